	.target	sm_90a

	.elftype	@"ET_EXEC"


//--------------------- .note.nv.tkinfo           --------------------------
	.section	.note.nv.tkinfo,"",@"SHT_NOTE"
	.sectionflags	@"SHF_NOTE_NV_TKINFO"
	.tkinfo
        /*0018*/ 	.word	0x00000002
        /*0030*/ 	.string	""
        /*0030*/ 	.string	"ptxas"
        /*0030*/ 	.string	"Cuda compilation tools, release 13.0, V13.0.88"
        /*0030*/ 	.string	"Build cuda_13.0.r13.0/compiler.36424714_0"
        /*0030*/ 	.string	"-arch sm_90a -m 64 "



//--------------------- .note.nv.cuinfo           --------------------------
	.section	.note.nv.cuinfo,"",@"SHT_NOTE"
	.sectionflags	@"SHF_NOTE_NV_CUINFO"
        /*0018*/ 	.short	0x0002
        /*001a*/ 	.short	0x005a
        /*001c*/ 	.short	0x0082
	.zero		2


//--------------------- .nv.info                  --------------------------
	.section	.nv.info,"",@"SHT_CUDA_INFO"
	.align	4


	//----- nvinfo : EIATTR_REGCOUNT
	.align		4
        /*0000*/ 	.byte	0x04, 0x2f
        /*0002*/ 	.short	(.L_12 - .L_11)
	.align		4
.L_11:
        /*0004*/ 	.word	index@(_ZN7cutlass13device_kernelINS_4gemm6kernel13GemmUniversalIN4cute5tupleIJiiiiEEENS1_10collective13CollectiveMmaINS1_37MainloopSm90TmaGmmaWarpSpecializedFP8ILi3ENS5_IJNS4_1CILi2EEENSA_ILi1EEESC_EEENS1_35KernelTmaWarpSpecializedCooperativeEEENS5_IJNSA_ILi192EEENSA_ILi384EEENSA_ILi128EEEEEENS_12float_e4m3_tENS5_IJlSC_lEEESK_SL_NS4_8TiledMMAINS4_8MMA_AtomIJNS4_4SM904GMMA31MMA_64x192x32_F32E4M3E4M3_SS_TNILNSP_7ScaleInE1ELSR_1EEEEEENS4_6LayoutISD_NS5_IJSC_NSA_ILi0EEESV_EEEEENS5_IJNS4_10UnderscoreESY_SY_EEEEENS4_13SM90_TMA_LOADENS4_14ComposedLayoutINS4_7SwizzleILi3ELi4ELi3EEENS4_18smem_ptr_flag_bitsILi8EEENSU_INS5_IJNSA_ILi8EEESI_EEENS5_IJSI_SC_EEEEEEEvNS4_8identityENS4_23SM90_TMA_LOAD_MULTICASTES1B_vS1C_EENS_8epilogue10collective6detail29Sm90TmaWarpSpecializedAdapterINS1G_15DefaultEpilogueISK_SL_SL_NS1F_6thread17LinearCombinationISK_Li1EffLNS1K_9ScaleType4KindE0ELNS_15FloatRoundStyleE2ESK_EENS1_15EpilogueDefaultEEEEEvvEEEEvNT_6ParamsE)
        /*0008*/ 	.word	0x000000a8


	//----- nvinfo : EIATTR_FRAME_SIZE
	.align		4
.L_12:
        /*000c*/ 	.byte	0x04, 0x11
        /*000e*/ 	.short	(.L_14 - .L_13)
	.align		4
.L_13:
        /*0010*/ 	.word	index@(_ZN7cutlass13device_kernelINS_4gemm6kernel13GemmUniversalIN4cute5tupleIJiiiiEEENS1_10collective13CollectiveMmaINS1_37MainloopSm90TmaGmmaWarpSpecializedFP8ILi3ENS5_IJNS4_1CILi2EEENSA_ILi1EEESC_EEENS1_35KernelTmaWarpSpecializedCooperativeEEENS5_IJNSA_ILi192EEENSA_ILi384EEENSA_ILi128EEEEEENS_12float_e4m3_tENS5_IJlSC_lEEESK_SL_NS4_8TiledMMAINS4_8MMA_AtomIJNS4_4SM904GMMA31MMA_64x192x32_F32E4M3E4M3_SS_TNILNSP_7ScaleInE1ELSR_1EEEEEENS4_6LayoutISD_NS5_IJSC_NSA_ILi0EEESV_EEEEENS5_IJNS4_10UnderscoreESY_SY_EEEEENS4_13SM90_TMA_LOADENS4_14ComposedLayoutINS4_7SwizzleILi3ELi4ELi3EEENS4_18smem_ptr_flag_bitsILi8EEENSU_INS5_IJNSA_ILi8EEESI_EEENS5_IJSI_SC_EEEEEEEvNS4_8identityENS4_23SM90_TMA_LOAD_MULTICASTES1B_vS1C_EENS_8epilogue10collective6detail29Sm90TmaWarpSpecializedAdapterINS1G_15DefaultEpilogueISK_SL_SL_NS1F_6thread17LinearCombinationISK_Li1EffLNS1K_9ScaleType4KindE0ELNS_15FloatRoundStyleE2ESK_EENS1_15EpilogueDefaultEEEEEvvEEEEvNT_6ParamsE)
        /*0014*/ 	.word	0x000015f0


	//----- nvinfo : EIATTR_MIN_STACK_SIZE
	.align		4
.L_14:
        /*0018*/ 	.byte	0x04, 0x12
        /*001a*/ 	.short	(.L_16 - .L_15)
	.align		4
.L_15:
        /*001c*/ 	.word	index@(_ZN7cutlass13device_kernelINS_4gemm6kernel13GemmUniversalIN4cute5tupleIJiiiiEEENS1_10collective13CollectiveMmaINS1_37MainloopSm90TmaGmmaWarpSpecializedFP8ILi3ENS5_IJNS4_1CILi2EEENSA_ILi1EEESC_EEENS1_35KernelTmaWarpSpecializedCooperativeEEENS5_IJNSA_ILi192EEENSA_ILi384EEENSA_ILi128EEEEEENS_12float_e4m3_tENS5_IJlSC_lEEESK_SL_NS4_8TiledMMAINS4_8MMA_AtomIJNS4_4SM904GMMA31MMA_64x192x32_F32E4M3E4M3_SS_TNILNSP_7ScaleInE1ELSR_1EEEEEENS4_6LayoutISD_NS5_IJSC_NSA_ILi0EEESV_EEEEENS5_IJNS4_10UnderscoreESY_SY_EEEEENS4_13SM90_TMA_LOADENS4_14ComposedLayoutINS4_7SwizzleILi3ELi4ELi3EEENS4_18smem_ptr_flag_bitsILi8EEENSU_INS5_IJNSA_ILi8EEESI_EEENS5_IJSI_SC_EEEEEEEvNS4_8identityENS4_23SM90_TMA_LOAD_MULTICASTES1B_vS1C_EENS_8epilogue10collective6detail29Sm90TmaWarpSpecializedAdapterINS1G_15DefaultEpilogueISK_SL_SL_NS1F_6thread17LinearCombinationISK_Li1EffLNS1K_9ScaleType4KindE0ELNS_15FloatRoundStyleE2ESK_EENS1_15EpilogueDefaultEEEEEvvEEEEvNT_6ParamsE)
        /*0020*/ 	.word	0x000015f0
.L_16:


//--------------------- .nv.compat                --------------------------
	.section	.nv.compat,"",@"SHT_CUDA_COMPAT_INFO"
	.align	4
        /*0000*/ 	.byte	0x02, 0x09, 0x01, 0x00, 0x02, 0x02, 0x04, 0x00, 0x02, 0x05, 0x05, 0x00, 0x03, 0x07, 0x01, 0x01
        /*0010*/ 	.byte	0x02, 0x03, 0x01, 0x00, 0x02, 0x06, 0x01, 0x00, 0x04, 0x0b, 0x08, 0x00, 0x00, 0x00, 0x00, 0x00
        /*0020*/ 	.byte	0x00, 0x00, 0x00, 0x00


//--------------------- .nv.info._ZN7cutlass13device_kernelINS_4gemm6kernel13GemmUniversalIN4cute5tupleIJiiiiEEENS1_10collective13CollectiveMmaINS1_37MainloopSm90TmaGmmaWarpSpecializedFP8ILi3ENS5_IJNS4_1CILi2EEENSA_ILi1EEESC_EEENS1_35KernelTmaWarpSpecializedCooperativeEEENS5_IJNSA_ILi192EEENSA_ILi384EEENSA_ILi128EEEEEENS_12float_e4m3_tENS5_IJlSC_lEEESK_SL_NS4_8TiledMMAINS4_8MMA_AtomIJNS4_4SM904GMMA31MMA_64x192x32_F32E4M3E4M3_SS_TNILNSP_7ScaleInE1ELSR_1EEEEEENS4_6LayoutISD_NS5_IJSC_NSA_ILi0EEESV_EEEEENS5_IJNS4_10UnderscoreESY_SY_EEEEENS4_13SM90_TMA_LOADENS4_14ComposedLayoutINS4_7SwizzleILi3ELi4ELi3EEENS4_18smem_ptr_flag_bitsILi8EEENSU_INS5_IJNSA_ILi8EEESI_EEENS5_IJSI_SC_EEEEEEEvNS4_8identityENS4_23SM90_TMA_LOAD_MULTICASTES1B_vS1C_EENS_8epilogue10collective6detail29Sm90TmaWarpSpecializedAdapterINS1G_15DefaultEpilogueISK_SL_SL_NS1F_6thread17LinearCombinationISK_Li1EffLNS1K_9ScaleType4KindE0ELNS_15FloatRoundStyleE2ESK_EENS1_15EpilogueDefaultEEEEEvvEEEEvNT_6ParamsE --------------------------
	.section	.nv.info._ZN7cutlass13device_kernelINS_4gemm6kernel13GemmUniversalIN4cute5tupleIJiiiiEEENS1_10collective13CollectiveMmaINS1_37MainloopSm90TmaGmmaWarpSpecializedFP8ILi3ENS5_IJNS4_1CILi2EEENSA_ILi1EEESC_EEENS1_35KernelTmaWarpSpecializedCooperativeEEENS5_IJNSA_ILi192EEENSA_ILi384EEENSA_ILi128EEEEEENS_12float_e4m3_tENS5_IJlSC_lEEESK_SL_NS4_8TiledMMAINS4_8MMA_AtomIJNS4_4SM904GMMA31MMA_64x192x32_F32E4M3E4M3_SS_TNILNSP_7ScaleInE1ELSR_1EEEEEENS4_6LayoutISD_NS5_IJSC_NSA_ILi0EEESV_EEEEENS5_IJNS4_10UnderscoreESY_SY_EEEEENS4_13SM90_TMA_LOADENS4_14ComposedLayoutINS4_7SwizzleILi3ELi4ELi3EEENS4_18smem_ptr_flag_bitsILi8EEENSU_INS5_IJNSA_ILi8EEESI_EEENS5_IJSI_SC_EEEEEEEvNS4_8identityENS4_23SM90_TMA_LOAD_MULTICASTES1B_vS1C_EENS_8epilogue10collective6detail29Sm90TmaWarpSpecializedAdapterINS1G_15DefaultEpilogueISK_SL_SL_NS1F_6thread17LinearCombinationISK_Li1EffLNS1K_9ScaleType4KindE0ELNS_15FloatRoundStyleE2ESK_EENS1_15EpilogueDefaultEEEEEvvEEEEvNT_6ParamsE,"",@"SHT_CUDA_INFO"
	.sectionflags	@""
	.align	4


	//----- nvinfo : EIATTR_CUDA_API_VERSION
	.align		4
        /*0000*/ 	.byte	0x04, 0x37
        /*0002*/ 	.short	(.L_18 - .L_17)
.L_17:
        /*0004*/ 	.word	0x00000082


	//----- nvinfo : EIATTR_KPARAM_INFO
	.align		4
.L_18:
        /*0008*/ 	.byte	0x04, 0x17
        /*000a*/ 	.short	(.L_20 - .L_19)
.L_19:
        /*000c*/ 	.word	0x00000000
        /*0010*/ 	.short	0x0000
        /*0012*/ 	.short	0x0070
        /*0014*/ 	.byte	0x00, 0xf0, 0x01, 0x10


	//----- nvinfo : EIATTR_SPARSE_MMA_MASK
	.align		4
.L_20:
        /*0018*/ 	.byte	0x03, 0x50
        /*001a*/ 	.short	0x0000


	//----- nvinfo : EIATTR_MAXREG_COUNT
	.align		4
        /*001c*/ 	.byte	0x03, 0x1b
        /*001e*/ 	.short	0x00a8


	//----- nvinfo : EIATTR_NUM_BARRIERS
	.align		4
        /*0020*/ 	.byte	0x02, 0x4c
        /*0022*/ 	.byte	0x01
	.zero		1


	//----- nvinfo : EIATTR_ANNOTATIONS
	.align		4
        /*0024*/ 	.byte	0x04, 0x55
        /*0026*/ 	.short	(.L_22 - .L_21)


	//   ....[0]....
.L_21:
        /*0028*/ 	.word	0x00000001
        /*002c*/ 	.byte	0x10, 0x07, 0x00, 0x00, 0x01, 0x00, 0x00, 0x00, 0xe0, 0x07, 0x00, 0x00, 0x01, 0x00, 0x00, 0x00
        /* <DEDUP_REMOVED lines=3464> */
        /*d8bc*/ 	.byte	0x50, 0x17, 0x04, 0x00, 0x01, 0x00, 0x00, 0x00, 0xa0, 0x17, 0x04, 0x00


	//----- nvinfo : EIATTR_MERCURY_ISA_VERSION
	.align		4
.L_22:
        /*d8c8*/ 	.byte	0x03, 0x5f
        /*d8ca*/ 	.short	0x0101


	//----- nvinfo : EIATTR_INT_WARP_WIDE_INSTR_OFFSETS
	.align		4
        /*d8cc*/ 	.byte	0x04, 0x31
        /*d8ce*/ 	.short	(.L_24 - .L_23)


	//   ....[0]....
.L_23:
        /*d8d0*/ 	.word	0x00000530


	//   ....[1]....
        /*d8d4*/ 	.word	0x00000550


	//   ....[2]....
        /*d8d8*/ 	.word	0x000006b0


	//----- nvinfo : EIATTR_COOP_GROUP_MASK_REGIDS
	.align		4
.L_24:
        /*d8dc*/ 	.byte	0x04, 0x29
        /*d8de*/ 	.short	(.L_26 - .L_25)


	//   ....[0]....
.L_25:
        /*d8e0*/ 	.word	0xffffffff


	//   ....[1]....
        /*d8e4*/ 	.word	0xffffffff


	//   ....[2]....
        /*d8e8*/ 	.word	0xffffffff


	//   ....[3]....
        /*d8ec*/ 	.word	0xffffffff


	//   ....[4]....
        /*d8f0*/ 	.word	0xffffffff


	//   ....[5]....
        /*d8f4*/ 	.word	0xffffffff


	//----- nvinfo : EIATTR_COOP_GROUP_INSTR_OFFSETS
	.align		4
.L_26:
        /*d8f8*/ 	.byte	0x04, 0x28
        /*d8fa*/ 	.short	(.L_28 - .L_27)


	//   ....[0]....
.L_27:
        /*d8fc*/ 	.word	0x00000070


	//   ....[1]....
        /*d900*/ 	.word	0x00000080


	//   ....[2]....
        /*d904*/ 	.word	0x000001a0


	//   ....[3]....
        /*d908*/ 	.word	0x000003a0


	//   ....[4]....
        /*d90c*/ 	.word	0x00000820


	//   ....[5]....
        /*d910*/ 	.word	0x00003980


	//----- nvinfo : EIATTR_REG_RECONFIG
	.align		4
.L_28:
        /*d914*/ 	.byte	0x01, 0x54
	.zero		2


	//----- nvinfo : EIATTR_MBARRIER_INSTR_OFFSETS
	.align		4
        /*d918*/ 	.byte	0x04, 0x39
        /*d91a*/ 	.short	(.L_30 - .L_29)


	//   ....[0]....
.L_29:
        /*d91c*/ 	.word	0x00000320
        /*d920*/ 	.word	0x000000ff
        /*d924*/ 	.word	0x00000000
        /*d928*/ 	.short	0x0100
        /*d92a*/ 	.byte	0x0a
	.zero		1


	//   ....[1]....
        /*d92c*/ 	.word	0x00000330
        /*d930*/ 	.word	0x000000ff
        /*d934*/ 	.word	0x00000018
        /*d938*/ 	.short	0x0100
        /*d93a*/ 	.byte	0x0a
	.zero		1


	//   ....[2]....
        /*d93c*/ 	.word	0x00000340
        /*d940*/ 	.word	0x000000ff
        /*d944*/ 	.word	0x00000008
        /*d948*/ 	.short	0x0100
        /*d94a*/ 	.byte	0x0a
	.zero		1


	//   ....[3]....
        /*d94c*/ 	.word	0x00000350
        /*d950*/ 	.word	0x000000ff
        /*d954*/ 	.word	0x00000020
        /*d958*/ 	.short	0x0100
        /*d95a*/ 	.byte	0x0a
	.zero		1


	//   ....[4]....
        /*d95c*/ 	.word	0x00000360
        /*d960*/ 	.word	0x000000ff
        /*d964*/ 	.word	0x00000010
        /*d968*/ 	.short	0x0100
        /*d96a*/ 	.byte	0x0a
	.zero		1


	//   ....[5]....
        /*d96c*/ 	.word	0x00000370
        /*d970*/ 	.word	0x000000ff
        /*d974*/ 	.word	0x00000028
        /*d978*/ 	.short	0x0100
        /*d97a*/ 	.byte	0x0a
	.zero		1


	//   ....[6]....
        /*d97c*/ 	.word	0x00000740
        /*d980*/ 	.word	0x000000ff
        /*d984*/ 	.word	0x00000040
        /*d988*/ 	.short	0x0100
        /*d98a*/ 	.byte	0x08
	.zero		1


	//   ....[7]....
        /*d98c*/ 	.word	0x000007c0
        /*d990*/ 	.word	0x000000ff
        /*d994*/ 	.word	0x00000048
        /*d998*/ 	.short	0x0100
        /*d99a*/ 	.byte	0x08
	.zero		1


	//   ....[8]....
        /*d99c*/ 	.word	0x00003d60
        /*d9a0*/ 	.word	0x000000ff
        /*d9a4*/ 	.word	0x00000000
        /*d9a8*/ 	.short	0x010a
        /*d9aa*/ 	.byte	0x06
	.zero		1


	//   ....[9]....
        /*d9ac*/ 	.word	0x00003da0
        /*d9b0*/ 	.word	0x000000ff
        /*d9b4*/ 	.word	0x00000000
        /*d9b8*/ 	.short	0x010a
        /*d9ba*/ 	.byte	0x06
	.zero		1


	//   ....[10]....
        /*d9bc*/ 	.word	0x0000fbc0
        /*d9c0*/ 	.word	0x000000ff
        /*d9c4*/ 	.word	0x00000000
        /*d9c8*/ 	.short	0x010a
        /*d9ca*/ 	.byte	0x12
	.zero		1


	//   ....[11]....
        /*d9cc*/ 	.word	0x0000fc00
        /*d9d0*/ 	.word	0x000000ff
        /*d9d4*/ 	.word	0x00000000
        /*d9d8*/ 	.short	0x010a
        /*d9da*/ 	.byte	0x12
	.zero		1


	//   ....[12]....
        /*d9dc*/ 	.word	0x0001d720
        /*d9e0*/ 	.word	0x00000000
        /*d9e4*/ 	.word	0x00000000
        /*d9e8*/ 	.short	0x0101
        /*d9ea*/ 	.byte	0x3f
	.zero		1


	//   ....[13]....
        /*d9ec*/ 	.word	0x00023000
        /*d9f0*/ 	.word	0x00000000
        /*d9f4*/ 	.word	0x00000000
        /*d9f8*/ 	.short	0x0101
        /*d9fa*/ 	.byte	0x3f
	.zero		1


	//   ....[14]....
        /*d9fc*/ 	.word	0x00040a40
        /*da00*/ 	.word	0x0000000d
        /*da04*/ 	.word	0x00000018
        /*da08*/ 	.short	0x010a
        /*da0a*/ 	.byte	0x3f
	.zero		1


	//   ....[15]....
        /*da0c*/ 	.word	0x00040dc0
        /*da10*/ 	.word	0x00000002
        /*da14*/ 	.word	0x00000048
        /*da18*/ 	.short	0x0101
        /*da1a*/ 	.byte	0x3f
	.zero		1


	//   ....[16]....
        /*da1c*/ 	.word	0x00041570
        /*da20*/ 	.word	0x00000003
        /*da24*/ 	.word	0x00000000
        /*da28*/ 	.short	0x010a
        /*da2a*/ 	.byte	0x3f
	.zero		1


	//   ....[17]....
        /*da2c*/ 	.word	0x00041600
        /*da30*/ 	.word	0x00000003
        /*da34*/ 	.word	0x00000000
        /*da38*/ 	.short	0x010a
        /*da3a*/ 	.byte	0x3f
	.zero		1


	//   ....[18]....
        /*da3c*/ 	.word	0x00041690
        /*da40*/ 	.word	0x00000003
        /*da44*/ 	.word	0x00000000
        /*da48*/ 	.short	0x010a
        /*da4a*/ 	.byte	0x3f
	.zero		1


	//   ....[19]....
        /*da4c*/ 	.word	0x00041700
        /*da50*/ 	.word	0x00000003
        /*da54*/ 	.word	0x00000000
        /*da58*/ 	.short	0x010a
        /*da5a*/ 	.byte	0x3f
	.zero		1


	//   ....[20]....
        /*da5c*/ 	.word	0x00041770
        /*da60*/ 	.word	0x00000002
        /*da64*/ 	.word	0x00000000
        /*da68*/ 	.short	0x010a
        /*da6a*/ 	.byte	0x3f
	.zero		1


	//   ....[21]....
        /*da6c*/ 	.word	0x00041850
        /*da70*/ 	.word	0x0000000d
        /*da74*/ 	.word	0x00000018
        /*da78*/ 	.short	0x010a
        /*da7a*/ 	.byte	0x3f
	.zero		1


	//   ....[22]....
        /*da7c*/ 	.word	0x00041920
        /*da80*/ 	.word	0x00000003
        /*da84*/ 	.word	0x00000000
        /*da88*/ 	.short	0x010a
        /*da8a*/ 	.byte	0x3f
	.zero		1


	//   ....[23]....
        /*da8c*/ 	.word	0x00041970
        /*da90*/ 	.word	0x00000003
        /*da94*/ 	.word	0x00000000
        /*da98*/ 	.short	0x010a
        /*da9a*/ 	.byte	0x3f
	.zero		1


	//----- nvinfo : EIATTR_NUM_MBARRIERS
	.align		4
.L_30:
        /*da9c*/ 	.byte	0x03, 0x38
        /*da9e*/ 	.short	0x0008


	//----- nvinfo : EIATTR_EXIT_INSTR_OFFSETS
	.align		4
        /*daa0*/ 	.byte	0x04, 0x1c
        /*daa2*/ 	.short	(.L_32 - .L_31)


	//   ....[0]....
.L_31:
        /*daa4*/ 	.word	0x000009b0


	//   ....[1]....
        /*daa8*/ 	.word	0x00001250


	//   ....[2]....
        /*daac*/ 	.word	0x00040150


	//   ....[3]....
        /*dab0*/ 	.word	0x000406f0


	//   ....[4]....
        /*dab4*/ 	.word	0x000416e0


	//----- nvinfo : EIATTR_MAX_THREADS
	.align		4
.L_32:
        /*dab8*/ 	.byte	0x04, 0x05
        /*daba*/ 	.short	(.L_34 - .L_33)
.L_33:
        /*dabc*/ 	.word	0x00000180
        /*dac0*/ 	.word	0x00000001
        /*dac4*/ 	.word	0x00000001


	//----- nvinfo : EIATTR_CRS_STACK_SIZE
	.align		4
.L_34:
        /*dac8*/ 	.byte	0x04, 0x1e
        /*daca*/ 	.short	(.L_36 - .L_35)
.L_35:
        /*dacc*/ 	.word	0x00000000


	//----- nvinfo : EIATTR_CBANK_PARAM_SIZE
	.align		4
.L_36:
        /*dad0*/ 	.byte	0x03, 0x19
        /*dad2*/ 	.short	0x0470


	//----- nvinfo : EIATTR_PARAM_CBANK
	.align		4
        /*dad4*/ 	.byte	0x04, 0x0a
        /*dad6*/ 	.short	(.L_38 - .L_37)
	.align		4
.L_37:
        /*dad8*/ 	.word	index@(.nv.constant0._ZN7cutlass13device_kernelINS_4gemm6kernel13GemmUniversalIN4cute5tupleIJiiiiEEENS1_10collective13CollectiveMmaINS1_37MainloopSm90TmaGmmaWarpSpecializedFP8ILi3ENS5_IJNS4_1CILi2EEENSA_ILi1EEESC_EEENS1_35KernelTmaWarpSpecializedCooperativeEEENS5_IJNSA_ILi192EEENSA_ILi384EEENSA_ILi128EEEEEENS_12float_e4m3_tENS5_IJlSC_lEEESK_SL_NS4_8TiledMMAINS4_8MMA_AtomIJNS4_4SM904GMMA31MMA_64x192x32_F32E4M3E4M3_SS_TNILNSP_7ScaleInE1ELSR_1EEEEEENS4_6LayoutISD_NS5_IJSC_NSA_ILi0EEESV_EEEEENS5_IJNS4_10UnderscoreESY_SY_EEEEENS4_13SM90_TMA_LOADENS4_14ComposedLayoutINS4_7SwizzleILi3ELi4ELi3EEENS4_18smem_ptr_flag_bitsILi8EEENSU_INS5_IJNSA_ILi8EEESI_EEENS5_IJSI_SC_EEEEEEEvNS4_8identityENS4_23SM90_TMA_LOAD_MULTICASTES1B_vS1C_EENS_8epilogue10collective6detail29Sm90TmaWarpSpecializedAdapterINS1G_15DefaultEpilogueISK_SL_SL_NS1F_6thread17LinearCombinationISK_Li1EffLNS1K_9ScaleType4KindE0ELNS_15FloatRoundStyleE2ESK_EENS1_15EpilogueDefaultEEEEEvvEEEEvNT_6ParamsE)
        /*dadc*/ 	.short	0x0210
        /*dade*/ 	.short	0x0470


	//----- nvinfo : EIATTR_SW_WAR
	.align		4
.L_38:
        /*dae0*/ 	.byte	0x04, 0x36
        /*dae2*/ 	.short	(.L_40 - .L_39)
.L_39:
        /*dae4*/ 	.word	0x00000008
.L_40:


//--------------------- .nv.callgraph             --------------------------
	.section	.nv.callgraph,"",@"SHT_CUDA_CALLGRAPH"
	.align	4
	.sectionentsize	8
	.align		4
        /*0000*/ 	.word	0x00000000
	.align		4
        /*0004*/ 	.word	0xffffffff
	.align		4
        /*0008*/ 	.word	0x00000000
	.align		4
        /*000c*/ 	.word	0xfffffffe
	.align		4
        /*0010*/ 	.word	0x00000000
	.align		4
        /*0014*/ 	.word	0xfffffffd
	.align		4
        /*0018*/ 	.word	0x00000000
	.align		4
        /*001c*/ 	.word	0xfffffffc


//--------------------- .nv.constant4             --------------------------
	.section	.nv.constant4,"a",@progbits
	.align	8
	.align		8
.nv.constant4:
        /*0000*/ 	.dword	_ZN40_INTERNAL_cd6b6226_4_k_cu_efde6ac1_133444cuda3std3__45__cpo5beginE
	.align		8
        /*0008*/ 	.dword	_ZN40_INTERNAL_cd6b6226_4_k_cu_efde6ac1_133444cuda3std3__45__cpo3endE
	.align		8
        /*0010*/ 	.dword	_ZN40_INTERNAL_cd6b6226_4_k_cu_efde6ac1_133444cuda3std3__45__cpo6cbeginE
	.align		8
        /*0018*/ 	.dword	_ZN40_INTERNAL_cd6b6226_4_k_cu_efde6ac1_133444cuda3std3__45__cpo4cendE
	.align		8
        /*0020*/ 	.dword	_ZN40_INTERNAL_cd6b6226_4_k_cu_efde6ac1_133444cuda3std3__442_GLOBAL__N__cd6b6226_4_k_cu_efde6ac1_133446ignoreE
	.align		8
        /*0028*/ 	.dword	_ZN40_INTERNAL_cd6b6226_4_k_cu_efde6ac1_133444cuda3std3__419piecewise_constructE
	.align		8
        /*0030*/ 	.dword	_ZN40_INTERNAL_cd6b6226_4_k_cu_efde6ac1_133444cuda3std3__48in_placeE
	.align		8
        /*0038*/ 	.dword	_ZN40_INTERNAL_cd6b6226_4_k_cu_efde6ac1_133444cuda3std6ranges3__45__cpo4swapE
	.align		8
        /*0040*/ 	.dword	_ZN40_INTERNAL_cd6b6226_4_k_cu_efde6ac1_133444cuda3std6ranges3__45__cpo9iter_moveE
	.align		8
        /*0048*/ 	.dword	_ZN40_INTERNAL_cd6b6226_4_k_cu_efde6ac1_133444cute7productE
	.align		8
        /*0050*/ 	.dword	_ZN40_INTERNAL_cd6b6226_4_k_cu_efde6ac1_133444cute1_E


//--------------------- .text._ZN7cutlass13device_kernelINS_4gemm6kernel13GemmUniversalIN4cute5tupleIJiiiiEEENS1_10collective13CollectiveMmaINS1_37MainloopSm90TmaGmmaWarpSpecializedFP8ILi3ENS5_IJNS4_1CILi2EEENSA_ILi1EEESC_EEENS1_35KernelTmaWarpSpecializedCooperativeEEENS5_IJNSA_ILi192EEENSA_ILi384EEENSA_ILi128EEEEEENS_12float_e4m3_tENS5_IJlSC_lEEESK_SL_NS4_8TiledMMAINS4_8MMA_AtomIJNS4_4SM904GMMA31MMA_64x192x32_F32E4M3E4M3_SS_TNILNSP_7ScaleInE1ELSR_1EEEEEENS4_6LayoutISD_NS5_IJSC_NSA_ILi0EEESV_EEEEENS5_IJNS4_10UnderscoreESY_SY_EEEEENS4_13SM90_TMA_LOADENS4_14ComposedLayoutINS4_7SwizzleILi3ELi4ELi3EEENS4_18smem_ptr_flag_bitsILi8EEENSU_INS5_IJNSA_ILi8EEESI_EEENS5_IJSI_SC_EEEEEEEvNS4_8identityENS4_23SM90_TMA_LOAD_MULTICASTES1B_vS1C_EENS_8epilogue10collective6detail29Sm90TmaWarpSpecializedAdapterINS1G_15DefaultEpilogueISK_SL_SL_NS1F_6thread17LinearCombinationISK_Li1EffLNS1K_9ScaleType4KindE0ELNS_15FloatRoundStyleE2ESK_EENS1_15EpilogueDefaultEEEEEvvEEEEvNT_6ParamsE --------------------------
	.section	.text._ZN7cutlass13device_kernelINS_4gemm6kernel13GemmUniversalIN4cute5tupleIJiiiiEEENS1_10collective13CollectiveMmaINS1_37MainloopSm90TmaGmmaWarpSpecializedFP8ILi3ENS5_IJNS4_1CILi2EEENSA_ILi1EEESC_EEENS1_35KernelTmaWarpSpecializedCooperativeEEENS5_IJNSA_ILi192EEENSA_ILi384EEENSA_ILi128EEEEEENS_12float_e4m3_tENS5_IJlSC_lEEESK_SL_NS4_8TiledMMAINS4_8MMA_AtomIJNS4_4SM904GMMA31MMA_64x192x32_F32E4M3E4M3_SS_TNILNSP_7ScaleInE1ELSR_1EEEEEENS4_6LayoutISD_NS5_IJSC_NSA_ILi0EEESV_EEEEENS5_IJNS4_10UnderscoreESY_SY_EEEEENS4_13SM90_TMA_LOADENS4_14ComposedLayoutINS4_7SwizzleILi3ELi4ELi3EEENS4_18smem_ptr_flag_bitsILi8EEENSU_INS5_IJNSA_ILi8EEESI_EEENS5_IJSI_SC_EEEEEEEvNS4_8identityENS4_23SM90_TMA_LOAD_MULTICASTES1B_vS1C_EENS_8epilogue10collective6detail29Sm90TmaWarpSpecializedAdapterINS1G_15DefaultEpilogueISK_SL_SL_NS1F_6thread17LinearCombinationISK_Li1EffLNS1K_9ScaleType4KindE0ELNS_15FloatRoundStyleE2ESK_EENS1_15EpilogueDefaultEEEEEvvEEEEvNT_6ParamsE,"ax",@progbits
	.align	128
.text._ZN7cutlass13device_kernelINS_4gemm6kernel13GemmUniversalIN4cute5tupleIJiiiiEEENS1_10collective13CollectiveMmaINS1_37MainloopSm90TmaGmmaWarpSpecializedFP8ILi3ENS5_IJNS4_1CILi2EEENSA_ILi1EEESC_EEENS1_35KernelTmaWarpSpecializedCooperativeEEENS5_IJNSA_ILi192EEENSA_ILi384EEENSA_ILi128EEEEEENS_12float_e4m3_tENS5_IJlSC_lEEESK_SL_NS4_8TiledMMAINS4_8MMA_AtomIJNS4_4SM904GMMA31MMA_64x192x32_F32E4M3E4M3_SS_TNILNSP_7ScaleInE1ELSR_1EEEEEENS4_6LayoutISD_NS5_IJSC_NSA_ILi0EEESV_EEEEENS5_IJNS4_10UnderscoreESY_SY_EEEEENS4_13SM90_TMA_LOADENS4_14ComposedLayoutINS4_7SwizzleILi3ELi4ELi3EEENS4_18smem_ptr_flag_bitsILi8EEENSU_INS5_IJNSA_ILi8EEESI_EEENS5_IJSI_SC_EEEEEEEvNS4_8identityENS4_23SM90_TMA_LOAD_MULTICASTES1B_vS1C_EENS_8epilogue10collective6detail29Sm90TmaWarpSpecializedAdapterINS1G_15DefaultEpilogueISK_SL_SL_NS1F_6thread17LinearCombinationISK_Li1EffLNS1K_9ScaleType4KindE0ELNS_15FloatRoundStyleE2ESK_EENS1_15EpilogueDefaultEEEEEvvEEEEvNT_6ParamsE:
        .type           _ZN7cutlass13device_kernelINS_4gemm6kernel13GemmUniversalIN4cute5tupleIJiiiiEEENS1_10collective13CollectiveMmaINS1_37MainloopSm90TmaGmmaWarpSpecializedFP8ILi3ENS5_IJNS4_1CILi2EEENSA_ILi1EEESC_EEENS1_35KernelTmaWarpSpecializedCooperativeEEENS5_IJNSA_ILi192EEENSA_ILi384EEENSA_ILi128EEEEEENS_12float_e4m3_tENS5_IJlSC_lEEESK_SL_NS4_8TiledMMAINS4_8MMA_AtomIJNS4_4SM904GMMA31MMA_64x192x32_F32E4M3E4M3_SS_TNILNSP_7ScaleInE1ELSR_1EEEEEENS4_6LayoutISD_NS5_IJSC_NSA_ILi0EEESV_EEEEENS5_IJNS4_10UnderscoreESY_SY_EEEEENS4_13SM90_TMA_LOADENS4_14ComposedLayoutINS4_7SwizzleILi3ELi4ELi3EEENS4_18smem_ptr_flag_bitsILi8EEENSU_INS5_IJNSA_ILi8EEESI_EEENS5_IJSI_SC_EEEEEEEvNS4_8identityENS4_23SM90_TMA_LOAD_MULTICASTES1B_vS1C_EENS_8epilogue10collective6detail29Sm90TmaWarpSpecializedAdapterINS1G_15DefaultEpilogueISK_SL_SL_NS1F_6thread17LinearCombinationISK_Li1EffLNS1K_9ScaleType4KindE0ELNS_15FloatRoundStyleE2ESK_EENS1_15EpilogueDefaultEEEEEvvEEEEvNT_6ParamsE,@function
        .size           _ZN7cutlass13device_kernelINS_4gemm6kernel13GemmUniversalIN4cute5tupleIJiiiiEEENS1_10collective13CollectiveMmaINS1_37MainloopSm90TmaGmmaWarpSpecializedFP8ILi3ENS5_IJNS4_1CILi2EEENSA_ILi1EEESC_EEENS1_35KernelTmaWarpSpecializedCooperativeEEENS5_IJNSA_ILi192EEENSA_ILi384EEENSA_ILi128EEEEEENS_12float_e4m3_tENS5_IJlSC_lEEESK_SL_NS4_8TiledMMAINS4_8MMA_AtomIJNS4_4SM904GMMA31MMA_64x192x32_F32E4M3E4M3_SS_TNILNSP_7ScaleInE1ELSR_1EEEEEENS4_6LayoutISD_NS5_IJSC_NSA_ILi0EEESV_EEEEENS5_IJNS4_10UnderscoreESY_SY_EEEEENS4_13SM90_TMA_LOADENS4_14ComposedLayoutINS4_7SwizzleILi3ELi4ELi3EEENS4_18smem_ptr_flag_bitsILi8EEENSU_INS5_IJNSA_ILi8EEESI_EEENS5_IJSI_SC_EEEEEEEvNS4_8identityENS4_23SM90_TMA_LOAD_MULTICASTES1B_vS1C_EENS_8epilogue10collective6detail29Sm90TmaWarpSpecializedAdapterINS1G_15DefaultEpilogueISK_SL_SL_NS1F_6thread17LinearCombinationISK_Li1EffLNS1K_9ScaleType4KindE0ELNS_15FloatRoundStyleE2ESK_EENS1_15EpilogueDefaultEEEEEvvEEEEvNT_6ParamsE,(.L_x_844 - _ZN7cutlass13device_kernelINS_4gemm6kernel13GemmUniversalIN4cute5tupleIJiiiiEEENS1_10collective13CollectiveMmaINS1_37MainloopSm90TmaGmmaWarpSpecializedFP8ILi3ENS5_IJNS4_1CILi2EEENSA_ILi1EEESC_EEENS1_35KernelTmaWarpSpecializedCooperativeEEENS5_IJNSA_ILi192EEENSA_ILi384EEENSA_ILi128EEEEEENS_12float_e4m3_tENS5_IJlSC_lEEESK_SL_NS4_8TiledMMAINS4_8MMA_AtomIJNS4_4SM904GMMA31MMA_64x192x32_F32E4M3E4M3_SS_TNILNSP_7ScaleInE1ELSR_1EEEEEENS4_6LayoutISD_NS5_IJSC_NSA_ILi0EEESV_EEEEENS5_IJNS4_10UnderscoreESY_SY_EEEEENS4_13SM90_TMA_LOADENS4_14ComposedLayoutINS4_7SwizzleILi3ELi4ELi3EEENS4_18smem_ptr_flag_bitsILi8EEENSU_INS5_IJNSA_ILi8EEESI_EEENS5_IJSI_SC_EEEEEEEvNS4_8identityENS4_23SM90_TMA_LOAD_MULTICASTES1B_vS1C_EENS_8epilogue10collective6detail29Sm90TmaWarpSpecializedAdapterINS1G_15DefaultEpilogueISK_SL_SL_NS1F_6thread17LinearCombinationISK_Li1EffLNS1K_9ScaleType4KindE0ELNS_15FloatRoundStyleE2ESK_EENS1_15EpilogueDefaultEEEEEvvEEEEvNT_6ParamsE)
        .other          _ZN7cutlass13device_kernelINS_4gemm6kernel13GemmUniversalIN4cute5tupleIJiiiiEEENS1_10collective13CollectiveMmaINS1_37MainloopSm90TmaGmmaWarpSpecializedFP8ILi3ENS5_IJNS4_1CILi2EEENSA_ILi1EEESC_EEENS1_35KernelTmaWarpSpecializedCooperativeEEENS5_IJNSA_ILi192EEENSA_ILi384EEENSA_ILi128EEEEEENS_12float_e4m3_tENS5_IJlSC_lEEESK_SL_NS4_8TiledMMAINS4_8MMA_AtomIJNS4_4SM904GMMA31MMA_64x192x32_F32E4M3E4M3_SS_TNILNSP_7ScaleInE1ELSR_1EEEEEENS4_6LayoutISD_NS5_IJSC_NSA_ILi0EEESV_EEEEENS5_IJNS4_10UnderscoreESY_SY_EEEEENS4_13SM90_TMA_LOADENS4_14ComposedLayoutINS4_7SwizzleILi3ELi4ELi3EEENS4_18smem_ptr_flag_bitsILi8EEENSU_INS5_IJNSA_ILi8EEESI_EEENS5_IJSI_SC_EEEEEEEvNS4_8identityENS4_23SM90_TMA_LOAD_MULTICASTES1B_vS1C_EENS_8epilogue10collective6detail29Sm90TmaWarpSpecializedAdapterINS1G_15DefaultEpilogueISK_SL_SL_NS1F_6thread17LinearCombinationISK_Li1EffLNS1K_9ScaleType4KindE0ELNS_15FloatRoundStyleE2ESK_EENS1_15EpilogueDefaultEEEEEvvEEEEvNT_6ParamsE,@"STO_CUDA_ENTRY STV_DEFAULT"
_ZN7cutlass13device_kernelINS_4gemm6kernel13GemmUniversalIN4cute5tupleIJiiiiEEENS1_10collective13CollectiveMmaINS1_37MainloopSm90TmaGmmaWarpSpecializedFP8ILi3ENS5_IJNS4_1CILi2EEENSA_ILi1EEESC_EEENS1_35KernelTmaWarpSpecializedCooperativeEEENS5_IJNSA_ILi192EEENSA_ILi384EEENSA_ILi128EEEEEENS_12float_e4m3_tENS5_IJlSC_lEEESK_SL_NS4_8TiledMMAINS4_8MMA_AtomIJNS4_4SM904GMMA31MMA_64x192x32_F32E4M3E4M3_SS_TNILNSP_7ScaleInE1ELSR_1EEEEEENS4_6LayoutISD_NS5_IJSC_NSA_ILi0EEESV_EEEEENS5_IJNS4_10UnderscoreESY_SY_EEEEENS4_13SM90_TMA_LOADENS4_14ComposedLayoutINS4_7SwizzleILi3ELi4ELi3EEENS4_18smem_ptr_flag_bitsILi8EEENSU_INS5_IJNSA_ILi8EEESI_EEENS5_IJSI_SC_EEEEEEEvNS4_8identityENS4_23SM90_TMA_LOAD_MULTICASTES1B_vS1C_EENS_8epilogue10collective6detail29Sm90TmaWarpSpecializedAdapterINS1G_15DefaultEpilogueISK_SL_SL_NS1F_6thread17LinearCombinationISK_Li1EffLNS1K_9ScaleType4KindE0ELNS_15FloatRoundStyleE2ESK_EENS1_15EpilogueDefaultEEEEEvvEEEEvNT_6ParamsE:
[----:B------:R-:W0:Y:S02]  /*0000*/  LDC R1, c[0x0][0x28] ;  /* 0x00000a00ff017b82 */ /* 0x000e240000000800 */
[----:B0-----:R-:W-:Y:S01]  /*0010*/  VIADD R1, R1, 0xffffea10 ;  /* 0xffffea1001017836 */ /* 0x001fe20000000000 */
[----:B------:R-:W0:Y:S01]  /*0020*/  S2R R4, SR_TID.X ;  /* 0x0000000000047919 */ /* 0x000e220000002100 */
[----:B------:R-:W-:Y:S01]  /*0030*/  ELECT P0, URZ, PT ;  /* 0x00000000003f782f */ /* 0x000fe20003800000 */
[----:B------:R-:W-:Y:S01]  /*0040*/  BSSY B0, `(.L_x_0) ;  /* 0x0000015000007945 */ /* 0x000fe20003800000 */
[--C-:B0-----:R-:W-:Y:S02]  /*0050*/  SHF.R.U32.HI R0, RZ, 0x5, R4.reuse ;  /* 0x00000005ff007819 */ /* 0x101fe40000011604 */
[----:B------:R-:W-:-:S03]  /*0060*/  SHF.R.U32.HI R2, RZ, 0x7, R4 ;  /* 0x00000007ff027819 */ /* 0x000fc60000011604 */
[----:B------:R-:W0:Y:S04]  /*0070*/  SHFL.IDX PT, R3, R0, RZ, 0x1f ;  /* 0x00001fff00037589 */ /* 0x000e2800000e0000 */
[----:B------:R-:W1:Y:S01]  /*0080*/  SHFL.IDX PT, R2, R2, RZ, 0x1f ;  /* 0x00001fff02027589 */ /* 0x000e6200000e0000 */
[----:B0-----:R-:W-:Y:S02]  /*0090*/  R2UR UR4, R3 ;  /* 0x00000000030472ca */ /* 0x001fe400000e0000 */
[----:B-1----:R-:W-:-:S11]  /*00a0*/  R2UR UR8, R2 ;  /* 0x00000000020872ca */ /* 0x002fd600000e0000 */
[----:B------:R-:W-:Y:S02]  /*00b0*/  USHF.R.S32.HI UR5, URZ, 0x1f, UR4 ;  /* 0x0000001f3f057899 */ /* 0x000fe40008011404 */
[----:B------:R-:W-:Y:S02]  /*00c0*/  ISETP.NE.OR P0, PT, RZ, UR4, !P0 ;  /* 0x00000004ff007c0c */ /* 0x000fe4000c705670 */
[----:B------:R-:W-:-:S04]  /*00d0*/  ULEA.HI UR5, UR5, UR4, URZ, 0x2 ;  /* 0x0000000405057291 */ /* 0x000fc8000f8f103f */
[----:B------:R-:W-:-:S04]  /*00e0*/  ULOP3.LUT UR5, UR5, 0xfffffffc, URZ, 0xc0, !UPT ;  /* 0xfffffffc05057892 */ /* 0x000fc8000f8ec03f */
[----:B------:R-:W-:-:S03]  /*00f0*/  UIADD3 UR6, UR4, -UR5, URZ ;  /* 0x8000000504067290 */ /* 0x000fc6000fffe03f */
[----:B------:R-:W-:Y:S09]  /*0100*/  @P0 BRA `(.L_x_1) ;  /* 0x0000000000200947 */ /* 0x000ff20003800000 */
[----:B------:R-:W-:Y:S02]  /*0110*/  ULDC.64 UR4, c[0x0][0x198] ;  /* 0x0000660000047ab9 */ /* 0x000fe40000000a00 */
[----:B------:R-:W-:Y:S02]  /*0120*/  UIADD3 UR10, UP0, UR4, 0xf0, URZ ;  /* 0x000000f0040a7890 */ /* 0x000fe4000ff1e03f */
[----:B------:R-:W-:Y:S02]  /*0130*/  UIADD3 UR4, UP1, UR4, 0x1f0, URZ ;  /* 0x000001f004047890 */ /* 0x000fe4000ff3e03f */
[----:B------:R-:W-:Y:S02]  /*0140*/  UIADD3.X UR11, URZ, UR5, URZ, UP0, !UPT ;  /* 0x000000053f0b7290 */ /* 0x000fe400087fe43f */
[----:B------:R-:W-:-:S07]  /*0150*/  UIADD3.X UR5, URZ, UR5, URZ, UP1, !UPT ;  /* 0x000000053f057290 */ /* 0x000fce0008ffe43f */
[----:B------:R0:W-:Y:S02]  /*0160*/  UTMACCTL.PF [UR10] ;  /* 0x000000000a0079b9 */ /* 0x0001e40008040000 */
[----:B------:R0:W-:Y:S02]  /*0170*/  UTMACCTL.PF [UR4] ;  /* 0x00000000040079b9 */ /* 0x0001e40008040000 */
[----:B0-----:R-:W-:Y:S01]  /*0180*/  NOP ;  /* 0x0000000000007918 */ /* 0x001fe20000000000 */
.L_x_1:
[----:B------:R-:W-:Y:S05]  /*0190*/  BSYNC B0 ;  /* 0x0000000000007941 */ /* 0x000fea0003800000 */
.L_x_0:
[----:B------:R-:W0:Y:S01]  /*01a0*/  SHFL.IDX PT, R3, R0, RZ, 0x1f ;  /* 0x00001fff00037589 */ /* 0x000e2200000e0000 */
[----:B------:R-:W-:Y:S01]  /*01b0*/  UISETP.NE.AND UP0, UPT, UR6, 0x3, UPT ;  /* 0x000000030600788c */ /* 0x000fe2000bf05270 */
[----:B------:R-:W-:Y:S01]  /*01c0*/  ISETP.NE.AND P1, PT, RZ, UR8, PT ;  /* 0x00000008ff007c0c */ /* 0x000fe2000bf25270 */
[----:B------:R-:W-:Y:S02]  /*01d0*/  UIADD3 UR11, UR8, -0x1, URZ ;  /* 0xffffffff080b7890 */ /* 0x000fe4000fffe03f */
[----:B------:R-:W-:Y:S02]  /*01e0*/  UISETP.EQ.OR UP0, UPT, UR6, URZ, !UP0 ;  /* 0x0000003f0600728c */ /* 0x000fe4000c702670 */
[----:B------:R-:W-:Y:S02]  /*01f0*/  UISETP.GE.U32.AND UP1, UPT, UR11, 0x2, UPT ;  /* 0x000000020b00788c */ /* 0x000fe4000bf26070 */
[----:B------:R-:W-:-:S04]  /*0200*/  UISETP.EQ.AND UP0, UPT, UR8, URZ, UP0 ;  /* 0x0000003f0800728c */ /* 0x000fc80008702270 */
[----:B------:R-:W-:-:S04]  /*0210*/  USEL UR7, URZ, 0x1, !UP0 ;  /* 0x000000013f077887 */ /* 0x000fc8000c000000 */
[----:B------:R-:W-:Y:S01]  /*0220*/  USEL UR7, UR7, 0x2, UP1 ;  /* 0x0000000207077887 */ /* 0x000fe20008800000 */
[----:B0-----:R-:W-:-:S13]  /*0230*/  ISETP.NE.AND P0, PT, R3, RZ, PT ;  /* 0x000000ff0300720c */ /* 0x001fda0003f05270 */
[----:B------:R-:W-:Y:S05]  /*0240*/  @P0 BRA `(.L_x_2) ;  /* 0x0000000000500947 */ /* 0x000fea0003800000 */
[----:B------:R-:W0:Y:S01]  /*0250*/  S2UR UR10, SR_CgaCtaId ;  /* 0x00000000000a79c3 */ /* 0x000e220000008800 */
[----:B------:R-:W-:Y:S01]  /*0260*/  UMOV UR4, 0x400 ;  /* 0x0000040000047882 */ /* 0x000fe20000000000 */
[----:B------:R-:W-:Y:S01]  /*0270*/  UMOV UR5, 0x1 ;  /* 0x0000000100057882 */ /* 0x000fe20000000000 */
[----:B------:R-:W-:Y:S01]  /*0280*/  UMOV UR8, 0x4 ;  /* 0x0000000400087882 */ /* 0x000fe20000000000 */
[----:B------:R-:W-:Y:S01]  /*0290*/  ELECT P0, URZ, PT ;  /* 0x00000000003f782f */ /* 0x000fe20003800000 */
[----:B------:R-:W-:-:S04]  /*02a0*/  UIADD3 UR8, -UR8, 0x100000, URZ ;  /* 0x0010000008087890 */ /* 0x000fc8000fffe13f */
[----:B------:R-:W-:Y:S02]  /*02b0*/  USHF.L.U32 UR9, UR8, 0xb, URZ ;  /* 0x0000000b08097899 */ /* 0x000fe4000800063f */
[----:B------:R-:W-:Y:S02]  /*02c0*/  USHF.L.U32 UR8, UR8, 0x1, URZ ;  /* 0x0000000108087899 */ /* 0x000fe4000800063f */
[----:B0-----:R-:W-:Y:S02]  /*02d0*/  ULEA UR10, UR10, UR4, 0x18 ;  /* 0x000000040a0a7291 */ /* 0x001fe4000f8ec03f */
[----:B------:R-:W-:-:S04]  /*02e0*/  UIADD3 UR4, -UR5, 0x100000, URZ ;  /* 0x0010000005047890 */ /* 0x000fc8000fffe13f */
[----:B------:R-:W-:Y:S02]  /*02f0*/  USHF.L.U32 UR5, UR4, 0xb, URZ ;  /* 0x0000000b04057899 */ /* 0x000fe4000800063f */
[----:B------:R-:W-:Y:S01]  /*0300*/  USHF.L.U32 UR4, UR4, 0x1, URZ ;  /* 0x0000000104047899 */ /* 0x000fe2000800063f */
[----:B------:R-:W0:Y:S11]  /*0310*/  FENCE.VIEW.ASYNC.S ;  /* 0x00000000000073c6 */ /* 0x000e360000000000 */
[----:B0-----:R0:W1:Y:S01]  /*0320*/  SYNCS.EXCH.64 URZ, [UR10], UR4 ;  /* 0x000000040a3f75b2 */ /* 0x0010620008000100 */
[----:B------:R0:W2:Y:S01]  /*0330*/  SYNCS.EXCH.64 URZ, [UR10+0x18], UR8 ;  /* 0x000018080a3f75b2 */ /* 0x0000a20008000100 */
[----:B------:R0:W3:Y:S01]  /*0340*/  SYNCS.EXCH.64 URZ, [UR10+0x8], UR4 ;  /* 0x000008040a3f75b2 */ /* 0x0000e20008000100 */
[----:B------:R0:W4:Y:S01]  /*0350*/  SYNCS.EXCH.64 URZ, [UR10+0x20], UR8 ;  /* 0x000020080a3f75b2 */ /* 0x0001220008000100 */
[----:B------:R0:W0:Y:S01]  /*0360*/  SYNCS.EXCH.64 URZ, [UR10+0x10], UR4 ;  /* 0x000010040a3f75b2 */ /* 0x0000220008000100 */
[----:B------:R0:W0:Y:S01]  /*0370*/  SYNCS.EXCH.64 URZ, [UR10+0x28], UR8 ;  /* 0x000028080a3f75b2 */ /* 0x0000220008000100 */
[----:B------:R-:W-:Y:S01]  /*0380*/  NOP ;  /* 0x0000000000007918 */ /* 0x000fe20000000000 */
.L_x_2:
[----:B------:R-:W-:Y:S01]  /*0390*/  SHF.R.S32.HI R2, RZ, 0x1f, R4 ;  /* 0x0000001fff027819 */ /* 0x000fe20000011404 */
[----:B------:R-:W5:Y:S01]  /*03a0*/  SHFL.IDX PT, R0, R0, RZ, 0x1f ;  /* 0x00001fff00007589 */ /* 0x000f6200000e0000 */
[----:B0-----:R-:W0:Y:S01]  /*03b0*/  S2UR UR10, SR_CTAID.X ;  /* 0x00000000000a79c3 */ /* 0x001e220000002500 */
[----:B------:R-:W-:Y:S02]  /*03c0*/  ELECT P0, URZ, PT ;  /* 0x00000000003f782f */ /* 0x000fe40003800000 */
[----:B------:R-:W-:Y:S01]  /*03d0*/  LEA.HI R2, R2, R4, RZ, 0x7 ;  /* 0x0000000402027211 */ /* 0x000fe200078f38ff */
[----:B------:R-:W-:Y:S01]  /*03e0*/  ULDC UR4, c[0x0][0x150] ;  /* 0x0000540000047ab9 */ /* 0x000fe20000000800 */
[----:B------:R-:W-:Y:S01]  /*03f0*/  SHF.R.S32.HI R6, RZ, 0x1f, R3 ;  /* 0x0000001fff067819 */ /* 0x000fe20000011403 */
[----:B------:R-:W-:Y:S01]  /*0400*/  NOP ;  /* 0x0000000000007918 */ /* 0x000fe20000000000 */
[----:B------:R-:W-:Y:S01]  /*0410*/  LOP3.LUT R2, R2, 0xffffff80, RZ, 0xc0, !PT ;  /* 0xffffff8002027812 */ /* 0x000fe200078ec0ff */
[----:B------:R-:W-:Y:S01]  /*0420*/  NOP ;  /* 0x0000000000007918 */ /* 0x000fe20000000000 */
[----:B------:R-:W-:Y:S01]  /*0430*/  LEA.HI R6, R6, R3, RZ, 0x2 ;  /* 0x0000000306067211 */ /* 0x000fe200078f10ff */
[----:B------:R-:W1:Y:S02]  /*0440*/  LDC R8, c[0x0][0x144] ;  /* 0x00005100ff087b82 */ /* 0x000e640000000800 */
[----:B------:R-:W-:Y:S01]  /*0450*/  IMAD.IADD R4, R4, 0x1, -R2 ;  /* 0x0000000104047824 */ /* 0x000fe200078e0a02 */
[----:B------:R-:W-:Y:S01]  /*0460*/  LOP3.LUT R6, R6, 0x3ffffffc, RZ, 0xc0, !PT ;  /* 0x3ffffffc06067812 */ /* 0x000fe200078ec0ff */
[----:B------:R-:W2:Y:S03]  /*0470*/  S2R R2, SR_CTAID.Y ;  /* 0x0000000000027919 */ /* 0x000ea60000002600 */
[----:B------:R-:W-:Y:S01]  /*0480*/  SHF.R.S32.HI R5, RZ, 0x1f, R4 ;  /* 0x0000001fff057819 */ /* 0x000fe20000011404 */
[----:B------:R-:W3:Y:S01]  /*0490*/  LDC R13, c[0x0][0x148] ;  /* 0x00005200ff0d7b82 */ /* 0x000ee20000000800 */
[----:B------:R-:W-:-:S02]  /*04a0*/  IADD3 R6, R3, -R6, RZ ;  /* 0x8000000603067210 */ /* 0x000fc40007ffe0ff */
[----:B------:R-:W-:Y:S02]  /*04b0*/  LEA.HI R5, R5, R4, RZ, 0x3 ;  /* 0x0000000405057211 */ /* 0x000fe400078f18ff */
[----:B-----5:R-:W-:Y:S02]  /*04c0*/  ISETP.NE.OR P0, PT, R0, RZ, !P0 ;  /* 0x000000ff0000720c */ /* 0x020fe40004705670 */
[--C-:B------:R-:W-:Y:S02]  /*04d0*/  SHF.R.S32.HI R0, RZ, 0x3, R5.reuse ;  /* 0x00000003ff007819 */ /* 0x100fe40000011405 */
[----:B------:R-:W-:Y:S02]  /*04e0*/  SHF.R.S32.HI R5, RZ, 0x1f, R5 ;  /* 0x0000001fff057819 */ /* 0x000fe40000011405 */
[----:B0-----:R-:W-:Y:S02]  /*04f0*/  I2FP.F32.U32 R7, UR10 ;  /* 0x0000000a00077c45 */ /* 0x001fe40008201000 */
[----:B------:R-:W-:-:S03]  /*0500*/  LEA.HI R5, R5, R0, RZ, 0x2 ;  /* 0x0000000005057211 */ /* 0x000fc600078f10ff */
[----:B------:R-:W-:Y:S01]  /*0510*/  FMUL R7, R7, UR4 ;  /* 0x0000000407077c20 */ /* 0x000fe20008400000 */
[----:B------:R-:W-:Y:S01]  /*0520*/  LOP3.LUT R5, R5, 0xfffffffc, RZ, 0xc0, !PT ;  /* 0xfffffffc05057812 */ /* 0x000fe200078ec0ff */
[----:B------:R-:W-:Y:S01]  /*0530*/  VOTEU.ALL UP0, P0 ;  /* 0x00000000003f7886 */ /* 0x000fe20000000000 */
[----:B------:R-:W-:Y:S01]  /*0540*/  ULDC UR4, c[0x0][0x154] ;  /* 0x0000550000047ab9 */ /* 0x000fe20000000800 */
[----:B------:R-:W-:Y:S02]  /*0550*/  VOTEU.ALL UP1, P0 ;  /* 0x00000000003f7886 */ /* 0x000fe40000020000 */
[----:B------:R-:W0:Y:S01]  /*0560*/  F2I.U32.TRUNC.NTZ R7, R7 ;  /* 0x0000000700077305 */ /* 0x000e22000020f000 */
[----:B------:R-:W-:Y:S01]  /*0570*/  IMAD.IADD R5, R0, 0x1, -R5 ;  /* 0x0000000100057824 */ /* 0x000fe200078e0a05 */
[----:B------:R-:W5:Y:S01]  /*0580*/  @!UP0 S2UR UR9, SR_CgaCtaId ;  /* 0x00000000000989c3 */ /* 0x000f620000008800 */
[----:B------:R-:W-:Y:S02]  /*0590*/  @!UP0 UMOV UR8, 0x400 ;  /* 0x0000040000088882 */ /* 0x000fe40000000000 */
[----:B------:R-:W-:Y:S01]  /*05a0*/  IMAD R5, R6, 0x4, R5 ;  /* 0x0000000406057824 */ /* 0x000fe200078e0205 */
[----:B--2---:R-:W-:-:S04]  /*05b0*/  I2FP.F32.U32 R6, R2 ;  /* 0x0000000200067245 */ /* 0x004fc80000201000 */
[----:B------:R-:W-:Y:S01]  /*05c0*/  LEA.HI R0, R5, R5, RZ, 0x1 ;  /* 0x0000000505007211 */ /* 0x000fe200078f08ff */
[----:B------:R-:W-:Y:S01]  /*05d0*/  FMUL R6, R6, UR4 ;  /* 0x0000000406067c20 */ /* 0x000fe20008400000 */
[----:B------:R-:W-:Y:S02]  /*05e0*/  UMOV UR4, 0x20 ;  /* 0x0000002000047882 */ /* 0x000fe40000000000 */
[----:B------:R-:W-:Y:S01]  /*05f0*/  LOP3.LUT R0, R0, 0xfffffffe, RZ, 0xc0, !PT ;  /* 0xfffffffe00007812 */ /* 0x000fe200078ec0ff */
[----:B0-----:R-:W-:Y:S01]  /*0600*/  IMAD.MOV R11, RZ, RZ, -R7 ;  /* 0x000000ffff0b7224 */ /* 0x001fe200078e0a07 */
[----:B------:R-:W-:-:S04]  /*0610*/  @!UP0 UIADD3 UR4, -UR4, 0x100000, URZ ;  /* 0x0010000004048890 */ /* 0x000fc8000fffe13f */
[----:B------:R-:W-:Y:S02]  /*0620*/  @!UP0 USHF.L.U32 UR5, UR4, 0xb, URZ ;  /* 0x0000000b04058899 */ /* 0x000fe4000800063f */
[----:B------:R-:W-:Y:S01]  /*0630*/  @!UP0 USHF.L.U32 UR4, UR4, 0x1, URZ ;  /* 0x0000000104048899 */ /* 0x000fe2000800063f */
[----:B------:R-:W0:Y:S01]  /*0640*/  F2I.U32.TRUNC.NTZ R6, R6 ;  /* 0x0000000600067305 */ /* 0x000e22000020f000 */
[----:B------:R-:W2:Y:S01]  /*0650*/  LDC R7, c[0x0][0x140] ;  /* 0x00005000ff077b82 */ /* 0x000ea20000000800 */
[----:B-1----:R-:W-:Y:S02]  /*0660*/  IMAD R11, R8, R11, UR10 ;  /* 0x0000000a080b7e24 */ /* 0x002fe4000f8e020b */
[----:B------:R-:W-:-:S05]  /*0670*/  IMAD.IADD R0, R5, 0x1, -R0 ;  /* 0x0000000105007824 */ /* 0x000fca00078e0a00 */
[----:B------:R-:W-:Y:S01]  /*0680*/  ISETP.NE.AND P2, PT, R0, R11, PT ;  /* 0x0000000b0000720c */ /* 0x000fe20003f45270 */
[----:B-----5:R-:W-:Y:S01]  /*0690*/  @!UP0 ULEA UR8, UR9, UR8, 0x18 ;  /* 0x0000000809088291 */ /* 0x020fe2000f8ec03f */
[C---:B------:R-:W-:Y:S01]  /*06a0*/  SHF.L.U32 R0, R5.reuse, 0x2, RZ ;  /* 0x0000000205007819 */ /* 0x040fe200000006ff */
[----:B------:R-:W-:Y:S01]  /*06b0*/  VOTEU.ALL UP0, P0 ;  /* 0x00000000003f7886 */ /* 0x000fe20000000000 */
[----:B------:R-:W-:Y:S02]  /*06c0*/  LOP3.LUT P0, RZ, R4, 0x7, RZ, 0xc0, !PT ;  /* 0x0000000704ff7812 */ /* 0x000fe4000780c0ff */
[----:B------:R-:W-:Y:S01]  /*06d0*/  LOP3.LUT R9, R5, 0xc, R0, 0x78, !PT ;  /* 0x0000000c05097812 */ /* 0x000fe200078e7800 */
[----:B0-----:R-:W-:-:S03]  /*06e0*/  IMAD.MOV R12, RZ, RZ, -R6 ;  /* 0x000000ffff0c7224 */ /* 0x001fc600078e0a06 */
[----:B------:R-:W-:Y:S01]  /*06f0*/  ISETP.LT.U32.AND P0, PT, R9, 0x2, !P0 ;  /* 0x000000020900780c */ /* 0x000fe20004701070 */
[----:B---3--:R-:W-:Y:S01]  /*0700*/  IMAD R5, R13, R12, R2 ;  /* 0x0000000c0d057224 */ /* 0x008fe200078e0202 */
[----:B------:R0:W-:Y:S01]  /*0710*/  STL [R1+0x854], R9 ;  /* 0x0008540901007387 */ /* 0x0001e20000100800 */
[----:B------:R-:W-:-:S03]  /*0720*/  @P2 LEA.HI R0, R9, R9, RZ, 0x1 ;  /* 0x0000000909002211 */ /* 0x000fc600078f08ff */
[----:B------:R-:W1:Y:S02]  /*0730*/  FENCE.VIEW.ASYNC.S ;  /* 0x00000000000073c6 */ /* 0x000e640000000000 */
[----:B-1----:R0:W1:Y:S01]  /*0740*/  @!UP0 SYNCS.EXCH.64 URZ, [UR8+0x40], UR4 ;  /* 0x00004004083f85b2 */ /* 0x0020620008000100 */
[----:B--2---:R-:W-:Y:S02]  /*0750*/  ISETP.EQ.U32.AND P5, PT, R7, 0x1, PT ;  /* 0x000000010700780c */ /* 0x004fe40003fa2070 */
[----:B------:R-:W-:-:S04]  /*0760*/  @P2 SHF.R.S32.HI R0, RZ, 0x1, R0 ;  /* 0x00000001ff002819 */ /* 0x000fc80000011400 */
[----:B------:R-:W-:Y:S01]  /*0770*/  @P2 ISETP.NE.AND P3, PT, R0, R5, PT ;  /* 0x000000050000220c */ /* 0x000fe20003f65270 */
[----:B------:R-:W-:Y:S01]  /*0780*/  IMAD.MOV.U32 R0, RZ, RZ, 0x1 ;  /* 0x00000001ff007424 */ /* 0x000fe200078e00ff */
[----:B------:R-:W-:Y:S02]  /*0790*/  SEL R5, RZ, 0x1, !P0 ;  /* 0x00000001ff057807 */ /* 0x000fe40004000000 */
[----:B------:R-:W-:-:S04]  /*07a0*/  @P2 SEL R0, RZ, 0x1, P3 ;  /* 0x00000001ff002807 */ /* 0x000fc80001800000 */
[----:B------:R-:W-:Y:S01]  /*07b0*/  LOP3.LUT R0, R0, R5, RZ, 0xc0, !PT ;  /* 0x0000000500007212 */ /* 0x000fe200078ec0ff */
[----:B------:R0:W2:Y:S01]  /*07c0*/  @!UP1 SYNCS.EXCH.64 URZ, [UR8+0x48], UR4 ;  /* 0x00004804083f95b2 */ /* 0x0000a20008000100 */
[----:B------:R-:W-:-:S03]  /*07d0*/  NOP ;  /* 0x0000000000007918 */ /* 0x000fc60000000000 */
[----:B------:R0:W-:Y:S01]  /*07e0*/  STL [R1+0x850], R0 ;  /* 0x0008500001007387 */ /* 0x0001e20000100800 */
[----:B-1----:R-:W-:Y:S05]  /*07f0*/  @!P5 BRA `(.L_x_3) ;  /* 0x000000000008d947 */ /* 0x002fea0003800000 */
[----:B--2-4-:R-:W-:Y:S01]  /*0800*/  UCGABAR_ARV ;  /* 0x00000000000079c7 */ /* 0x014fe20008000000 */
[----:B------:R-:W-:Y:S05]  /*0810*/  BRA `(.L_x_4) ;  /* 0x0000000000047947 */ /* 0x000fea0003800000 */
.L_x_3:
[----:B--2-4-:R-:W-:Y:S01]  /*0820*/  NOP ;  /* 0x0000000000007918 */ /* 0x014fe20000000000 */
.L_x_4:
[----:B0-----:R-:W0:Y:S01]  /*0830*/  LDC R0, c[0x0][0x65c] ;  /* 0x00019700ff007b82 */ /* 0x001e220000000800 */
[----:B------:R-:W-:Y:S02]  /*0840*/  IMAD.U32 R4, RZ, RZ, UR10 ;  /* 0x0000000aff047e24 */ /* 0x000fe4000f8e00ff */
[----:B------:R-:W-:Y:S01]  /*0850*/  IMAD.MOV.U32 R5, RZ, RZ, RZ ;  /* 0x000000ffff057224 */ /* 0x000fe200078e00ff */
[----:B0-----:R-:W-:-:S13]  /*0860*/  ISETP.NE.AND P4, PT, R0, 0x1, PT ;  /* 0x000000010000780c */ /* 0x001fda0003f85270 */
[----:B------:R-:W0:Y:S01]  /*0870*/  @P4 LDC R7, c[0x0][0x10] ;  /* 0x00000400ff074b82 */ /* 0x000e220000000800 */
[----:B------:R-:W-:Y:S01]  /*0880*/  @P4 MOV R3, RZ ;  /* 0x000000ff00034202 */ /* 0x000fe20000000f00 */
[----:B------:R-:W-:-:S06]  /*0890*/  @P4 IMAD.MOV.U32 R15, RZ, RZ, RZ ;  /* 0x000000ffff0f4224 */ /* 0x000fcc00078e00ff */
[----:B------:R-:W1:Y:S01]  /*08a0*/  @!P4 LDC R9, c[0x0][0xc] ;  /* 0x00000300ff09cb82 */ /* 0x000e620000000800 */
[----:B0-----:R-:W-:-:S04]  /*08b0*/  @P4 IMAD.WIDE.U32 R6, R7, UR10, R2 ;  /* 0x0000000a07064c25 */ /* 0x001fc8000f8e0002 */
[----:B------:R-:W-:Y:S01]  /*08c0*/  @P4 IMAD.MOV.U32 R8, RZ, RZ, R6 ;  /* 0x000000ffff084224 */ /* 0x000fe200078e0006 */
[----:B------:R-:W-:Y:S01]  /*08d0*/  @P4 IADD3 R16, R7, R15, RZ ;  /* 0x0000000f07104210 */ /* 0x000fe20007ffe0ff */
[----:B-1----:R-:W-:-:S04]  /*08e0*/  @!P4 IMAD.WIDE.U32 R4, R2, R9, R4 ;  /* 0x000000090204c225 */ /* 0x002fc800078e0004 */
[----:B------:R-:W-:Y:S02]  /*08f0*/  @!P4 IMAD.MOV.U32 R8, RZ, RZ, R4 ;  /* 0x000000ffff08c224 */ /* 0x000fe400078e0004 */
[----:B------:R-:W-:-:S03]  /*0900*/  @!P4 IMAD.MOV.U32 R16, RZ, RZ, R5 ;  /* 0x000000ffff10c224 */ /* 0x000fc600078e0005 */
[----:B------:R0:W-:Y:S04]  /*0910*/  STL [R1+0x85c], R8 ;  /* 0x00085c0801007387 */ /* 0x0001e80000100800 */
[----:B------:R0:W-:Y:S01]  /*0920*/  STL [R1+0x858], R16 ;  /* 0x0008581001007387 */ /* 0x0001e20000100800 */
[----:B------:R-:W-:Y:S05]  /*0930*/  @!P5 BRA `(.L_x_5) ;  /* 0x00000000000cd947 */ /* 0x000fea0003800000 */
[----:B------:R-:W-:Y:S01]  /*0940*/  UCGABAR_WAIT ;  /* 0x0000000000007dc7 */ /* 0x000fe20008000000 */
[----:B------:R-:W-:Y:S01]  /*0950*/  CCTL.IVALL ;  /* 0x00000000ff00798f */ /* 0x000fe20002000000 */
[----:B------:R-:W-:Y:S05]  /*0960*/  BRA `(.L_x_6) ;  /* 0x0000000000047947 */ /* 0x000fea0003800000 */
.L_x_5:
[----:B------:R-:W-:Y:S06]  /*0970*/  BAR.SYNC.DEFER_BLOCKING 0x0 ;  /* 0x0000000000007b1d */ /* 0x000fec0000010000 */
.L_x_6:
[----:B------:R-:W-:Y:S05]  /*0980*/  @!P1 BRA `(.L_x_7) ;  /* 0x000003f400f49947 */ /* 0x000fea0003800000 */
[----:B------:R-:W-:-:S06]  /*0990*/  UISETP.GT.U32.AND UP0, UPT, UR11, 0x1, UPT ;  /* 0x000000010b00788c */ /* 0x000fcc000bf04070 */
[----:B------:R-:W-:-:S13]  /*09a0*/  PLOP3.LUT P0, PT, PT, PT, UP0, 0x80, 0x0 ;  /* 0x000000000000781c */ /* 0x000fda0003f0f008 */
[----:B------:R-:W-:Y:S05]  /*09b0*/  @P0 EXIT ;  /* 0x000000000000094d */ /* 0x000fea0003800000 */
[----:B------:R-:W-:Y:S01]  /*09c0*/  IMAD.MOV.U32 R5, RZ, RZ, -0x1 ;  /* 0xffffffffff057424 */ /* 0x000fe200078e00ff */
[----:B------:R-:W-:Y:S01]  /*09d0*/  MOV R4, 0xffffffff ;  /* 0xffffffff00047802 */ /* 0x000fe20000000f00 */
[----:B------:R-:W-:Y:S01]  /*09e0*/  ULDC.64 UR4, c[0x0][0x650] ;  /* 0x0001940000047ab9 */ /* 0x000fe20000000a00 */
[----:B------:R-:W-:Y:S01]  /*09f0*/  UMOV UR27, 0xffffffff ;  /* 0xffffffff001b7882 */ /* 0x000fe20000000000 */
[----:B------:R-:W-:Y:S01]  /*0a00*/  ISETP.GE.U32.AND P0, PT, R8, UR4, PT ;  /* 0x0000000408007c0c */ /* 0x000fe2000bf06070 */
[----:B------:R1:W-:Y:S01]  /*0a10*/  STL [R1+0x860], R5 ;  /* 0x0008600501007387 */ /* 0x0003e20000100800 */
[----:B------:R-:W-:Y:S02]  /*0a20*/  PRMT R0, RZ, 0x7610, R0 ;  /* 0x00007610ff007816 */ /* 0x000fe40000000000 */
[----:B------:R-:W-:Y:S01]  /*0a30*/  ISETP.GE.U32.AND.EX P0, PT, R16, UR5, PT, P0 ;  /* 0x0000000510007c0c */ /* 0x000fe2000bf06100 */
[----:B------:R1:W-:-:S12]  /*0a40*/  STL [R1+0x864], R4 ;  /* 0x0008640401007387 */ /* 0x0003d80000100800 */
[----:B-1----:R-:W-:Y:S05]  /*0a50*/  @P0 BRA `(.L_x_8) ;  /* 0x00000004003c0947 */ /* 0x002fea0003800000 */
[----:B------:R-:W-:Y:S01]  /*0a60*/  ULDC.64 UR14, c[0x0][0x628] ;  /* 0x00018a00000e7ab9 */ /* 0x000fe20000000a00 */
[----:B------:R-:W1:Y:S01]  /*0a70*/  LDC.64 R6, c[0x0][0x620] ;  /* 0x00018800ff067b82 */ /* 0x000e620000000a00 */
[----:B------:R-:W-:Y:S01]  /*0a80*/  ISETP.NE.U32.AND P0, PT, RZ, UR14, PT ;  /* 0x0000000eff007c0c */ /* 0x000fe2000bf05070 */
[----:B------:R-:W-:Y:S01]  /*0a90*/  ULDC UR13, c[0x0][0x630] ;  /* 0x00018c00000d7ab9 */ /* 0x000fe20000000800 */
[----:B------:R-:W-:Y:S02]  /*0aa0*/  R2UR UR4, R8 ;  /* 0x00000000080472ca */ /* 0x000fe400000e0000 */
[----:B------:R-:W-:Y:S02]  /*0ab0*/  ISETP.NE.AND.EX P0, PT, RZ, UR15, PT, P0 ;  /* 0x0000000fff007c0c */ /* 0x000fe4000bf05300 */
[----:B------:R-:W-:-:S11]  /*0ac0*/  R2UR UR5, R16 ;  /* 0x00000000100572ca */ /* 0x000fd600000e0000 */
[----:B------:R-:W-:Y:S05]  /*0ad0*/  @!P0 BRA `(.L_x_9) ;  /* 0x0000000000308947 */ /* 0x000fea0003800000 */
[----:B------:R-:W-:Y:S01]  /*0ae0*/  R2UR UR4, R8 ;  /* 0x00000000080472ca */ /* 0x000fe200000e0000 */
[----:B------:R-:W-:Y:S01]  /*0af0*/  ULDC UR6, c[0x0][0x634] ;  /* 0x00018d0000067ab9 */ /* 0x000fe20000000800 */
[----:B------:R-:W-:-:S11]  /*0b00*/  R2UR UR12, R16 ;  /* 0x00000000100c72ca */ /* 0x000fd600000e0000 */
[----:B------:R-:W-:-:S04]  /*0b10*/  UIADD3 UR6, UP0, UR4, UR6, URZ ;  /* 0x0000000604067290 */ /* 0x000fc8000ff1e03f */
[----:B------:R-:W-:-:S04]  /*0b20*/  UIADD3.X UR12, URZ, UR12, URZ, UP0, !UPT ;  /* 0x0000000c3f0c7290 */ /* 0x000fc800087fe43f */
[----:B------:R-:W-:-:S04]  /*0b30*/  UIMAD.WIDE.U32 UR4, UR12, UR14, URZ ;  /* 0x0000000e0c0472a5 */ /* 0x000fc8000f8e003f */
[----:B------:R-:W-:Y:S02]  /*0b40*/  UIMAD.WIDE.U32 UR8, UP0, UR6, UR15, UR4 ;  /* 0x0000000f060872a5 */ /* 0x000fe4000f800004 */
[----:B------:R-:W-:Y:S02]  /*0b50*/  UIMAD.WIDE.U32 UR4, UR6, UR14, URZ ;  /* 0x0000000e060472a5 */ /* 0x000fe4000f8e003f */
[----:B------:R-:W-:Y:S02]  /*0b60*/  UIADD3.X UR11, URZ, URZ, URZ, UP0, !UPT ;  /* 0x0000003f3f0b7290 */ /* 0x000fe400087fe43f */
[----:B------:R-:W-:Y:S01]  /*0b70*/  UIADD3 URZ, UP0, UR5, UR8, URZ ;  /* 0x00000008053f7290 */ /* 0x000fe2000ff1e03f */
[----:B------:R-:W-:-:S03]  /*0b80*/  UMOV UR10, UR9 ;  /* 0x00000009000a7c82 */ /* 0x000fc60008000000 */
[----:B------:R-:W-:-:S12]  /*0b90*/  UIMAD.WIDE.U32.X UR4, UR12, UR15, UR10, UP0 ;  /* 0x0000000f0c0472a5 */ /* 0x000fd800080e040a */
.L_x_9:
[----:B------:R-:W-:Y:S01]  /*0ba0*/  USHF.R.U64 UR27, UR4, UR13, UR5 ;  /* 0x0000000d041b7299 */ /* 0x000fe20008001205 */
[----:B------:R-:W2:Y:S01]  /*0bb0*/  LDC.64 R20, c[0x0][0x640] ;  /* 0x00019000ff147b82 */ /* 0x000ea20000000a00 */
[----:B------:R-:W-:Y:S01]  /*0bc0*/  USHF.R.U32.HI UR4, URZ, UR13, UR5 ;  /* 0x0000000d3f047299 */ /* 0x000fe20008011605 */
[----:B------:R-:W-:Y:S02]  /*0bd0*/  IMAD.MOV.U32 R4, RZ, RZ, R8 ;  /* 0x000000ffff047224 */ /* 0x000fe400078e0008 */
[----:B------:R-:W-:Y:S01]  /*0be0*/  IMAD R12, R13, R12, R2 ;  /* 0x0000000c0d0c7224 */ /* 0x000fe200078e0202 */
[----:B------:R-:W-:Y:S01]  /*0bf0*/  IADD3 R3, P0, RZ, -UR27, RZ ;  /* 0x8000001bff037c10 */ /* 0x000fe2000ff1e0ff */
[----:B------:R-:W-:Y:S02]  /*0c00*/  IMAD.MOV.U32 R13, RZ, RZ, 0x1 ;  /* 0x00000001ff0d7424 */ /* 0x000fe400078e00ff */
[----:B------:R-:W3:Y:S02]  /*0c10*/  LDC R10, c[0x0][0x618] ;  /* 0x00018600ff0a7b82 */ /* 0x000ee40000000800 */
[----:B------:R-:W-:-:S04]  /*0c20*/  IMAD.X R5, RZ, RZ, ~UR4, P0 ;  /* 0x80000004ff057e24 */ /* 0x000fc800080e06ff */
[-C--:B-1----:R-:W-:Y:S02]  /*0c30*/  IMAD R0, R5, R6.reuse, RZ ;  /* 0x0000000605007224 */ /* 0x082fe400078e02ff */
[----:B------:R-:W1:Y:S01]  /*0c40*/  LDC R14, c[0x0][0x608] ;  /* 0x00018200ff0e7b82 */ /* 0x000e620000000800 */
[----:B------:R-:W-:Y:S02]  /*0c50*/  IMAD.MOV.U32 R5, RZ, RZ, R16 ;  /* 0x000000ffff057224 */ /* 0x000fe400078e0010 */
[----:B------:R-:W-:-:S05]  /*0c60*/  IMAD.WIDE.U32 R4, R3, R6, R4 ;  /* 0x0000000603047225 */ /* 0x000fca00078e0004 */
[----:B------:R-:W4:Y:S01]  /*0c70*/  LDC R18, c[0x0][0x658] ;  /* 0x00019600ff127b82 */ /* 0x000f220000000800 */
[----:B------:R-:W-:Y:S01]  /*0c80*/  IMAD R3, R3, R7, R0 ;  /* 0x0000000703037224 */ /* 0x000fe200078e0200 */
[----:B--2---:R-:W-:-:S04]  /*0c90*/  ISETP.NE.U32.AND P0, PT, R20, RZ, PT ;  /* 0x000000ff1400720c */ /* 0x004fc80003f05070 */
[----:B------:R-:W-:Y:S01]  /*0ca0*/  IADD3 R3, R5, R3, RZ ;  /* 0x0000000305037210 */ /* 0x000fe20007ffe0ff */
[----:B------:R-:W-:Y:S01]  /*0cb0*/  IMAD.MOV.U32 R5, RZ, RZ, -0x1 ;  /* 0xffffffffff057424 */ /* 0x000fe200078e00ff */
[----:B0-----:R-:W0:Y:S01]  /*0cc0*/  LDC R16, c[0x0][0x600] ;  /* 0x00018000ff107b82 */ /* 0x001e220000000800 */
[----:B------:R-:W-:Y:S02]  /*0cd0*/  ISETP.NE.AND.EX P0, PT, R21, RZ, PT, P0 ;  /* 0x000000ff1500720c */ /* 0x000fe40003f05300 */
[-CC-:B---3--:R-:W-:Y:S02]  /*0ce0*/  SHF.R.U64 R8, R4, R10.reuse, R3.reuse ;  /* 0x0000000a04087219 */ /* 0x188fe40000001203 */
[----:B------:R-:W-:-:S03]  /*0cf0*/  SHF.R.U32.HI R3, RZ, R10, R3 ;  /* 0x0000000aff037219 */ /* 0x000fc60000011603 */
[----:B------:R-:W2:Y:S01]  /*0d00*/  LDC R15, c[0x0][0x648] ;  /* 0x00019200ff0f7b82 */ /* 0x000ea20000000800 */
[-CC-:B-1----:R-:W-:Y:S02]  /*0d10*/  SHF.R.U64 R23, R8, R14.reuse, R3.reuse ;  /* 0x0000000e08177219 */ /* 0x182fe40000001203 */
[----:B------:R-:W-:-:S05]  /*0d20*/  SHF.R.U32.HI R3, RZ, R14, R3 ;  /* 0x0000000eff037219 */ /* 0x000fca0000011603 */
[----:B------:R-:W1:Y:S01]  /*0d30*/  LDC R17, c[0x0][0x638] ;  /* 0x00018e00ff117b82 */ /* 0x000e620000000800 */
[-CC-:B----4-:R-:W-:Y:S02]  /*0d40*/  SHF.R.U64 R10, R23, R18.reuse, R3.reuse ;  /* 0x00000012170a7219 */ /* 0x190fe40000001203 */
[-C--:B------:R-:W-:Y:S02]  /*0d50*/  SHF.L.U32 R0, R5, R18.reuse, RZ ;  /* 0x0000001205007219 */ /* 0x080fe400000006ff */
[----:B------:R-:W-:Y:S01]  /*0d60*/  SHF.R.U32.HI R3, RZ, R18, R3 ;  /* 0x00000012ff037219 */ /* 0x000fe20000011603 */
[----:B------:R-:W-:Y:S01]  /*0d70*/  IMAD.MOV.U32 R2, RZ, RZ, R10 ;  /* 0x000000ffff027224 */ /* 0x000fe200078e000a */
[----:B------:R-:W-:Y:S01]  /*0d80*/  LOP3.LUT R0, RZ, R0, RZ, 0x33, !PT ;  /* 0x00000000ff007212 */ /* 0x000fe200078e33ff */
[----:B------:R-:W3:Y:S01]  /*0d90*/  LDC R19, c[0x0][0x610] ;  /* 0x00018400ff137b82 */ /* 0x000ee20000000800 */
[----:B------:R-:W-:Y:S05]  /*0da0*/  @!P0 BRA `(.L_x_10) ;  /* 0x0000000000288947 */ /* 0x000fea0003800000 */
[----:B------:R-:W4:Y:S02]  /*0db0*/  LDC R7, c[0x0][0x64c] ;  /* 0x00019300ff077b82 */ /* 0x000f240000000800 */
[----:B----4-:R-:W-:-:S04]  /*0dc0*/  IADD3 R7, P0, R10, R7, RZ ;  /* 0x000000070a077210 */ /* 0x010fc80007f1e0ff */
[----:B------:R-:W-:-:S05]  /*0dd0*/  IADD3.X R9, RZ, R3, RZ, P0, !PT ;  /* 0x00000003ff097210 */ /* 0x000fca00007fe4ff */
[----:B------:R-:W-:-:S04]  /*0de0*/  IMAD.WIDE.U32 R2, R9, R20, RZ ;  /* 0x0000001409027225 */ /* 0x000fc800078e00ff */
[----:B------:R-:W-:-:S04]  /*0df0*/  IMAD.WIDE.U32 R4, P0, R7, R21, R2 ;  /* 0x0000001507047225 */ /* 0x000fc80007800002 */
[----:B------:R-:W-:-:S04]  /*0e00*/  IMAD.WIDE.U32 R2, R7, R20, RZ ;  /* 0x0000001407027225 */ /* 0x000fc800078e00ff */
[----:B------:R-:W-:Y:S01]  /*0e10*/  IMAD.X R7, RZ, RZ, RZ, P0 ;  /* 0x000000ffff077224 */ /* 0x000fe200000e06ff */
[----:B------:R-:W-:Y:S01]  /*0e20*/  IADD3 RZ, P0, R3, R4, RZ ;  /* 0x0000000403ff7210 */ /* 0x000fe20007f1e0ff */
[----:B------:R-:W-:-:S04]  /*0e30*/  IMAD.MOV.U32 R6, RZ, RZ, R5 ;  /* 0x000000ffff067224 */ /* 0x000fc800078e0005 */
[----:B------:R-:W-:-:S08]  /*0e40*/  IMAD.WIDE.U32.X R2, R9, R21, R6, P0 ;  /* 0x0000001509027225 */ /* 0x000fd000000e0406 */
.L_x_10:
[----:B--2---:R-:W-:Y:S01]  /*0e50*/  SHF.R.U64 R4, R2, R15, R3 ;  /* 0x0000000f02047219 */ /* 0x004fe20000001203 */
[----:B0-----:R-:W-:Y:S01]  /*0e60*/  VIADD R5, R16, 0xffffffff ;  /* 0xffffffff10057836 */ /* 0x001fe20000000000 */
[----:B------:R-:W-:Y:S02]  /*0e70*/  SHF.L.U32 R2, R13, R18, RZ ;  /* 0x000000120d027219 */ /* 0x000fe400000006ff */
[----:B------:R-:W-:Y:S02]  /*0e80*/  LOP3.LUT R3, R23, R0, RZ, 0xc0, !PT ;  /* 0x0000000017037212 */ /* 0x000fe400078ec0ff */
[----:B------:R-:W-:Y:S02]  /*0e90*/  IADD3 R6, -R4, RZ, RZ ;  /* 0x000000ff04067210 */ /* 0x000fe40007ffe1ff */
[----:B------:R-:W-:Y:S01]  /*0ea0*/  SEL R0, R11, R12, !P4 ;  /* 0x0000000c0b007207 */ /* 0x000fe20006000000 */
[----:B------:R-:W-:Y:S01]  /*0eb0*/  IMAD R7, R2, R4, R3 ;  /* 0x0000000402077224 */ /* 0x000fe200078e0203 */
[----:B------:R-:W-:Y:S01]  /*0ec0*/  LOP3.LUT R5, R8, R5, RZ, 0xc0, !PT ;  /* 0x0000000508057212 */ /* 0x000fe200078ec0ff */
[----:B-1----:R-:W-:-:S02]  /*0ed0*/  IMAD R3, R6, R17, R10 ;  /* 0x0000001106037224 */ /* 0x002fc400078e020a */
[----:B---3--:R-:W-:Y:S02]  /*0ee0*/  IMAD R2, R7, R19, R0 ;  /* 0x0000001307027224 */ /* 0x008fe400078e0200 */
[----:B------:R-:W-:Y:S02]  /*0ef0*/  IMAD R3, R3, R16, R5 ;  /* 0x0000001003037224 */ /* 0x000fe400078e0205 */
[----:B------:R-:W-:-:S03]  /*0f00*/  IMAD.MOV.U32 R0, RZ, RZ, 0x1 ;  /* 0x00000001ff007424 */ /* 0x000fc600078e00ff */
[----:B------:R-:W-:Y:S02]  /*0f10*/  SEL R4, R3, R2, !P4 ;  /* 0x0000000203047207 */ /* 0x000fe40006000000 */
[----:B------:R-:W-:-:S03]  /*0f20*/  SEL R2, R2, R3, !P4 ;  /* 0x0000000302027207 */ /* 0x000fc60006000000 */
[----:B------:R1:W-:Y:S04]  /*0f30*/  STL [R1+0x864], R4 ;  /* 0x0008640401007387 */ /* 0x0003e80000100800 */
[----:B------:R1:W-:Y:S02]  /*0f40*/  STL [R1+0x860], R2 ;  /* 0x0008600201007387 */ /* 0x0003e40000100800 */
.L_x_8:
[----:B------:R-:W-:-:S08]  /*0f50*/  NOP ;  /* 0x0000000000007918 */ /* 0x000fd00000000000 */
[----:B------:R-:W2:Y:S02]  /*0f60*/  USETMAXREG.TRY_ALLOC.CTAPOOL UP0, 0xf0 ;  /* 0x000000f0000079c8 */ /* 0x000ea40008000600 */
[----:B--2---:R-:W-:-:S13]  /*0f70*/  PLOP3.LUT P0, PT, PT, PT, UP0, 0x80, 0x0 ;  /* 0x000000000000781c */ /* 0x004fda0003f0f008 */
[----:B------:R-:W-:Y:S05]  /*0f80*/  @!P0 BRA `(.L_x_8) ;  /* 0xfffffffc00f08947 */ /* 0x000fea000383ffff */
[----:B------:R-:W-:Y:S01]  /*0f90*/  ULDC.64 UR4, c[0x0][0x598] ;  /* 0x0001660000047ab9 */ /* 0x000fe20000000a00 */
[----:B------:R-:W-:Y:S01]  /*0fa0*/  ULDC.64 UR30, c[0x0][0x208] ;  /* 0x00008200001e7ab9 */ /* 0x000fe20000000a00 */
[----:B------:R-:W-:-:S04]  /*0fb0*/  ISETP.NE.U32.AND P0, PT, RZ, UR4, PT ;  /* 0x00000004ff007c0c */ /* 0x000fc8000bf05070 */
[----:B------:R-:W-:-:S13]  /*0fc0*/  ISETP.NE.AND.EX P0, PT, RZ, UR5, PT, P0 ;  /* 0x00000005ff007c0c */ /* 0x000fda000bf05300 */
[----:B------:R-:W-:Y:S05]  /*0fd0*/  @!P0 BRA `(.L_x_11) ;  /* 0x0000000000208947 */ /* 0x000fea0003800000 */
[----:B-1----:R-:W1:Y:S02]  /*0fe0*/  LDC.64 R2, c[0x0][0x598] ;  /* 0x00016600ff027b82 */ /* 0x002e640000000a00 */
[----:B-1----:R-:W2:Y:S02]  /*0ff0*/  LDG.E.64 R2, desc[UR30][R2.64] ;  /* 0x0000001e02027981 */ /* 0x002ea4000c1e1b00 */
[----:B--2---:R-:W-:-:S04]  /*1000*/  ISETP.NE.U32.AND P0, PT, R2, RZ, PT ;  /* 0x000000ff0200720c */ /* 0x004fc80003f05070 */
[----:B------:R-:W-:-:S13]  /*1010*/  ISETP.NE.AND.EX P0, PT, R3, RZ, PT, P0 ;  /* 0x000000ff0300720c */ /* 0x000fda0003f05300 */
[----:B------:R-:W-:Y:S05]  /*1020*/  @!P0 BRA `(.L_x_11) ;  /* 0x00000000000c8947 */ /* 0x000fea0003800000 */
[----:B------:R-:W2:Y:S02]  /*1030*/  LD.E R2, desc[UR30][R2.64] ;  /* 0x0000001e02027980 */ /* 0x000ea4000c101900 */
[----:B--2---:R-:W-:Y:S01]  /*1040*/  R2UR UR26, R2 ;  /* 0x00000000021a72ca */ /* 0x004fe200000e0000 */
[----:B------:R-:W-:-:S14]  /*1050*/  BRA `(.L_x_12) ;  /* 0x0000000000247947 */ /* 0x000fdc0003800000 */
.L_x_11:
[----:B------:R-:W-:Y:S02]  /*1060*/  ULDC.64 UR4, c[0x0][0x588] ;  /* 0x0001620000047ab9 */ /* 0x000fe40000000a00 */
[----:B------:R-:W-:-:S04]  /*1070*/  ISETP.NE.U32.AND P0, PT, RZ, UR4, PT ;  /* 0x00000004ff007c0c */ /* 0x000fc8000bf05070 */
[----:B------:R-:W-:-:S13]  /*1080*/  ISETP.NE.AND.EX P0, PT, RZ, UR5, PT, P0 ;  /* 0x00000005ff007c0c */ /* 0x000fda000bf05300 */
[----:B------:R-:W-:Y:S05]  /*1090*/  @!P0 BRA `(.L_x_13) ;  /* 0x0000000000108947 */ /* 0x000fea0003800000 */
[----:B-1----:R-:W1:Y:S02]  /*10a0*/  LDC.64 R2, c[0x0][0x588] ;  /* 0x00016200ff027b82 */ /* 0x002e640000000a00 */
[----:B-1----:R-:W2:Y:S02]  /*10b0*/  LDG.E R2, desc[UR30][R2.64] ;  /* 0x0000001e02027981 */ /* 0x002ea4000c1e1900 */
[----:B--2---:R-:W-:Y:S01]  /*10c0*/  R2UR UR26, R2 ;  /* 0x00000000021a72ca */ /* 0x004fe200000e0000 */
[----:B------:R-:W-:-:S14]  /*10d0*/  BRA `(.L_x_12) ;  /* 0x0000000000047947 */ /* 0x000fdc0003800000 */
.L_x_13:
[----:B------:R-:W-:-:S05]  /*10e0*/  ULDC UR26, c[0x0][0x580] ;  /* 0x00016000001a7ab9 */ /* 0x000fca0000000800 */
.L_x_12:
[----:B------:R-:W-:Y:S02]  /*10f0*/  ULDC.64 UR4, c[0x0][0x5a0] ;  /* 0x0001680000047ab9 */ /* 0x000fe40000000a00 */
        /* <DEDUP_REMOVED lines=11> */
.L_x_14:
        /* <DEDUP_REMOVED lines=8> */
.L_x_16:
[----:B------:R-:W-:-:S05]  /*1230*/  ULDC UR25, c[0x0][0x584] ;  /* 0x0001610000197ab9 */ /* 0x000fca0000000800 */
.L_x_15:
[----:B------:R-:W-:-:S13]  /*1240*/  LOP3.LUT P0, RZ, R0, 0xff, RZ, 0xc0, !PT ;  /* 0x000000ff00ff7812 */ /* 0x000fda000780c0ff */
[----:B------:R-:W-:Y:S05]  /*1250*/  @!P0 EXIT ;  /* 0x000000000000894d */ /* 0x000fea0003800000 */
[----:B------:R-:W-:Y:S01]  /*1260*/  ULDC UR4, c[0x0][0x28c] ;  /* 0x0000a30000047ab9 */ /* 0x000fe20000000800 */
[----:B------:R-:W-:Y:S02]  /*1270*/  ULOP3.LUT UR8, UR7, 0x1, URZ, 0xfc, !UPT ;  /* 0x0000000107087892 */ /* 0x000fe4000f8efc3f */
[----:B------:R-:W-:-:S04]  /*1280*/  UIADD3 UR4, UR4, 0x7f, URZ ;  /* 0x0000007f04047890 */ /* 0x000fc8000fffe03f */
[----:B------:R-:W-:-:S04]  /*1290*/  USHF.R.S32.HI UR5, URZ, 0x1f, UR4 ;  /* 0x0000001f3f057899 */ /* 0x000fc80008011404 */
[----:B------:R-:W-:-:S03]  /*12a0*/  ULEA.HI UR5, UR5, UR4, URZ, 0x7 ;  /* 0x0000000405057291 */ /* 0x000fc6000f8f383f */
[----:B------:R-:W-:Y:S01]  /*12b0*/  UMOV UR4, URZ ;  /* 0x0000003f00047c82 */ /* 0x000fe20008000000 */
[----:B------:R-:W-:-:S03]  /*12c0*/  USHF.R.S32.HI UR24, URZ, 0x7, UR5 ;  /* 0x000000073f187899 */ /* 0x000fc60008011405 */
[----:B------:R-:W-:-:S09]  /*12d0*/  UMOV UR5, URZ ;  /* 0x0000003f00057c82 */ /* 0x000fd20008000000 */
.L_x_811:
[----:B------:R-:W-:Y:S01]  /*12e0*/  STL [R1+0x84c], RZ ;  /* 0x00084cff01007387 */ /* 0x000fe20000100800 */
[----:B--2---:R-:W2:Y:S01]  /*12f0*/  S2UR UR13, SR_CgaCtaId ;  /* 0x00000000000d79c3 */ /* 0x004ea20000008800 */
[----:B------:R-:W-:Y:S01]  /*1300*/  UMOV UR12, 0x400 ;  /* 0x00000400000c7882 */ /* 0x000fe20000000000 */
[----:B------:R-:W-:Y:S01]  /*1310*/  UMOV UR6, URZ ;  /* 0x0000003f00067c82 */ /* 0x000fe20008000000 */
[----:B------:R-:W-:Y:S01]  /*1320*/  STL [R1+0x848], RZ ;  /* 0x000848ff01007387 */ /* 0x000fe20000100800 */
[----:B------:R-:W-:Y:S01]  /*1330*/  UMOV UR16, URZ ;  /* 0x0000003f00107c82 */ /* 0x000fe20008000000 */
[----:B------:R-:W-:Y:S01]  /*1340*/  UMOV UR17, URZ ;  /* 0x0000003f00117c82 */ /* 0x000fe20008000000 */
[----:B------:R-:W-:Y:S01]  /*1350*/  UMOV UR11, UR5 ;  /* 0x00000005000b7c82 */ /* 0x000fe20008000000 */
[----:B------:R-:W-:Y:S01]  /*1360*/  STL [R1+0x844], RZ ;  /* 0x000844ff01007387 */ /* 0x000fe20000100800 */
[----:B01----:R-:W1:Y:S01]  /*1370*/  LDC R2, c[0x0][0x28c] ;  /* 0x0000a300ff027b82 */ /* 0x003e620000000800 */
[----:B------:R-:W-:Y:S01]  /*1380*/  UMOV UR14, UR4 ;  /* 0x00000004000e7c82 */ /* 0x000fe20008000000 */
[----:B------:R-:W-:Y:S01]  /*1390*/  CS2R R236, SRZ ;  /* 0x0000000000ec7805 */ /* 0x000fe2000001ff00 */
[----:B------:R-:W-:Y:S01]  /*13a0*/  STL [R1+0x840], RZ ;  /* 0x000840ff01007387 */ /* 0x000fe20000100800 */
[----:B------:R-:W-:-:S02]  /*13b0*/  CS2R R234, SRZ ;  /* 0x0000000000ea7805 */ /* 0x000fc4000001ff00 */
[----:B------:R-:W-:Y:S02]  /*13c0*/  CS2R R232, SRZ ;  /* 0x0000000000e87805 */ /* 0x000fe4000001ff00 */
[----:B------:R-:W-:Y:S01]  /*13d0*/  CS2R R230, SRZ ;  /* 0x0000000000e67805 */ /* 0x000fe2000001ff00 */
[----:B------:R-:W-:Y:S01]  /*13e0*/  STL [R1+0x83c], RZ ;  /* 0x00083cff01007387 */ /* 0x000fe20000100800 */
[----:B------:R-:W-:Y:S02]  /*13f0*/  CS2R R228, SRZ ;  /* 0x0000000000e47805 */ /* 0x000fe4000001ff00 */
[----:B------:R-:W-:Y:S02]  /*1400*/  CS2R R226, SRZ ;  /* 0x0000000000e27805 */ /* 0x000fe4000001ff00 */
[----:B------:R-:W-:Y:S01]  /*1410*/  CS2R R224, SRZ ;  /* 0x0000000000e07805 */ /* 0x000fe2000001ff00 */
[----:B------:R-:W-:Y:S01]  /*1420*/  STL [R1+0x838], RZ ;  /* 0x000838ff01007387 */ /* 0x000fe20000100800 */
[----:B------:R-:W-:-:S02]  /*1430*/  CS2R R222, SRZ ;  /* 0x0000000000de7805 */ /* 0x000fc4000001ff00 */
[----:B------:R-:W-:Y:S02]  /*1440*/  CS2R R220, SRZ ;  /* 0x0000000000dc7805 */ /* 0x000fe4000001ff00 */
[----:B------:R-:W-:Y:S01]  /*1450*/  CS2R R218, SRZ ;  /* 0x0000000000da7805 */ /* 0x000fe2000001ff00 */
[----:B------:R-:W-:Y:S01]  /*1460*/  STL [R1+0x834], RZ ;  /* 0x000834ff01007387 */ /* 0x000fe20000100800 */
[----:B--2---:R-:W-:Y:S01]  /*1470*/  ULEA UR12, UR13, UR12, 0x18 ;  /* 0x0000000c0d0c7291 */ /* 0x004fe2000f8ec03f */
[----:B------:R-:W-:Y:S02]  /*1480*/  CS2R R216, SRZ ;  /* 0x0000000000d87805 */ /* 0x000fe4000001ff00 */
[----:B------:R-:W-:Y:S01]  /*1490*/  CS2R R22, SRZ ;  /* 0x0000000000167805 */ /* 0x000fe2000001ff00 */
[----:B------:R-:W-:Y:S01]  /*14a0*/  STL [R1+0x830], RZ ;  /* 0x000830ff01007387 */ /* 0x000fe20000100800 */
[----:B------:R-:W-:Y:S02]  /*14b0*/  CS2R R20, SRZ ;  /* 0x0000000000147805 */ /* 0x000fe4000001ff00 */
[----:B------:R-:W-:-:S02]  /*14c0*/  CS2R R18, SRZ ;  /* 0x0000000000127805 */ /* 0x000fc4000001ff00 */
[----:B0-----:R-:W-:Y:S01]  /*14d0*/  CS2R R16, SRZ ;  /* 0x0000000000107805 */ /* 0x001fe2000001ff00 */
[----:B------:R-:W-:Y:S01]  /*14e0*/  STL [R1+0x82c], RZ ;  /* 0x00082cff01007387 */ /* 0x000fe20000100800 */
[----:B-1----:R-:W-:Y:S02]  /*14f0*/  ISETP.GE.AND P0, PT, R2, 0x1, PT ;  /* 0x000000010200780c */ /* 0x002fe40003f06270 */
[----:B------:R-:W-:Y:S02]  /*1500*/  CS2R R14, SRZ ;  /* 0x00000000000e7805 */ /* 0x000fe4000001ff00 */
[----:B------:R-:W-:Y:S01]  /*1510*/  CS2R R12, SRZ ;  /* 0x00000000000c7805 */ /* 0x000fe2000001ff00 */
[----:B------:R-:W-:Y:S01]  /*1520*/  STL [R1+0x828], RZ ;  /* 0x000828ff01007387 */ /* 0x000fe20000100800 */
[----:B------:R-:W-:Y:S02]  /*1530*/  CS2R R10, SRZ ;  /* 0x00000000000a7805 */ /* 0x000fe4000001ff00 */
[----:B------:R-:W-:-:S02]  /*1540*/  CS2R R8, SRZ ;  /* 0x0000000000087805 */ /* 0x000fc4000001ff00 */
[----:B---3--:R-:W-:Y:S01]  /*1550*/  CS2R R6, SRZ ;  /* 0x0000000000067805 */ /* 0x008fe2000001ff00 */
[----:B------:R-:W-:Y:S01]  /*1560*/  STL [R1+0x824], RZ ;  /* 0x000824ff01007387 */ /* 0x000fe20000100800 */
[----:B------:R-:W-:Y:S02]  /*1570*/  CS2R R4, SRZ ;  /* 0x0000000000047805 */ /* 0x000fe4000001ff00 */
[----:B------:R-:W-:Y:S02]  /*1580*/  CS2R R2, SRZ ;  /* 0x0000000000027805 */ /* 0x000fe4000001ff00 */
[----:B------:R-:W-:Y:S01]  /*1590*/  CS2R R120, SRZ ;  /* 0x0000000000787805 */ /* 0x000fe2000001ff00 */
[----:B------:R-:W-:Y:S01]  /*15a0*/  STL [R1+0x820], RZ ;  /* 0x000820ff01007387 */ /* 0x000fe20000100800 */
[----:B------:R-:W-:Y:S02]  /*15b0*/  CS2R R122, SRZ ;  /* 0x00000000007a7805 */ /* 0x000fe4000001ff00 */
[----:B------:R-:W-:-:S02]  /*15c0*/  CS2R R124, SRZ ;  /* 0x00000000007c7805 */ /* 0x000fc4000001ff00 */
[----:B------:R-:W-:Y:S01]  /*15d0*/  CS2R R126, SRZ ;  /* 0x00000000007e7805 */ /* 0x000fe2000001ff00 */
        /* <DEDUP_REMOVED lines=122> */
[----:B------:R-:W-:Y:S01]  /*1d80*/  CS2R R118, SRZ ;  /* 0x0000000000767805 */ /* 0x000fe2000001ff00 */
[----:B------:R-:W-:Y:S04]  /*1d90*/  STL [R1+0x7a0], RZ ;  /* 0x0007a0ff01007387 */ /* 0x000fe80000100800 */
        /* <DEDUP_REMOVED lines=392> */
[----:B------:R-:W-:Y:S04]  /*3620*/  STL [R1], RZ ;  /* 0x000000ff01007387 */ /* 0x000fe80000100800 */
[----:B------:R-:W-:Y:S04]  /*3630*/  STL [R1+0x4], RZ ;  /* 0x000004ff01007387 */ /* 0x000fe80000100800 */
[----:B------:R-:W-:Y:S04]  /*3640*/  STL [R1+0x8], RZ ;  /* 0x000008ff01007387 */ /* 0x000fe80000100800 */
[----:B------:R-:W-:Y:S04]  /*3650*/  STL [R1+0xc], RZ ;  /* 0x00000cff01007387 */ /* 0x000fe80000100800 */
[----:B------:R-:W-:Y:S04]  /*3660*/  STL [R1+0x10], RZ ;  /* 0x000010ff01007387 */ /* 0x000fe80000100800 */
[----:B------:R-:W-:Y:S04]  /*3670*/  STL [R1+0x14], RZ ;  /* 0x000014ff01007387 */ /* 0x000fe80000100800 */
[----:B------:R-:W-:Y:S04]  /*3680*/  STL [R1+0x18], RZ ;  /* 0x000018ff01007387 */ /* 0x000fe80000100800 */
[----:B------:R-:W-:Y:S04]  /*3690*/  STL [R1+0x1c], RZ ;  /* 0x00001cff01007387 */ /* 0x000fe80000100800 */
[----:B------:R-:W-:Y:S01]  /*36a0*/  STL [R1+0x20], RZ ;  /* 0x000020ff01007387 */ /* 0x000fe20000100800 */
[----:B------:R-:W0:Y:S03]  /*36b0*/  S2R R0, SR_TID.X ;  /* 0x0000000000007919 */ /* 0x000e260000002100 */
        /* <DEDUP_REMOVED lines=8> */
[----:B0-----:R-:W-:-:S03]  /*3740*/  LOP3.LUT R0, R0, 0x80, RZ, 0xc0, !PT ;  /* 0x0000008000007812 */ /* 0x001fc600078ec0ff */
[----:B------:R-:W-:Y:S01]  /*3750*/  STL [R1+0x44], RZ ;  /* 0x000044ff01007387 */ /* 0x000fe20000100800 */
[----:B------:R-:W-:-:S03]  /*3760*/  SHF.R.U32.HI R0, RZ, 0x7, R0 ;  /* 0x00000007ff007819 */ /* 0x000fc60000011600 */
        /* <DEDUP_REMOVED lines=33> */
[----:B------:R-:W0:Y:S04]  /*3980*/  SHFL.IDX PT, R0, R0, RZ, 0x1f ;  /* 0x00001fff00007589 */ /* 0x000e2800000e0000 */
[----:B------:R1:W-:Y:S04]  /*3990*/  STL [R1+0xcc], RZ ;  /* 0x0000ccff01007387 */ /* 0x0003e80000100800 */
[----:B------:R1:W-:Y:S04]  /*39a0*/  STL [R1+0xd0], RZ ;  /* 0x0000d0ff01007387 */ /* 0x0003e80000100800 */
[----:B------:R1:W-:Y:S04]  /*39b0*/  STL [R1+0xd4], RZ ;  /* 0x0000d4ff01007387 */ /* 0x0003e80000100800 */
[----:B------:R1:W-:Y:S04]  /*39c0*/  STL [R1+0xd8], RZ ;  /* 0x0000d8ff01007387 */ /* 0x0003e80000100800 */
[----:B------:R1:W-:Y:S04]  /*39d0*/  STL [R1+0xdc], RZ ;  /* 0x0000dcff01007387 */ /* 0x0003e80000100800 */
[----:B------:R1:W-:Y:S01]  /*39e0*/  STL [R1+0xe0], RZ ;  /* 0x0000e0ff01007387 */ /* 0x0003e20000100800 */
[----:B0-----:R-:W-:-:S03]  /*39f0*/  R2UR UR9, R0 ;  /* 0x00000000000972ca */ /* 0x001fc600000e0000 */
[----:B------:R1:W-:Y:S04]  /*3a00*/  STL [R1+0xe4], RZ ;  /* 0x0000e4ff01007387 */ /* 0x0003e80000100800 */
[----:B------:R1:W-:Y:S04]  /*3a10*/  STL [R1+0xe8], RZ ;  /* 0x0000e8ff01007387 */ /* 0x0003e80000100800 */
[----:B------:R1:W-:Y:S02]  /*3a20*/  STL [R1+0xec], RZ ;  /* 0x0000ecff01007387 */ /* 0x0003e40000100800 */
[----:B------:R-:W-:-:S02]  /*3a30*/  ULEA.HI UR10, UR9, UR9, URZ, 0x1 ;  /* 0x00000009090a7291 */ /* 0x000fc4000f8f083f */
[----:B------:R1:W-:Y:S02]  /*3a40*/  STL [R1+0xf0], RZ ;  /* 0x0000f0ff01007387 */ /* 0x0003e40000100800 */
[----:B------:R-:W-:Y:S02]  /*3a50*/  ULOP3.LUT UR10, UR10, 0x7fffe, URZ, 0xc0, !UPT ;  /* 0x0007fffe0a0a7892 */ /* 0x000fe4000f8ec03f */
[----:B------:R1:W-:Y:S02]  /*3a60*/  STL [R1+0xf4], RZ ;  /* 0x0000f4ff01007387 */ /* 0x0003e40000100800 */
[----:B------:R-:W-:Y:S02]  /*3a70*/  UIADD3 UR10, UR9, -UR10, URZ ;  /* 0x8000000a090a7290 */ /* 0x000fe4000fffe03f */
[----:B------:R1:W-:Y:S02]  /*3a80*/  STL [R1+0xf8], RZ ;  /* 0x0000f8ff01007387 */ /* 0x0003e40000100800 */
[----:B------:R-:W-:-:S02]  /*3a90*/  ULEA UR10, UR10, UR12, 0xd ;  /* 0x0000000c0a0a7291 */ /* 0x000fc4000f8e683f */
[----:B------:R1:W-:Y:S02]  /*3aa0*/  STL [R1+0xfc], RZ ;  /* 0x0000fcff01007387 */ /* 0x0003e40000100800 */
[----:B------:R-:W-:Y:S02]  /*3ab0*/  UIADD3 UR10, UR10, 0x100, URZ ;  /* 0x000001000a0a7890 */ /* 0x000fe4000fffe03f */
[----:B------:R1:W-:Y:S02]  /*3ac0*/  STL [R1+0x100], RZ ;  /* 0x000100ff01007387 */ /* 0x0003e40000100800 */
[----:B------:R-:W-:Y:S02]  /*3ad0*/  USHF.R.U32.HI UR10, URZ, 0x4, UR10 ;  /* 0x000000043f0a7899 */ /* 0x000fe4000801160a */
[----:B------:R1:W-:Y:S02]  /*3ae0*/  STL [R1+0x104], RZ ;  /* 0x000104ff01007387 */ /* 0x0003e40000100800 */
[----:B------:R-:W-:-:S02]  /*3af0*/  ULOP3.LUT UR13, UR10, 0x3fff, URZ, 0xc0, !UPT ;  /* 0x00003fff0a0d7892 */ /* 0x000fc4000f8ec03f */
[----:B------:R1:W-:Y:S04]  /*3b00*/  STL [R1+0x108], RZ ;  /* 0x000108ff01007387 */ /* 0x0003e80000100800 */
        /* <DEDUP_REMOVED lines=28> */
[----:B------:R1:W-:Y:S01]  /*3cd0*/  STL [R1+0x17c], RZ ;  /* 0x00017cff01007387 */ /* 0x0003e20000100800 */
[----:B------:R-:W-:Y:S05]  /*3ce0*/  @!P0 BRA `(.L_x_17) ;  /* 0x000000bc006c8947 */ /* 0x000fea0003800000 */
[----:B------:R-:W-:-:S06]  /*3cf0*/  UISETP.NE.AND UP0, UPT, UR8, 0x3, UPT ;  /* 0x000000030800788c */ /* 0x000fcc000bf05270 */
[----:B------:R-:W-:-:S13]  /*3d00*/  PLOP3.LUT P1, PT, PT, PT, UP0, 0x80, 0x0 ;  /* 0x000000000000781c */ /* 0x000fda0003f2f008 */
[----:B------:R-:W-:Y:S05]  /*3d10*/  @!P1 BRA `(.L_x_18) ;  /* 0x0000000000049947 */ /* 0x000fea0003800000 */
[----:B------:R-:W-:Y:S01]  /*3d20*/  BPT.TRAP 0x1 ;  /* 0x000000040000795c */ /* 0x000fe20000300000 */
.L_x_18:
[----:B------:R-:W-:Y:S01]  /*3d30*/  ULEA UR6, UR5, UR12, 0x3 ;  /* 0x0000000c05067291 */ /* 0x000fe2000f8e183f */
[----:B------:R-:W-:-:S05]  /*3d40*/  IMAD.U32 R0, RZ, RZ, UR4 ;  /* 0x00000004ff007e24 */ /* 0x000fca000f8e00ff */
[----:B------:R-:W-:-:S04]  /*3d50*/  SHF.L.U32 R0, R0, 0x1f, RZ ;  /* 0x0000001f00007819 */ /* 0x000fc800000006ff */
[----:B------:R0:W2:Y:S01]  /*3d60*/  SYNCS.PHASECHK.TRANS64.TRYWAIT P0, [UR6], R0 ;  /* 0x00000000ff0075a7 */ /* 0x0000a20008000146 */
[----:B------:R-:W-:Y:S05]  /*3d70*/  @!P1 BRA `(.L_x_19) ;  /* 0x0000000000049947 */ /* 0x000fea0003800000 */
[----:B------:R-:W-:Y:S01]  /*3d80*/  BPT.TRAP 0x1 ;  /* 0x000000040000795c */ /* 0x000fe20000300000 */
.L_x_19:
[----:B--2---:R-:W-:Y:S05]  /*3d90*/  @P0 BRA `(.L_x_20) ;  /* 0x0000000000080947 */ /* 0x004fea0003800000 */
[----:B------:R-:W2:Y:S02]  /*3da0*/  SYNCS.PHASECHK.TRANS64.TRYWAIT P0, [UR6], R0 ;  /* 0x00000000ff0075a7 */ /* 0x000ea40008000146 */
[----:B--2---:R-:W-:Y:S05]  /*3db0*/  @!P0 BRA `(.L_x_21) ;  /* 0x000003d8004c8947 */ /* 0x004fea0003800000 */
.L_x_20:
[----:B------:R-:W-:Y:S01]  /*3dc0*/  UIADD3 UR6, UR12, 0x12100, URZ ;  /* 0x000121000c067890 */ /* 0x000fe2000fffe03f */
[----:B------:R-:W-:Y:S01]  /*3dd0*/  WARPGROUP.ARRIVE ;  /* 0x00000000000079c5 */ /* 0x000fe20000000000 */
[----:B------:R-:W-:Y:S02]  /*3de0*/  ULOP3.LUT UR9, UR13, 0x10000, URZ, 0xfc, !UPT ;  /* 0x000100000d097892 */ /* 0x000fe4000f8efc3f */
[----:B------:R-:W-:Y:S02]  /*3df0*/  USHF.R.U32.HI UR6, URZ, 0x4, UR6 ;  /* 0x000000043f067899 */ /* 0x000fe40008011606 */
[----:B------:R-:W-:Y:S02]  /*3e00*/  UIMAD UR9, UR5, 0x600, UR9 ;  /* 0x00000600050978a4 */ /* 0x000fe4000f8e0209 */
[----:B------:R-:W-:Y:S01]  /*3e10*/  ULOP3.LUT UR6, UR6, 0x3fff, URZ, 0xc0, !UPT ;  /* 0x00003fff06067892 */ /* 0x000fe2000f8ec03f */
[----:B------:R-:W-:Y:S01]  /*3e20*/  UMOV UR21, 0x40000040 ;  /* 0x4000004000157882 */ /* 0x000fe20000000000 */
[----:B------:R-:W-:-:S02]  /*3e30*/  UMOV UR23, 0x40000040 ;  /* 0x4000004000177882 */ /* 0x000fc40000000000 */
[----:B------:R-:W-:Y:S01]  /*3e40*/  ULOP3.LUT UR6, UR6, 0x10000, URZ, 0xfc, !UPT ;  /* 0x0001000006067892 */ /* 0x000fe2000f8efc3f */
[----:B------:R-:W-:Y:S01]  /*3e50*/  UMOV UR20, UR9 ;  /* 0x0000000900147c82 */ /* 0x000fe20008000000 */
[----:B------:R-:W-:Y:S02]  /*3e60*/  UMOV UR17, UR21 ;  /* 0x0000001500117c82 */ /* 0x000fe40008000000 */
[----:B------:R-:W-:Y:S01]  /*3e70*/  UIMAD UR10, UR5, 0xc00, UR6 ;  /* 0x00000c00050a78a4 */ /* 0x000fe2000f8e0206 */
[----:B------:R-:W-:Y:S01]  /*3e80*/  UMOV UR16, UR20 ;  /* 0x0000001400107c82 */ /* 0x000fe20008000000 */
[----:B------:R-:W-:Y:S02]  /*3e90*/  UMOV UR19, 0x40000040 ;  /* 0x4000004000137882 */ /* 0x000fe40000000000 */
[----:B------:R-:W-:-:S03]  /*3ea0*/  UIADD3 UR18, UR10, 0x600, URZ ;  /* 0x000006000a127890 */ /* 0x000fc6000fffe03f */
[----:B------:R-:W-:Y:S02]  /*3eb0*/  UMOV UR22, UR10 ;  /* 0x0000000a00167c82 */ /* 0x000fe40008000000 */
[----:B------:R-:W-:Y:S03]  /*3ec0*/  QGMMA.64x192x32.F32.E4M3.E4M3 R100, gdesc[UR20], RZ, !UPT, gsb0 ;  /* 0x02e00000146479f3 */ /* 0x000fe6000c0008ff */
[----:B------:R-:W-:Y:S02]  /*3ed0*/  WARPGROUP.DEPBAR.LE gsb0, 0x0 ;  /* 0x00008000000079c5 */ /* 0x000fe40000010000 */
[----:B------:R-:W-:Y:S01]  /*3ee0*/  IMAD.MOV.U32 R76, RZ, RZ, R120 ;  /* 0x000000ffff4c7224 */ /* 0x000fe200078e0078 */
[----:B------:R-:W-:Y:S01]  /*3ef0*/  MOV R75, R121 ;  /* 0x00000079004b7202 */ /* 0x000fe20000000f00 */
        /* <DEDUP_REMOVED lines=35> */
[----:B--2---:R-:W-:Y:S01]  /*4130*/  MOV R3, R193 ;  /* 0x000000c100037202 */ /* 0x004fe20000000f00 */
        /* <DEDUP_REMOVED lines=12> */
[----:B------:R-:W-:-:S02]  /*4200*/  IMAD.MOV.U32 R42, RZ, RZ, R154 ;  /* 0x000000ffff2a7224 */ /* 0x000fc400078e009a */
[----:B------:R-:W-:Y:S02]  /*4210*/  IMAD.MOV.U32 R41, RZ, RZ, R155 ;  /* 0x000000ffff297224 */ /* 0x000fe400078e009b */
[----:B------:R-:W-:Y:S02]  /*4220*/  IMAD.MOV.U32 R40, RZ, RZ, R156 ;  /* 0x000000ffff287224 */ /* 0x000fe400078e009c */
[----:B------:R-:W-:Y:S02]  /*4230*/  IMAD.MOV.U32 R38, RZ, RZ, R158 ;  /* 0x000000ffff267224 */ /* 0x000fe400078e009e */
[----:B------:R-:W-:Y:S02]  /*4240*/  IMAD.MOV.U32 R37, RZ, RZ, R159 ;  /* 0x000000ffff257224 */ /* 0x000fe400078e009f */
[----:B------:R-:W-:Y:S02]  /*4250*/  IMAD.MOV.U32 R36, RZ, RZ, R160 ;  /* 0x000000ffff247224 */ /* 0x000fe400078e00a0 */
        /* <DEDUP_REMOVED lines=13> */
[----:B------:R-:W-:Y:S01]  /*4330*/  IMAD.MOV.U32 R17, RZ, RZ, R179 ;  /* 0x000000ffff117224 */ /* 0x000fe200078e00b3 */
[----:B------:R-:W-:Y:S01]  /*4340*/  MOV R216, R20 ;  /* 0x0000001400d87202 */ /* 0x000fe20000000f00 */
[----:B------:R-:W-:Y:S02]  /*4350*/  IMAD.MOV.U32 R16, RZ, RZ, R180 ;  /* 0x000000ffff107224 */ /* 0x000fe400078e00b4 */
[----:B------:R-:W-:Y:S01]  /*4360*/  IMAD.MOV.U32 R14, RZ, RZ, R182 ;  /* 0x000000ffff0e7224 */ /* 0x000fe200078e00b6 */
[----:B------:R-:W-:Y:S01]  /*4370*/  MOV R219, R17 ;  /* 0x0000001100db7202 */ /* 0x000fe20000000f00 */
[----:B------:R-:W-:Y:S02]  /*4380*/  IMAD.MOV.U32 R13, RZ, RZ, R183 ;  /* 0x000000ffff0d7224 */ /* 0x000fe400078e00b7 */
[----:B------:R-:W-:Y:S01]  /*4390*/  IMAD.MOV.U32 R12, RZ, RZ, R184 ;  /* 0x000000ffff0c7224 */ /* 0x000fe200078e00b8 */
[----:B------:R-:W-:Y:S01]  /*43a0*/  MOV R222, R14 ;  /* 0x0000000e00de7202 */ /* 0x000fe20000000f00 */
[----:B------:R-:W-:-:S02]  /*43b0*/  IMAD.MOV.U32 R10, RZ, RZ, R186 ;  /* 0x000000ffff0a7224 */ /* 0x000fc400078e00ba */
[----:B------:R-:W-:Y:S02]  /*43c0*/  IMAD.MOV.U32 R9, RZ, RZ, R187 ;  /* 0x000000ffff097224 */ /* 0x000fe400078e00bb */
[----:B------:R-:W-:Y:S02]  /*43d0*/  IMAD.MOV.U32 R8, RZ, RZ, R188 ;  /* 0x000000ffff087224 */ /* 0x000fe400078e00bc */
[----:B------:R-:W-:Y:S02]  /*43e0*/  IMAD.MOV.U32 R6, RZ, RZ, R190 ;  /* 0x000000ffff067224 */ /* 0x000fe400078e00be */
[----:B------:R-:W-:Y:S01]  /*43f0*/  IMAD.MOV.U32 R5, RZ, RZ, R191 ;  /* 0x000000ffff057224 */ /* 0x000fe200078e00bf */
[----:B------:R-:W-:Y:S01]  /*4400*/  MOV R228, R8 ;  /* 0x0000000800e47202 */ /* 0x000fe20000000f00 */
[----:B------:R-:W-:Y:S02]  /*4410*/  IMAD.MOV.U32 R4, RZ, RZ, R192 ;  /* 0x000000ffff047224 */ /* 0x000fe400078e00c0 */
[----:B------:R-:W-:Y:S01]  /*4420*/  IMAD.MOV.U32 R2, RZ, RZ, R194 ;  /* 0x000000ffff027224 */ /* 0x000fe200078e00c2 */
[----:B------:R-:W-:Y:S01]  /*4430*/  MOV R231, R5 ;  /* 0x0000000500e77202 */ /* 0x000fe20000000f00 */
[----:B0-----:R-:W-:-:S02]  /*4440*/  IMAD.MOV.U32 R0, RZ, RZ, R195 ;  /* 0x000000ffff007224 */ /* 0x001fc400078e00c3 */
[----:B------:R-:W-:Y:S01]  /*4450*/  WARPGROUP.ARRIVE ;  /* 0x00000000000079c5 */ /* 0x000fe20000000000 */
[----:B------:R-:W-:Y:S01]  /*4460*/  IMAD.MOV.U32 R96, RZ, RZ, R100 ;  /* 0x000000ffff607224 */ /* 0x000fe200078e0064 */
[----:B------:R-:W-:Y:S01]  /*4470*/  MOV R234, R2 ;  /* 0x0000000200ea7202 */ /* 0x000fe20000000f00 */
[----:B------:R-:W-:Y:S02]  /*4480*/  IMAD.MOV.U32 R94, RZ, RZ, R102 ;  /* 0x000000ffff5e7224 */ /* 0x000fe400078e0066 */
[----:B------:R-:W-:Y:S01]  /*4490*/  IMAD.MOV.U32 R93, RZ, RZ, R103 ;  /* 0x000000ffff5d7224 */ /* 0x000fe200078e0067 */
[----:B------:R-:W-:Y:S01]  /*44a0*/  QGMMA.64x192x32.F32.E4M3.E4M3 R120, gdesc[UR16], RZ, !UPT, gsb0 ;  /* 0x02e00000107879f3 */ /* 0x000fe2000c0008ff */
[----:B------:R-:W-:Y:S01]  /*44b0*/  IMAD.MOV.U32 R92, RZ, RZ, R104 ;  /* 0x000000ffff5c7224 */ /* 0x000fe200078e0068 */
[----:B------:R-:W-:Y:S01]  /*44c0*/  UIADD3 UR16, UR9, 0x400, URZ ;  /* 0x0000040009107890 */ /* 0x000fe2000fffe03f */
[----:B------:R-:W-:Y:S01]  /*44d0*/  IMAD.MOV.U32 R90, RZ, RZ, R106 ;  /* 0x000000ffff5a7224 */ /* 0x000fe200078e006a */
[----:B------:R-:W-:Y:S01]  /*44e0*/  UMOV UR17, 0x40000040 ;  /* 0x4000004000117882 */ /* 0x000fe20000000000 */
        /* <DEDUP_REMOVED lines=22> */
[----:B------:R-:W-:Y:S01]  /*4650*/  IMAD.MOV.U32 R235, RZ, RZ, R0 ;  /* 0x000000ffffeb7224 */ /* 0x000fe200078e0000 */
[----:B------:R-:W-:Y:S02]  /*4660*/  WARPGROUP.DEPBAR.LE gsb0, 0x0 ;  /* 0x00008000000079c5 */ /* 0x000fe40000010000 */
[----:B------:R0:W-:Y:S04]  /*4670*/  STL.64 [R1+0xf48], R214 ;  /* 0x000f48d601007387 */ /* 0x0001e80000100a00 */
[----:B------:R2:W-:Y:S04]  /*4680*/  STL.64 [R1+0xf40], R212 ;  /* 0x000f40d401007387 */ /* 0x0005e80000100a00 */
[----:B------:R3:W-:Y:S04]  /*4690*/  STL.64 [R1+0xf38], R210 ;  /* 0x000f38d201007387 */ /* 0x0007e80000100a00 */
[----:B------:R4:W-:Y:S01]  /*46a0*/  STL.64 [R1+0xf30], R208 ;  /* 0x000f30d001007387 */ /* 0x0009e20000100a00 */
[----:B0-----:R-:W-:-:S02]  /*46b0*/  IMAD.MOV.U32 R214, RZ, RZ, R22 ;  /* 0x000000ffffd67224 */ /* 0x001fc400078e0016 */
[----:B------:R-:W-:Y:S01]  /*46c0*/  IMAD.MOV.U32 R215, RZ, RZ, R21 ;  /* 0x000000ffffd77224 */ /* 0x000fe200078e0015 */
[----:B------:R0:W-:Y:S01]  /*46d0*/  STL.64 [R1+0xf28], R206 ;  /* 0x000f28ce01007387 */ /* 0x0001e20000100a00 */
[----:B--2---:R-:W-:Y:S01]  /*46e0*/  IMAD.MOV.U32 R212, RZ, RZ, R24 ;  /* 0x000000ffffd47224 */ /* 0x004fe200078e0018 */
[----:B------:R-:W-:Y:S02]  /*46f0*/  MOV R213, R23 ;  /* 0x0000001700d57202 */ /* 0x000fe40000000f00 */
[----:B------:R2:W-:Y:S01]  /*4700*/  STL.64 [R1+0xf20], R204 ;  /* 0x000f20cc01007387 */ /* 0x0005e20000100a00 */
[----:B---3--:R-:W-:Y:S01]  /*4710*/  MOV R210, R26 ;  /* 0x0000001a00d27202 */ /* 0x008fe20000000f00 */
[----:B------:R-:W-:Y:S02]  /*4720*/  IMAD.MOV.U32 R211, RZ, RZ, R25 ;  /* 0x000000ffffd37224 */ /* 0x000fe400078e0019 */
[----:B------:R3:W-:Y:S01]  /*4730*/  STL.64 [R1+0xf18], R202 ;  /* 0x000f18ca01007387 */ /* 0x0007e20000100a00 */
[----:B----4-:R-:W-:-:S02]  /*4740*/  IMAD.MOV.U32 R208, RZ, RZ, R28 ;  /* 0x000000ffffd07224 */ /* 0x010fc400078e001c */
[----:B------:R-:W-:Y:S01]  /*4750*/  IMAD.MOV.U32 R209, RZ, RZ, R27 ;  /* 0x000000ffffd17224 */ /* 0x000fe200078e001b */
[----:B------:R4:W-:Y:S01]  /*4760*/  STL.64 [R1+0xf10], R200 ;  /* 0x000f10c801007387 */ /* 0x0009e20000100a00 */
[----:B0-----:R-:W-:Y:S01]  /*4770*/  IMAD.MOV.U32 R206, RZ, RZ, R30 ;  /* 0x000000ffffce7224 */ /* 0x001fe200078e001e */
[----:B------:R-:W-:Y:S02]  /*4780*/  MOV R207, R29 ;  /* 0x0000001d00cf7202 */ /* 0x000fe40000000f00 */
[----:B------:R0:W-:Y:S01]  /*4790*/  STL.64 [R1+0xf08], R198 ;  /* 0x000f08c601007387 */ /* 0x0001e20000100a00 */
[----:B--2---:R-:W-:Y:S01]  /*47a0*/  MOV R204, R32 ;  /* 0x0000002000cc7202 */ /* 0x004fe20000000f00 */
[----:B------:R-:W-:Y:S02]  /*47b0*/  IMAD.MOV.U32 R205, RZ, RZ, R31 ;  /* 0x000000ffffcd7224 */ /* 0x000fe400078e001f */
[----:B------:R2:W-:Y:S01]  /*47c0*/  STL.64 [R1+0xf00], R196 ;  /* 0x000f00c401007387 */ /* 0x0005e20000100a00 */
[----:B---3--:R-:W-:-:S02]  /*47d0*/  IMAD.MOV.U32 R202, RZ, RZ, R34 ;  /* 0x000000ffffca7224 */ /* 0x008fc400078e0022 */
[----:B------:R-:W-:Y:S01]  /*47e0*/  IMAD.MOV.U32 R203, RZ, RZ, R33 ;  /* 0x000000ffffcb7224 */ /* 0x000fe200078e0021 */
[----:B------:R3:W-:Y:S01]  /*47f0*/  STL.64 [R1+0xef8], R194 ;  /* 0x000ef8c201007387 */ /* 0x0007e20000100a00 */
[----:B----4-:R-:W-:Y:S01]  /*4800*/  IMAD.MOV.U32 R200, RZ, RZ, R36 ;  /* 0x000000ffffc87224 */ /* 0x010fe200078e0024 */
[----:B------:R-:W-:Y:S02]  /*4810*/  MOV R201, R35 ;  /* 0x0000002300c97202 */ /* 0x000fe40000000f00 */
[----:B------:R4:W-:Y:S01]  /*4820*/  STL.64 [R1+0xef0], R192 ;  /* 0x000ef0c001007387 */ /* 0x0009e20000100a00 */
[----:B0-----:R-:W-:Y:S01]  /*4830*/  MOV R198, R38 ;  /* 0x0000002600c67202 */ /* 0x001fe20000000f00 */
[----:B------:R-:W-:Y:S02]  /*4840*/  IMAD.MOV.U32 R199, RZ, RZ, R37 ;  /* 0x000000ffffc77224 */ /* 0x000fe400078e0025 */
[----:B------:R0:W-:Y:S01]  /*4850*/  STL.64 [R1+0xee8], R190 ;  /* 0x000ee8be01007387 */ /* 0x0001e20000100a00 */
[----:B--2---:R-:W-:-:S02]  /*4860*/  IMAD.MOV.U32 R196, RZ, RZ, R40 ;  /* 0x000000ffffc47224 */ /* 0x004fc400078e0028 */
[----:B------:R-:W-:Y:S01]  /*4870*/  IMAD.MOV.U32 R197, RZ, RZ, R39 ;  /* 0x000000ffffc57224 */ /* 0x000fe200078e0027 */
[----:B------:R2:W-:Y:S01]  /*4880*/  STL.64 [R1+0xee0], R188 ;  /* 0x000ee0bc01007387 */ /* 0x0005e20000100a00 */
[----:B---3--:R-:W-:Y:S01]  /*4890*/  IMAD.MOV.U32 R194, RZ, RZ, R42 ;  /* 0x000000ffffc27224 */ /* 0x008fe200078e002a */
[----:B------:R-:W-:Y:S02]  /*48a0*/  MOV R195, R41 ;  /* 0x0000002900c37202 */ /* 0x000fe40000000f00 */
[----:B------:R3:W-:Y:S01]  /*48b0*/  STL.64 [R1+0xed8], R186 ;  /* 0x000ed8ba01007387 */ /* 0x0007e20000100a00 */
[----:B----4-:R-:W-:Y:S01]  /*48c0*/  MOV R192, R44 ;  /* 0x0000002c00c07202 */ /* 0x010fe20000000f00 */
[----:B------:R-:W-:Y:S02]  /*48d0*/  IMAD.MOV.U32 R193, RZ, RZ, R43 ;  /* 0x000000ffffc17224 */ /* 0x000fe400078e002b */
        /* <DEDUP_REMOVED lines=61> */
[----:B0-----:R-:W-:Y:S02]  /*4cb0*/  IMAD.MOV.U32 R150, RZ, RZ, R86 ;  /* 0x000000ffff967224 */ /* 0x001fe400078e0056 */
[----:B------:R-:W-:Y:S01]  /*4cc0*/  IMAD.MOV.U32 R151, RZ, RZ, R85 ;  /* 0x000000ffff977224 */ /* 0x000fe200078e0055 */
[----:B------:R0:W-:Y:S01]  /*4cd0*/  STL.64 [R1+0xe28], R142 ;  /* 0x000e288e01007387 */ /* 0x0001e20000100a00 */
[----:B--2---:R-:W-:Y:S01]  /*4ce0*/  IMAD.MOV.U32 R148, RZ, RZ, R88 ;  /* 0x000000ffff947224 */ /* 0x004fe200078e0058 */
[----:B------:R-:W-:-:S02]  /*4cf0*/  MOV R149, R87 ;  /* 0x0000005700957202 */ /* 0x000fc40000000f00 */
[----:B------:R2:W-:Y:S01]  /*4d00*/  STL.64 [R1+0xe20], R140 ;  /* 0x000e208c01007387 */ /* 0x0005e20000100a00 */
[----:B---3--:R-:W-:Y:S02]  /*4d10*/  IMAD.MOV.U32 R146, RZ, RZ, R90 ;  /* 0x000000ffff927224 */ /* 0x008fe400078e005a */
[----:B------:R-:W-:Y:S01]  /*4d20*/  IMAD.MOV.U32 R147, RZ, RZ, R89 ;  /* 0x000000ffff937224 */ /* 0x000fe200078e0059 */
[----:B----4-:R-:W-:Y:S01]  /*4d30*/  MOV R145, R91 ;  /* 0x0000005b00917202 */ /* 0x010fe20000000f00 */
[----:B------:R-:W-:Y:S01]  /*4d40*/  IMAD.MOV.U32 R144, RZ, RZ, R92 ;  /* 0x000000ffff907224 */ /* 0x000fe200078e005c */
[----:B------:R-:W-:Y:S01]  /*4d50*/  STL.64 [R1+0x10c8], R214 ;  /* 0x0010c8d601007387 */ /* 0x000fe20000100a00 */
[----:B0-----:R-:W-:Y:S02]  /*4d60*/  IMAD.MOV.U32 R142, RZ, RZ, R94 ;  /* 0x000000ffff8e7224 */ /* 0x001fe400078e005e */
[----:B------:R-:W-:Y:S01]  /*4d70*/  IMAD.MOV.U32 R143, RZ, RZ, R93 ;  /* 0x000000ffff8f7224 */ /* 0x000fe200078e005d */
[----:B------:R-:W-:Y:S01]  /*4d80*/  STL.64 [R1+0x10c0], R212 ;  /* 0x0010c0d401007387 */ /* 0x000fe20000100a00 */
[----:B--2---:R-:W-:Y:S01]  /*4d90*/  IMAD.MOV.U32 R140, RZ, RZ, R96 ;  /* 0x000000ffff8c7224 */ /* 0x004fe200078e0060 */
[----:B------:R-:W-:-:S02]  /*4da0*/  MOV R141, R95 ;  /* 0x0000005f008d7202 */ /* 0x000fc40000000f00 */
[----:B------:R-:W-:Y:S01]  /*4db0*/  WARPGROUP.ARRIVE ;  /* 0x00000000000079c5 */ /* 0x000fe20000000000 */
[----:B------:R-:W-:Y:S04]  /*4dc0*/  STL.64 [R1+0x10b8], R210 ;  /* 0x0010b8d201007387 */ /* 0x000fe80000100a00 */
[----:B------:R-:W-:Y:S01]  /*4dd0*/  STL.64 [R1+0x10b0], R208 ;  /* 0x0010b0d001007387 */ /* 0x000fe20000100a00 */
[----:B------:R-:W-:Y:S01]  /*4de0*/  QGMMA.64x192x32.F32.E4M3.E4M3 R24, gdesc[UR16], RZ, !UPT, gsb0 ;  /* 0x02e00000101879f3 */ /* 0x000fe2000c0008ff */
[----:B------:R-:W-:Y:S01]  /*4df0*/  UMOV UR18, UR22 ;  /* 0x0000001600127c82 */ /* 0x000fe20008000000 */
[----:B------:R-:W-:Y:S01]  /*4e00*/  UMOV UR19, UR23 ;  /* 0x0000001700137c82 */ /* 0x000fe20008000000 */
[----:B------:R-:W-:Y:S04]  /*4e10*/  STL.64 [R1+0x10a8], R206 ;  /* 0x0010a8ce01007387 */ /* 0x000fe80000100a00 */
        /* <DEDUP_REMOVED lines=42> */
[----:B------:R0:W-:Y:S01]  /*50c0*/  STL.64 [R1+0xf50], R120 ;  /* 0x000f507801007387 */ /* 0x0001e20000100a00 */
[----:B------:R-:W-:-:S02]  /*50d0*/  WARPGROUP.DEPBAR.LE gsb0, 0x0 ;  /* 0x00008000000079c5 */ /* 0x000fc40000010000 */
[----:B0-----:R-:W-:-:S06]  /*50e0*/  WARPGROUP.ARRIVE ;  /* 0x00000000000079c5 */ /* 0x001fcc0000000000 */
[----:B------:R-:W-:Y:S03]  /*50f0*/  QGMMA.64x192x32.F32.E4M3.E4M3 R120, gdesc[UR16], RZ, !UPT, gsb0 ;  /* 0x02e00000107879f3 */ /* 0x000fe6000c0008ff */
[----:B------:R-:W-:Y:S02]  /*5100*/  WARPGROUP.DEPBAR.LE gsb0, 0x0 ;  /* 0x00008000000079c5 */ /* 0x000fe40000010000 */
[----:B------:R-:W-:Y:S04]  /*5110*/  STL.64 [R1], R120 ;  /* 0x0000007801007387 */ /* 0x000fe80000100a00 */
        /* <DEDUP_REMOVED lines=46> */
[----:B------:R0:W-:Y:S04]  /*5400*/  STL.64 [R1+0x178], R214 ;  /* 0x000178d601007387 */ /* 0x0001e80000100a00 */
[----:B0-----:R-:W2:Y:S04]  /*5410*/  LDL.LU.64 R214, [R1+0x10c8] ;  /* 0x0010c80001d67983 */ /* 0x001ea80000300a00 */
[----:B------:R-:W2:Y:S04]  /*5420*/  LDL.LU.64 R212, [R1+0x10c0] ;  /* 0x0010c00001d47983 */ /* 0x000ea80000300a00 */
        /* <DEDUP_REMOVED lines=35> */
[----:B------:R-:W2:Y:S01]  /*5660*/  LDL.LU.64 R140, [R1+0xfa0] ;  /* 0x000fa000018c7983 */ /* 0x000ea20000300a00 */
[----:B------:R-:W-:-:S02]  /*5670*/  UIADD3 UR16, UR9, 0x2, URZ ;  /* 0x0000000209107890 */ /* 0x000fc4000fffe03f */
[----:B------:R-:W-:Y:S01]  /*5680*/  UIADD3 UR18, UR10, 0x2, URZ ;  /* 0x000000020a127890 */ /* 0x000fe2000fffe03f */
[----:B------:R-:W3:Y:S01]  /*5690*/  LDL.LU.64 R138, [R1+0xf98] ;  /* 0x000f9800018a7983 */ /* 0x000ee20000300a00 */
[----:B------:R-:W-:Y:S01]  /*56a0*/  UMOV UR17, 0x40000040 ;  /* 0x4000004000117882 */ /* 0x000fe20000000000 */
[----:B------:R-:W-:Y:S02]  /*56b0*/  UMOV UR19, 0x40000040 ;  /* 0x4000004000137882 */ /* 0x000fe40000000000 */
[----:B------:R-:W3:Y:S04]  /*56c0*/  LDL.LU.64 R136, [R1+0xf90] ;  /* 0x000f900001887983 */ /* 0x000ee80000300a00 */
[----:B------:R-:W3:Y:S04]  /*56d0*/  LDL.LU.64 R134, [R1+0xf88] ;  /* 0x000f880001867983 */ /* 0x000ee80000300a00 */
[----:B------:R-:W3:Y:S04]  /*56e0*/  LDL.LU.64 R132, [R1+0xf80] ;  /* 0x000f800001847983 */ /* 0x000ee80000300a00 */
[----:B------:R-:W3:Y:S04]  /*56f0*/  LDL.LU.64 R130, [R1+0xf78] ;  /* 0x000f780001827983 */ /* 0x000ee80000300a00 */
[----:B------:R-:W3:Y:S04]  /*5700*/  LDL.LU.64 R128, [R1+0xf70] ;  /* 0x000f700001807983 */ /* 0x000ee80000300a00 */
[----:B------:R-:W3:Y:S04]  /*5710*/  LDL.LU.64 R126, [R1+0xf68] ;  /* 0x000f6800017e7983 */ /* 0x000ee80000300a00 */
[----:B------:R-:W3:Y:S04]  /*5720*/  LDL.LU.64 R124, [R1+0xf60] ;  /* 0x000f6000017c7983 */ /* 0x000ee80000300a00 */
[----:B------:R-:W3:Y:S04]  /*5730*/  LDL.LU.64 R122, [R1+0xf58] ;  /* 0x000f5800017a7983 */ /* 0x000ee80000300a00 */
[----:B------:R-:W3:Y:S01]  /*5740*/  LDL.LU.64 R120, [R1+0xf50] ;  /* 0x000f500001787983 */ /* 0x000ee20000300a00 */
[----:B--2---:R-:W-:-:S06]  /*5750*/  WARPGROUP.ARRIVE ;  /* 0x00000000000079c5 */ /* 0x004fcc0000000000 */
[----:B------:R-:W-:Y:S03]  /*5760*/  QGMMA.64x192x32.F32.E4M3.E4M3 R140, gdesc[UR16], R140, gsb0 ;  /* 0x02e00000108c79f3 */ /* 0x000fe6000800088c */
[----:B------:R-:W-:Y:S02]  /*5770*/  WARPGROUP.DEPBAR.LE gsb0, 0x0 ;  /* 0x00008000000079c5 */ /* 0x000fe40000010000 */
        /* <DEDUP_REMOVED lines=48> */
[----:B0-----:R-:W3:Y:S04]  /*5a80*/  LDL.LU.64 R214, [R1+0xf48] ;  /* 0x000f480001d67983 */ /* 0x001ee80000300a00 */
        /* <DEDUP_REMOVED lines=37> */
[----:B------:R-:W-:Y:S01]  /*5ce0*/  UIADD3 UR22, UR10, 0x602, URZ ;  /* 0x000006020a167890 */ /* 0x000fe2000fffe03f */
[----:B------:R-:W-:Y:S01]  /*5cf0*/  UMOV UR20, UR16 ;  /* 0x0000001000147c82 */ /* 0x000fe20008000000 */
[----:B------:R-:W-:Y:S01]  /*5d00*/  UMOV UR21, UR17 ;  /* 0x0000001100157c82 */ /* 0x000fe20008000000 */
[----:B------:R-:W-:Y:S01]  /*5d10*/  UMOV UR23, 0x40000040 ;  /* 0x4000004000177882 */ /* 0x000fe20000000000 */
[----:B------:R-:W-:Y:S01]  /*5d20*/  UMOV UR6, 0x4 ;  /* 0x0000000400067882 */ /* 0x000fe20000000000 */
[----:B---3--:R-:W-:-:S06]  /*5d30*/  WARPGROUP.ARRIVE ;  /* 0x00000000000079c5 */ /* 0x008fcc0000000000 */
[----:B------:R-:W-:Y:S01]  /*5d40*/  QGMMA.64x192x32.F32.E4M3.E4M3 R120, gdesc[UR20], R120, gsb0 ;  /* 0x02e00000147879f3 */ /* 0x000fe20008000878 */
[----:B------:R-:W-:Y:S02]  /*5d50*/  UIADD3 UR20, UR9, 0x402, URZ ;  /* 0x0000040209147890 */ /* 0x000fe4000fffe03f */
        /* <DEDUP_REMOVED lines=63> */
[----:B0-----:R-:W2:Y:S04]  /*6150*/  LDL.LU.64 R140, [R1] ;  /* 0x00000000018c7983 */ /* 0x001ea80000300a00 */
        /* <DEDUP_REMOVED lines=47> */
[----:B------:R-:W-:Y:S01]  /*6450*/  WARPGROUP.ARRIVE ;  /* 0x00000000000079c5 */ /* 0x000fe20000000000 */
[----:B------:R-:W-:Y:S01]  /*6460*/  UMOV UR21, 0x40000040 ;  /* 0x4000004000157882 */ /* 0x000fe20000000000 */
[----:B------:R-:W-:Y:S01]  /*6470*/  UMOV UR16, UR20 ;  /* 0x0000001400107c82 */ /* 0x000fe20008000000 */
[----:B------:R-:W-:-:S03]  /*6480*/  UMOV UR17, UR21 ;  /* 0x0000001500117c82 */ /* 0x000fc60008000000 */
[----:B------:R-:W-:Y:S03]  /*6490*/  QGMMA.64x192x32.F32.E4M3.E4M3 R24, gdesc[UR20], R24, gsb0 ;  /* 0x02e00000141879f3 */ /* 0x000fe60008000818 */
[----:B------:R-:W-:Y:S02]  /*64a0*/  WARPGROUP.DEPBAR.LE gsb0, 0x0 ;  /* 0x00008000000079c5 */ /* 0x000fe40000010000 */
[----:B------:R0:W-:Y:S04]  /*64b0*/  STL [R1+0xc9c], R24 ;  /* 0x000c9c1801007387 */ /* 0x0001e80000100800 */
[----:B------:R3:W-:Y:S04]  /*64c0*/  STL [R1+0xc98], R25 ;  /* 0x000c981901007387 */ /* 0x0007e80000100800 */
[----:B------:R4:W-:Y:S04]  /*64d0*/  STL [R1+0xc94], R26 ;  /* 0x000c941a01007387 */ /* 0x0009e80000100800 */
[----:B------:R-:W-:Y:S04]  /*64e0*/  STL [R1+0xc90], R27 ;  /* 0x000c901b01007387 */ /* 0x000fe80000100800 */
[----:B------:R1:W-:Y:S04]  /*64f0*/  STL [R1+0xc8c], R28 ;  /* 0x000c8c1c01007387 */ /* 0x0003e80000100800 */
[----:B------:R-:W-:Y:S04]  /*6500*/  STL [R1+0xc88], R29 ;  /* 0x000c881d01007387 */ /* 0x000fe80000100800 */
        /* <DEDUP_REMOVED lines=17> */
[----:B------:R-:W-:Y:S01]  /*6620*/  STL [R1+0xc40], R47 ;  /* 0x000c402f01007387 */ /* 0x000fe20000100800 */
[----:B--2---:R-:W-:-:S03]  /*6630*/  WARPGROUP.ARRIVE ;  /* 0x00000000000079c5 */ /* 0x004fc60000000000 */
[----:B------:R-:W-:Y:S03]  /*6640*/  STL [R1+0xc3c], R48 ;  /* 0x000c3c3001007387 */ /* 0x000fe60000100800 */
[----:B------:R-:W-:Y:S01]  /*6650*/  QGMMA.64x192x32.F32.E4M3.E4M3 R140, gdesc[UR16], R140, gsb0 ;  /* 0x02e00000108c79f3 */ /* 0x000fe2000800088c */
        /* <DEDUP_REMOVED lines=49> */
[----:B------:R2:W-:Y:S01]  /*6970*/  STL [R1+0xb74], R98 ;  /* 0x000b746201007387 */ /* 0x0005e20000100800 */
[----:B------:R-:W-:-:S02]  /*6980*/  WARPGROUP.DEPBAR.LE gsb0, 0x0 ;  /* 0x00008000000079c5 */ /* 0x000fc40000010000 */
[----:B0-----:R-:W-:Y:S01]  /*6990*/  IMAD.MOV.U32 R24, RZ, RZ, R140 ;  /* 0x000000ffff187224 */ /* 0x001fe200078e008c */
[----:B------:R0:W-:Y:S01]  /*69a0*/  STL [R1+0xb70], R99 ;  /* 0x000b706301007387 */ /* 0x0001e20000100800 */
[----:B---3--:R-:W-:Y:S01]  /*69b0*/  MOV R25, R141 ;  /* 0x0000008d00197202 */ /* 0x008fe20000000f00 */
[----:B----4-:R-:W-:Y:S01]  /*69c0*/  IMAD.MOV.U32 R26, RZ, RZ, R142 ;  /* 0x000000ffff1a7224 */ /* 0x010fe200078e008e */
[----:B-1----:R-:W-:Y:S01]  /*69d0*/  MOV R28, R144 ;  /* 0x00000090001c7202 */ /* 0x002fe20000000f00 */
[----:B------:R1:W-:Y:S01]  /*69e0*/  STL [R1+0xb6c], R100 ;  /* 0x000b6c6401007387 */ /* 0x0003e20000100800 */
[----:B------:R-:W-:Y:S01]  /*69f0*/  IMAD.MOV.U32 R27, RZ, RZ, R143 ;  /* 0x000000ffff1b7224 */ /* 0x000fe200078e008f */
[----:B------:R-:W-:Y:S01]  /*6a00*/  MOV R31, R147 ;  /* 0x00000093001f7202 */ /* 0x000fe20000000f00 */
[----:B------:R-:W-:Y:S01]  /*6a10*/  IMAD.MOV.U32 R29, RZ, RZ, R145 ;  /* 0x000000ffff1d7224 */ /* 0x000fe200078e0091 */
        /* <DEDUP_REMOVED lines=22> */
[----:B--2---:R-:W-:Y:S01]  /*6b80*/  MOV R49, R165 ;  /* 0x000000a500317202 */ /* 0x004fe20000000f00 */
        /* <DEDUP_REMOVED lines=53> */
[----:B------:R-:W-:Y:S01]  /*6ee0*/  STL [R1+0x814], RZ ;  /* 0x000814ff01007387 */ /* 0x000fe20000100800 */
        /* <DEDUP_REMOVED lines=13> */
[----:B------:R-:W-:Y:S01]  /*6fc0*/  UIADD3 UR16, UR9, 0x4, URZ ;  /* 0x0000000409107890 */ /* 0x000fe2000fffe03f */
[----:B------:R-:W-:Y:S01]  /*6fd0*/  IMAD.MOV.U32 R98, RZ, RZ, R214 ;  /* 0x000000ffff627224 */ /* 0x000fe200078e00d6 */
[----:B------:R-:W-:Y:S01]  /*6fe0*/  STL [R1+0x804], RZ ;  /* 0x000804ff01007387 */ /* 0x000fe20000100800 */
[----:B0-----:R-:W-:Y:S01]  /*6ff0*/  IMAD.MOV.U32 R99, RZ, RZ, R215 ;  /* 0x000000ffff637224 */ /* 0x001fe200078e00d7 */
[----:B------:R-:W-:Y:S01]  /*7000*/  UIADD3 UR18, UR10, 0x4, URZ ;  /* 0x000000040a127890 */ /* 0x000fe2000fffe03f */
[----:B-1----:R-:W-:Y:S01]  /*7010*/  MOV R100, R216 ;  /* 0x000000d800647202 */ /* 0x002fe20000000f00 */
[----:B------:R-:W-:Y:S01]  /*7020*/  STL [R1+0x800], RZ ;  /* 0x000800ff01007387 */ /* 0x000fe20000100800 */
[----:B------:R-:W-:Y:S01]  /*7030*/  UMOV UR17, 0x40000040 ;  /* 0x4000004000117882 */ /* 0x000fe20000000000 */
[----:B------:R-:W-:Y:S01]  /*7040*/  UMOV UR19, 0x40000040 ;  /* 0x4000004000137882 */ /* 0x000fe20000000000 */
[----:B---3--:R-:W-:Y:S01]  /*7050*/  IMAD.MOV.U32 R101, RZ, RZ, R217 ;  /* 0x000000ffff657224 */ /* 0x008fe200078e00d9 */
[----:B------:R-:W-:Y:S01]  /*7060*/  STL [R1+0x7fc], RZ ;  /* 0x0007fcff01007387 */ /* 0x000fe20000100800 */
[----:B----4-:R-:W-:Y:S01]  /*7070*/  IMAD.MOV.U32 R102, RZ, RZ, R218 ;  /* 0x000000ffff667224 */ /* 0x010fe200078e00da */
[----:B------:R-:W-:Y:S01]  /*7080*/  MOV R103, R219 ;  /* 0x000000db00677202 */ /* 0x000fe20000000f00 */
[----:B------:R-:W-:Y:S01]  /*7090*/  IMAD.MOV.U32 R104, RZ, RZ, R220 ;  /* 0x000000ffff687224 */ /* 0x000fe200078e00dc */
[----:B------:R-:W-:Y:S01]  /*70a0*/  STL [R1+0x7f8], RZ ;  /* 0x0007f8ff01007387 */ /* 0x000fe20000100800 */
[----:B------:R-:W-:Y:S01]  /*70b0*/  IMAD.MOV.U32 R105, RZ, RZ, R221 ;  /* 0x000000ffff697224 */ /* 0x000fe200078e00dd */
[----:B------:R-:W-:Y:S01]  /*70c0*/  MOV R106, R222 ;  /* 0x000000de006a7202 */ /* 0x000fe20000000f00 */
[----:B--2---:R-:W-:Y:S01]  /*70d0*/  IMAD.MOV.U32 R107, RZ, RZ, R223 ;  /* 0x000000ffff6b7224 */ /* 0x004fe200078e00df */
        /* <DEDUP_REMOVED lines=144> */
[----:B--2---:R-:W-:-:S06]  /*79e0*/  WARPGROUP.ARRIVE ;  /* 0x00000000000079c5 */ /* 0x004fcc0000000000 */
[----:B------:R-:W-:Y:S03]  /*79f0*/  QGMMA.64x192x32.F32.E4M3.E4M3 R120, gdesc[UR16], R120, gsb0 ;  /* 0x02e00000107879f3 */ /* 0x000fe60008000878 */
[----:B------:R-:W-:Y:S02]  /*7a00*/  WARPGROUP.DEPBAR.LE gsb0, 0x0 ;  /* 0x00008000000079c5 */ /* 0x000fe40000010000 */
[----:B------:R-:W-:Y:S01]  /*7a10*/  STL.64 [R1+0x180], R120 ;  /* 0x0001807801007387 */ /* 0x000fe20000100a00 */
[----:B------:R-:W-:Y:S01]  /*7a20*/  IMAD.MOV.U32 R2, RZ, RZ, R214 ;  /* 0x000000ffff027224 */ /* 0x000fe200078e00d6 */
[----:B------:R-:W-:Y:S01]  /*7a30*/  MOV R3, R213 ;  /* 0x000000d500037202 */ /* 0x000fe20000000f00 */
[----:B------:R-:W-:Y:S01]  /*7a40*/  IMAD.MOV.U32 R0, RZ, RZ, R215 ;  /* 0x000000ffff007224 */ /* 0x000fe200078e00d7 */
        /* <DEDUP_REMOVED lines=53> */
[----:B------:R-:W-:-:S03]  /*7da0*/  IMAD.MOV.U32 R235, RZ, RZ, R173 ;  /* 0x000000ffffeb7224 */ /* 0x000fc600078e00ad */
        /* <DEDUP_REMOVED lines=11> */
[----:B------:R0:W-:Y:S04]  /*7e60*/  STL [R1+0x250], R172 ;  /* 0x000250ac01007387 */ /* 0x0001e80000100800 */
        /* <DEDUP_REMOVED lines=48> */
[----:B------:R-:W-:Y:S01]  /*8170*/  UIADD3 UR22, UR10, 0x604, URZ ;  /* 0x000006040a167890 */ /* 0x000fe2000fffe03f */
[----:B------:R-:W-:Y:S01]  /*8180*/  UMOV UR20, UR16 ;  /* 0x0000001000147c82 */ /* 0x000fe20008000000 */
[----:B------:R-:W-:Y:S01]  /*8190*/  UMOV UR21, UR17 ;  /* 0x0000001100157c82 */ /* 0x000fe20008000000 */
[----:B------:R-:W-:Y:S01]  /*81a0*/  UMOV UR23, 0x40000040 ;  /* 0x4000004000177882 */ /* 0x000fe20000000000 */
        /* <DEDUP_REMOVED lines=67> */
[----:B------:R-:W-:Y:S04]  /*85e0*/  STL [R1+0x664], RZ ;  /* 0x000664ff01007387 */ /* 0x000fe80000100800 */
[----:B------:R-:W-:Y:S04]  /*85f0*/  STL [R1+0x660], RZ ;  /* 0x000660ff01007387 */ /* 0x000fe80000100800 */
[----:B------:R-:W-:Y:S01]  /*8600*/  STL [R1+0x65c], RZ ;  /* 0x00065cff01007387 */ /* 0x000fe20000100800 */
[----:B0-----:R-:W-:-:S03]  /*8610*/  MOV R120, R24 ;  /* 0x0000001800787202 */ /* 0x001fc60000000f00 */
[----:B------:R-:W-:Y:S04]  /*8620*/  STL [R1+0x658], RZ ;  /* 0x000658ff01007387 */ /* 0x000fe80000100800 */
[----:B------:R-:W-:Y:S04]  /*8630*/  STL [R1+0x654], RZ ;  /* 0x000654ff01007387 */ /* 0x000fe80000100800 */
[----:B------:R-:W-:Y:S01]  /*8640*/  STL [R1+0x650], RZ ;  /* 0x000650ff01007387 */ /* 0x000fe20000100800 */
[----:B------:R-:W-:-:S03]  /*8650*/  IMAD.MOV.U32 R121, RZ, RZ, R25 ;  /* 0x000000ffff797224 */ /* 0x000fc600078e0019 */
[----:B------:R-:W-:Y:S01]  /*8660*/  STL [R1+0x64c], RZ ;  /* 0x00064cff01007387 */ /* 0x000fe20000100800 */
[----:B------:R-:W-:-:S03]  /*8670*/  IMAD.MOV.U32 R122, RZ, RZ, R26 ;  /* 0x000000ffff7a7224 */ /* 0x000fc600078e001a */
[----:B------:R-:W-:Y:S01]  /*8680*/  STL [R1+0x648], RZ ;  /* 0x000648ff01007387 */ /* 0x000fe20000100800 */
[----:B------:R-:W-:-:S03]  /*8690*/  MOV R123, R27 ;  /* 0x0000001b007b7202 */ /* 0x000fc60000000f00 */
[----:B------:R-:W-:Y:S01]  /*86a0*/  STL [R1+0x644], RZ ;  /* 0x000644ff01007387 */ /* 0x000fe20000100800 */
[----:B------:R-:W-:-:S03]  /*86b0*/  IMAD.MOV.U32 R124, RZ, RZ, R28 ;  /* 0x000000ffff7c7224 */ /* 0x000fc600078e001c */
[----:B------:R-:W2:Y:S01]  /*86c0*/  LDL.LU R24, [R1+0xc9c] ;  /* 0x000c9c0001187983 */ /* 0x000ea20000300800 */
[----:B------:R-:W-:-:S03]  /*86d0*/  IMAD.MOV.U32 R125, RZ, RZ, R29 ;  /* 0x000000ffff7d7224 */ /* 0x000fc600078e001d */
[----:B------:R-:W2:Y:S01]  /*86e0*/  LDL.LU R25, [R1+0xc98] ;  /* 0x000c980001197983 */ /* 0x000ea20000300800 */
[----:B------:R-:W-:-:S03]  /*86f0*/  MOV R126, R30 ;  /* 0x0000001e007e7202 */ /* 0x000fc60000000f00 */
[----:B------:R-:W2:Y:S01]  /*8700*/  LDL.LU R26, [R1+0xc94] ;  /* 0x000c9400011a7983 */ /* 0x000ea20000300800 */
        /* <DEDUP_REMOVED lines=177> */
[----:B------:R-:W2:Y:S04]  /*9220*/  LDL.LU R115, [R1+0xb30] ;  /* 0x000b300001737983 */ /* 0x000ea80000300800 */
[----:B------:R-:W2:Y:S04]  /*9230*/  LDL.LU R116, [R1+0xb2c] ;  /* 0x000b2c0001747983 */ /* 0x000ea80000300800 */
[----:B------:R-:W2:Y:S04]  /*9240*/  LDL.LU R117, [R1+0xb28] ;  /* 0x000b280001757983 */ /* 0x000ea80000300800 */
[----:B------:R-:W2:Y:S04]  /*9250*/  LDL.LU R118, [R1+0xb24] ;  /* 0x000b240001767983 */ /* 0x000ea80000300800 */
[----:B------:R-:W2:Y:S01]  /*9260*/  LDL.LU R119, [R1+0xb20] ;  /* 0x000b200001777983 */ /* 0x000ea20000300800 */
[----:B------:R-:W-:Y:S01]  /*9270*/  UIADD3 UR20, UR9, 0x404, URZ ;  /* 0x0000040409147890 */ /* 0x000fe2000fffe03f */
[----:B------:R-:W-:-:S02]  /*9280*/  UMOV UR21, 0x40000040 ;  /* 0x4000004000157882 */ /* 0x000fc40000000000 */
[----:B------:R-:W-:Y:S01]  /*9290*/  STL [R1+0x640], RZ ;  /* 0x000640ff01007387 */ /* 0x000fe20000100800 */
[----:B------:R-:W-:-:S03]  /*92a0*/  UMOV UR17, UR21 ;  /* 0x0000001500117c82 */ /* 0x000fc60008000000 */
[----:B------:R-:W-:Y:S01]  /*92b0*/  UMOV UR16, UR20 ;  /* 0x0000001400107c82 */ /* 0x000fe20008000000 */
        /* <DEDUP_REMOVED lines=26> */
[----:B------:R-:W-:-:S15]  /*9460*/  WARPGROUP.ARRIVE ;  /* 0x00000000000079c5 */ /* 0x000fde0000000000 */
[----:B------:R-:W-:Y:S03]  /*9470*/  QGMMA.64x192x32.F32.E4M3.E4M3 R120, gdesc[UR16], R120, gsb0 ;  /* 0x02e00000107879f3 */ /* 0x000fe60008000878 */
        /* <DEDUP_REMOVED lines=41> */
[----:B------:R-:W-:Y:S04]  /*9710*/  STL.64 [R1+0x140], R200 ;  /* 0x000140c801007387 */ /* 0x000fe80000100a00 */
[----:B------:R4:W-:Y:S04]  /*9720*/  STL.64 [R1+0x148], R202 ;  /* 0x000148ca01007387 */ /* 0x0009e80000100a00 */
[----:B------:R4:W-:Y:S04]  /*9730*/  STL.64 [R1+0x150], R204 ;  /* 0x000150cc01007387 */ /* 0x0009e80000100a00 */
[----:B------:R-:W-:Y:S04]  /*9740*/  STL.64 [R1+0x158], R206 ;  /* 0x000158ce01007387 */ /* 0x000fe80000100a00 */
[----:B------:R4:W-:Y:S04]  /*9750*/  STL.64 [R1+0x160], R208 ;  /* 0x000160d001007387 */ /* 0x0009e80000100a00 */
[----:B------:R4:W-:Y:S04]  /*9760*/  STL.64 [R1+0x168], R210 ;  /* 0x000168d201007387 */ /* 0x0009e80000100a00 */
[----:B------:R-:W-:Y:S04]  /*9770*/  STL.64 [R1+0x170], R212 ;  /* 0x000170d401007387 */ /* 0x000fe80000100a00 */
[----:B------:R4:W-:Y:S04]  /*9780*/  STL.64 [R1+0x178], R214 ;  /* 0x000178d601007387 */ /* 0x0009e80000100a00 */
[----:B0-----:R-:W4:Y:S04]  /*9790*/  LDL.LU.64 R138, [R1+0xb18] ;  /* 0x000b1800018a7983 */ /* 0x001f280000300a00 */
[----:B------:R-:W4:Y:S04]  /*97a0*/  LDL.LU.64 R136, [R1+0xb10] ;  /* 0x000b100001887983 */ /* 0x000f280000300a00 */
        /* <DEDUP_REMOVED lines=57> */
[----:B-1----:R-:W4:Y:S04]  /*9b40*/  LDL.LU R140, [R1+0x180] ;  /* 0x00018000018c7983 */ /* 0x002f280000300800 */
[----:B------:R-:W4:Y:S04]  /*9b50*/  LDL.LU R141, [R1+0x184] ;  /* 0x00018400018d7983 */ /* 0x000f280000300800 */
[----:B--2---:R-:W2:Y:S04]  /*9b60*/  LDL.LU R142, [R1+0x188] ;  /* 0x00018800018e7983 */ /* 0x004ea80000300800 */
[----:B------:R-:W2:Y:S04]  /*9b70*/  LDL.LU R143, [R1+0x18c] ;  /* 0x00018c00018f7983 */ /* 0x000ea80000300800 */
[----:B---3--:R-:W2:Y:S04]  /*9b80*/  LDL.LU R144, [R1+0x190] ;  /* 0x0001900001907983 */ /* 0x008ea80000300800 */
[----:B------:R-:W2:Y:S04]  /*9b90*/  LDL.LU R145, [R1+0x194] ;  /* 0x0001940001917983 */ /* 0x000ea80000300800 */
[----:B----4-:R-:W2:Y:S04]  /*9ba0*/  LDL.LU R146, [R1+0x198] ;  /* 0x0001980001927983 */ /* 0x010ea80000300800 */
[----:B------:R-:W2:Y:S04]  /*9bb0*/  LDL.LU R147, [R1+0x19c] ;  /* 0x00019c0001937983 */ /* 0x000ea80000300800 */
        /* <DEDUP_REMOVED lines=44> */
[----:B------:R-:W2:Y:S01]  /*9e80*/  LDL.LU R192, [R1+0x250] ;  /* 0x0002500001c07983 */ /* 0x000ea20000300800 */
        /* <DEDUP_REMOVED lines=30> */
[----:B------:R-:W-:Y:S01]  /*a070*/  UIADD3 UR16, UR9, 0x6, URZ ;  /* 0x0000000609107890 */ /* 0x000fe2000fffe03f */
[----:B------:R-:W-:Y:S01]  /*a080*/  IMAD.MOV.U32 R216, RZ, RZ, R20 ;  /* 0x000000ffffd87224 */ /* 0x000fe200078e0014 */
[----:B------:R-:W-:Y:S01]  /*a090*/  UIADD3 UR18, UR10, 0x6, URZ ;  /* 0x000000060a127890 */ /* 0x000fe2000fffe03f */
[----:B------:R-:W-:Y:S01]  /*a0a0*/  IMAD.MOV.U32 R218, RZ, RZ, R18 ;  /* 0x000000ffffda7224 */ /* 0x000fe200078e0012 */
[----:B------:R-:W-:Y:S01]  /*a0b0*/  UMOV UR17, 0x40000040 ;  /* 0x4000004000117882 */ /* 0x000fe20000000000 */
[----:B------:R-:W-:Y:S01]  /*a0c0*/  IMAD.MOV.U32 R219, RZ, RZ, R17 ;  /* 0x000000ffffdb7224 */ /* 0x000fe200078e0011 */
[----:B------:R-:W-:Y:S01]  /*a0d0*/  UMOV UR19, 0x40000040 ;  /* 0x4000004000137882 */ /* 0x000fe20000000000 */
[----:B------:R-:W-:Y:S01]  /*a0e0*/  IMAD.MOV.U32 R221, RZ, RZ, R15 ;  /* 0x000000ffffdd7224 */ /* 0x000fe200078e000f */
[----:B------:R-:W-:Y:S01]  /*a0f0*/  STL [R1+0x51c], RZ ;  /* 0x00051cff01007387 */ /* 0x000fe20000100800 */
[----:B------:R-:W-:-:S02]  /*a100*/  IMAD.MOV.U32 R222, RZ, RZ, R14 ;  /* 0x000000ffffde7224 */ /* 0x000fc400078e000e */
[----:B------:R-:W-:Y:S01]  /*a110*/  IMAD.MOV.U32 R224, RZ, RZ, R12 ;  /* 0x000000ffffe07224 */ /* 0x000fe200078e000c */
[----:B------:R-:W-:Y:S01]  /*a120*/  STL [R1+0x518], RZ ;  /* 0x000518ff01007387 */ /* 0x000fe20000100800 */
[----:B------:R-:W-:Y:S02]  /*a130*/  IMAD.MOV.U32 R225, RZ, RZ, R11 ;  /* 0x000000ffffe17224 */ /* 0x000fe400078e000b */
[----:B------:R-:W-:Y:S01]  /*a140*/  IMAD.MOV.U32 R227, RZ, RZ, R9 ;  /* 0x000000ffffe37224 */ /* 0x000fe200078e0009 */
[----:B------:R-:W-:Y:S01]  /*a150*/  STL [R1+0x514], RZ ;  /* 0x000514ff01007387 */ /* 0x000fe20000100800 */
[----:B------:R-:W-:Y:S02]  /*a160*/  IMAD.MOV.U32 R228, RZ, RZ, R8 ;  /* 0x000000ffffe47224 */ /* 0x000fe400078e0008 */
[----:B------:R-:W-:Y:S01]  /*a170*/  IMAD.MOV.U32 R230, RZ, RZ, R6 ;  /* 0x000000ffffe67224 */ /* 0x000fe200078e0006 */
[----:B------:R-:W-:Y:S01]  /*a180*/  STL [R1+0x510], RZ ;  /* 0x000510ff01007387 */ /* 0x000fe20000100800 */
[----:B------:R-:W-:-:S02]  /*a190*/  IMAD.MOV.U32 R231, RZ, RZ, R5 ;  /* 0x000000ffffe77224 */ /* 0x000fc400078e0005 */
[----:B------:R-:W-:Y:S01]  /*a1a0*/  IMAD.MOV.U32 R233, RZ, RZ, R3 ;  /* 0x000000ffffe97224 */ /* 0x000fe200078e0003 */
[----:B------:R-:W-:Y:S01]  /*a1b0*/  STL [R1+0x50c], RZ ;  /* 0x00050cff01007387 */ /* 0x000fe20000100800 */
[----:B------:R-:W-:-:S03]  /*a1c0*/  IMAD.MOV.U32 R234, RZ, RZ, R2 ;  /* 0x000000ffffea7224 */ /* 0x000fc600078e0002 */
        /* <DEDUP_REMOVED lines=229> */
[----:B------:R-:W-:Y:S01]  /*b020*/  WARPGROUP.ARRIVE ;  /* 0x00000000000079c5 */ /* 0x000fe20000000000 */
[----:B------:R-:W-:Y:S01]  /*b030*/  UMOV UR21, 0x40000040 ;  /* 0x4000004000157882 */ /* 0x000fe20000000000 */
[----:B------:R-:W-:Y:S01]  /*b040*/  STL [R1+0x450], RZ ;  /* 0x000450ff01007387 */ /* 0x000fe20000100800 */
[----:B------:R-:W-:Y:S01]  /*b050*/  UMOV UR17, UR21 ;  /* 0x0000001500117c82 */ /* 0x000fe20008000000 */
[----:B------:R-:W-:-:S02]  /*b060*/  ULDC UR9, c[0x0][0x50c] ;  /* 0x0001430000097ab9 */ /* 0x000fc40000000800 */
[----:B------:R-:W-:Y:S01]  /*b070*/  UMOV UR16, UR20 ;  /* 0x0000001400107c82 */ /* 0x000fe20008000000 */
[----:B------:R-:W-:Y:S01]  /*b080*/  STL [R1+0x44c], RZ ;  /* 0x00044cff01007387 */ /* 0x000fe20000100800 */
[----:B------:R-:W-:Y:S03]  /*b090*/  QGMMA.64x192x32.F32.E4M3.E4M3 R24, gdesc[UR20], R24, gsb0 ;  /* 0x02e00000141879f3 */ /* 0x000fe60008000818 */
        /* <DEDUP_REMOVED lines=22> */
[----:B------:R-:W-:-:S02]  /*b200*/  WARPGROUP.DEPBAR.LE gsb0, 0x0 ;  /* 0x00008000000079c5 */ /* 0x000fc40000010000 */
[----:B--2---:R-:W-:-:S06]  /*b210*/  WARPGROUP.ARRIVE ;  /* 0x00000000000079c5 */ /* 0x004fcc0000000000 */
[----:B------:R-:W-:Y:S01]  /*b220*/  QGMMA.64x192x32.F32.E4M3.E4M3 R140, gdesc[UR16], R140, gsb0 ;  /* 0x02e00000108c79f3 */ /* 0x000fe2000800088c */
[----:B------:R-:W-:-:S04]  /*b230*/  UISETP.NE.AND UP0, UPT, UR9, 0x4, UPT ;  /* 0x000000040900788c */ /* 0x000fc8000bf05270 */
[----:B------:R-:W-:-:S06]  /*b240*/  USEL UR16, URZ, 0x1, UP0 ;  /* 0x000000013f107887 */ /* 0x000fcc0008000000 */
[----:B------:R-:W-:Y:S02]  /*b250*/  ISETP.NE.AND P0, PT, RZ, UR16, PT ;  /* 0x00000010ff007c0c */ /* 0x000fe4000bf05270 */
[----:B------:R-:W-:Y:S02]  /*b260*/  CS2R R236, SRZ ;  /* 0x0000000000ec7805 */ /* 0x000fe4000001ff00 */
[----:B------:R-:W-:Y:S02]  /*b270*/  CS2R R22, SRZ ;  /* 0x0000000000167805 */ /* 0x000fe4000001ff00 */
[----:B------:R-:W-:Y:S02]  /*b280*/  CS2R R20, SRZ ;  /* 0x0000000000147805 */ /* 0x000fe4000001ff00 */
[----:B------:R-:W-:Y:S02]  /*b290*/  CS2R R18, SRZ ;  /* 0x0000000000127805 */ /* 0x000fe4000001ff00 */
[----:B------:R-:W-:-:S02]  /*b2a0*/  CS2R R16, SRZ ;  /* 0x0000000000107805 */ /* 0x000fc4000001ff00 */
[----:B------:R-:W-:Y:S02]  /*b2b0*/  CS2R R14, SRZ ;  /* 0x00000000000e7805 */ /* 0x000fe4000001ff00 */
[----:B------:R-:W-:Y:S02]  /*b2c0*/  CS2R R12, SRZ ;  /* 0x00000000000c7805 */ /* 0x000fe4000001ff00 */
[----:B------:R-:W-:Y:S02]  /*b2d0*/  CS2R R10, SRZ ;  /* 0x00000000000a7805 */ /* 0x000fe4000001ff00 */
[----:B------:R-:W-:Y:S02]  /*b2e0*/  CS2R R8, SRZ ;  /* 0x0000000000087805 */ /* 0x000fe4000001ff00 */
[----:B------:R-:W-:Y:S02]  /*b2f0*/  CS2R R6, SRZ ;  /* 0x0000000000067805 */ /* 0x000fe4000001ff00 */
[----:B------:R-:W-:-:S02]  /*b300*/  CS2R R4, SRZ ;  /* 0x0000000000047805 */ /* 0x000fc4000001ff00 */
[----:B------:R-:W-:Y:S01]  /*b310*/  CS2R R2, SRZ ;  /* 0x0000000000027805 */ /* 0x000fe2000001ff00 */
[----:B------:R-:W-:Y:S02]  /*b320*/  WARPGROUP.DEPBAR.LE gsb0, 0x0 ;  /* 0x00008000000079c5 */ /* 0x000fe40000010000 */
[----:B------:R-:W-:Y:S01]  /*b330*/  STL.64 [R1], R140 ;  /* 0x0000008c01007387 */ /* 0x000fe20000100a00 */
        /* <DEDUP_REMOVED lines=48> */
[----:B0-----:R0:W5:Y:S04]  /*b640*/  LDL.LU.64 R214, [R1+0x998] ;  /* 0x0009980001d67983 */ /* 0x0011680000300a00 */
[----:B------:R0:W5:Y:S04]  /*b650*/  LDL.LU.64 R212, [R1+0x990] ;  /* 0x0009900001d47983 */ /* 0x0001680000300a00 */
        /* <DEDUP_REMOVED lines=35> */
[----:B------:R0:W5:Y:S01]  /*b890*/  LDL.LU.64 R140, [R1+0x870] ;  /* 0x00087000018c7983 */ /* 0x0001620000300a00 */
[----:B-1----:R-:W-:-:S02]  /*b8a0*/  CS2R R234, SRZ ;  /* 0x0000000000ea7805 */ /* 0x002fc4000001ff00 */
[----:B------:R-:W-:Y:S02]  /*b8b0*/  CS2R R232, SRZ ;  /* 0x0000000000e87805 */ /* 0x000fe4000001ff00 */
[----:B------:R-:W-:Y:S01]  /*b8c0*/  CS2R R230, SRZ ;  /* 0x0000000000e67805 */ /* 0x000fe2000001ff00 */
[----:B------:R0:W-:Y:S01]  /*b8d0*/  STL [R1+0x3f0], RZ ;  /* 0x0003f0ff01007387 */ /* 0x0001e20000100800 */
[----:B------:R-:W-:Y:S02]  /*b8e0*/  CS2R R228, SRZ ;  /* 0x0000000000e47805 */ /* 0x000fe4000001ff00 */
[----:B------:R-:W-:Y:S02]  /*b8f0*/  CS2R R226, SRZ ;  /* 0x0000000000e27805 */ /* 0x000fe4000001ff00 */
[----:B------:R-:W-:Y:S01]  /*b900*/  CS2R R224, SRZ ;  /* 0x0000000000e07805 */ /* 0x000fe2000001ff00 */
[----:B------:R0:W-:Y:S01]  /*b910*/  STL [R1+0x3ec], RZ ;  /* 0x0003ecff01007387 */ /* 0x0001e20000100800 */
[----:B------:R-:W-:-:S02]  /*b920*/  CS2R R222, SRZ ;  /* 0x0000000000de7805 */ /* 0x000fc4000001ff00 */
[----:B------:R-:W-:Y:S02]  /*b930*/  CS2R R220, SRZ ;  /* 0x0000000000dc7805 */ /* 0x000fe4000001ff00 */
[----:B------:R-:W-:Y:S01]  /*b940*/  CS2R R218, SRZ ;  /* 0x0000000000da7805 */ /* 0x000fe2000001ff00 */
[----:B------:R0:W-:Y:S01]  /*b950*/  STL [R1+0x3e8], RZ ;  /* 0x0003e8ff01007387 */ /* 0x0001e20000100800 */
[----:B------:R-:W-:-:S03]  /*b960*/  CS2R R216, SRZ ;  /* 0x0000000000d87805 */ /* 0x000fc6000001ff00 */
        /* <DEDUP_REMOVED lines=59> */
[----:B------:R-:W2:Y:S04]  /*bd20*/  LDL R2, [R1+0x180] ;  /* 0x0001800001027983 */ /* 0x000ea80000100800 */
[----:B------:R-:W3:Y:S04]  /*bd30*/  LDL R3, [R1+0x184] ;  /* 0x0001840001037983 */ /* 0x000ee80000100800 */
[----:B------:R-:W4:Y:S04]  /*bd40*/  LDL R4, [R1+0x188] ;  /* 0x0001880001047983 */ /* 0x000f280000100800 */
        /* <DEDUP_REMOVED lines=39> */
[----:B------:R1:W-:Y:S04]  /*bfc0*/  STL [R1+0x8e8], R89 ;  /* 0x0008e85901007387 */ /* 0x0003e80000100800 */
[----:B-1----:R-:W2:Y:S04]  /*bfd0*/  LDL R89, [R1+0x288] ;  /* 0x0002880001597983 */ /* 0x002ea80000100800 */
[----:B------:R1:W-:Y:S04]  /*bfe0*/  STL [R1+0x8e4], R90 ;  /* 0x0008e45a01007387 */ /* 0x0003e80000100800 */
[----:B-1----:R-:W3:Y:S04]  /*bff0*/  LDL R90, [R1+0x284] ;  /* 0x00028400015a7983 */ /* 0x002ee80000100800 */
[----:B------:R1:W-:Y:S04]  /*c000*/  STL [R1+0x8e0], R91 ;  /* 0x0008e05b01007387 */ /* 0x0003e80000100800 */
[----:B-1----:R-:W4:Y:S04]  /*c010*/  LDL R91, [R1+0x280] ;  /* 0x00028000015b7983 */ /* 0x002f280000100800 */
[----:B------:R1:W-:Y:S04]  /*c020*/  STL [R1+0x8dc], R92 ;  /* 0x0008dc5c01007387 */ /* 0x0003e80000100800 */
[----:B-1----:R-:W2:Y:S04]  /*c030*/  LDL R92, [R1+0x27c] ;  /* 0x00027c00015c7983 */ /* 0x002ea80000100800 */
        /* <DEDUP_REMOVED lines=41> */
[----:B-1----:R-:W2:Y:S01]  /*c2d0*/  LDL R113, [R1+0x228] ;  /* 0x0002280001717983 */ /* 0x002ea20000100800 */
[----:B----4-:R-:W-:-:S01]  /*c2e0*/  FADD R91, RZ, R91 ;  /* 0x0000005bff5b7221 */ /* 0x010fc20000000000 */
[----:B---3--:R-:W-:Y:S01]  /*c2f0*/  FADD R90, RZ, R90 ;  /* 0x0000005aff5a7221 */ /* 0x008fe20000000000 */
[----:B--2---:R-:W-:-:S01]  /*c300*/  FADD R89, RZ, R89 ;  /* 0x00000059ff597221 */ /* 0x004fc20000000000 */
[----:B------:R-:W-:Y:S01]  /*c310*/  STL [R1+0x884], R114 ;  /* 0x0008847201007387 */ /* 0x000fe20000100800 */
[----:B------:R-:W-:-:S01]  /*c320*/  FADD R0, RZ, R0 ;  /* 0x00000000ff007221 */ /* 0x000fc20000000000 */
[----:B------:R-:W-:Y:S01]  /*c330*/  FADD R92, RZ, R92 ;  /* 0x0000005cff5c7221 */ /* 0x000fe20000000000 */
[----:B------:R-:W-:-:S01]  /*c340*/  FADD R2, RZ, R2 ;  /* 0x00000002ff027221 */ /* 0x000fc20000000000 */
        /* <DEDUP_REMOVED lines=16> */
[----:B------:R1:W-:Y:S01]  /*c450*/  STL [R1+0x870], R119 ;  /* 0x0008707701007387 */ /* 0x0003e20000100800 */
[----:B------:R-:W-:-:S01]  /*c460*/  FADD R14, RZ, R14 ;  /* 0x0000000eff0e7221 */ /* 0x000fc20000000000 */
[----:B------:R-:W-:Y:S01]  /*c470*/  FADD R15, RZ, R15 ;  /* 0x0000000fff0f7221 */ /* 0x000fe20000000000 */
        /* <DEDUP_REMOVED lines=45> */
[----:B------:R-:W-:-:S05]  /*c750*/  FADD R111, RZ, R111 ;  /* 0x0000006fff6f7221 */ /* 0x000fca0000000000 */
[----:B------:R2:W-:Y:S04]  /*c760*/  STL [R1+0x300], R111 ;  /* 0x0003006f01007387 */ /* 0x0005e80000100800 */
[----:B------:R3:W-:Y:S04]  /*c770*/  STL [R1+0x304], R110 ;  /* 0x0003046e01007387 */ /* 0x0007e80000100800 */
[----:B------:R4:W-:Y:S01]  /*c780*/  STL [R1+0x308], R109 ;  /* 0x0003086d01007387 */ /* 0x0009e20000100800 */
[----:B------:R-:W-:-:S03]  /*c790*/  FADD R237, RZ, R112 ;  /* 0x00000070ffed7221 */ /* 0x000fc60000000000 */
[----:B------:R0:W-:Y:S04]  /*c7a0*/  STL [R1+0x30c], R108 ;  /* 0x00030c6c01007387 */ /* 0x0001e80000100800 */
[----:B------:R0:W-:Y:S04]  /*c7b0*/  STL [R1+0x310], R107 ;  /* 0x0003106b01007387 */ /* 0x0001e80000100800 */
[----:B------:R0:W-:Y:S01]  /*c7c0*/  STL [R1+0x314], R106 ;  /* 0x0003146a01007387 */ /* 0x0001e20000100800 */
[----:B------:R-:W-:-:S03]  /*c7d0*/  FADD R236, RZ, R113 ;  /* 0x00000071ffec7221 */ /* 0x000fc60000000000 */
[----:B------:R0:W-:Y:S04]  /*c7e0*/  STL [R1+0x318], R105 ;  /* 0x0003186901007387 */ /* 0x0001e80000100800 */
        /* <DEDUP_REMOVED lines=14> */
[----:B-1----:R-:W4:Y:S04]  /*c8d0*/  LDL R119, [R1+0x28c] ;  /* 0x00028c0001777983 */ /* 0x002f280000100800 */
[----:B------:R1:W-:Y:S04]  /*c8e0*/  STL [R1+0x354], R90 ;  /* 0x0003545a01007387 */ /* 0x0003e80000100800 */
[----:B------:R-:W4:Y:S04]  /*c8f0*/  LDL R118, [R1+0x290] ;  /* 0x0002900001767983 */ /* 0x000f280000100800 */
[----:B------:R1:W-:Y:S04]  /*c900*/  STL [R1+0x358], R89 ;  /* 0x0003585901007387 */ /* 0x0003e80000100800 */
[----:B------:R-:W4:Y:S04]  /*c910*/  LDL R117, [R1+0x294] ;  /* 0x0002940001757983 */ /* 0x000f280000100800 */
[----:B------:R-:W4:Y:S04]  /*c920*/  LDL R116, [R1+0x298] ;  /* 0x0002980001747983 */ /* 0x000f280000100800 */
[----:B------:R-:W4:Y:S04]  /*c930*/  LDL R115, [R1+0x29c] ;  /* 0x00029c0001737983 */ /* 0x000f280000100800 */
[----:B------:R-:W4:Y:S04]  /*c940*/  LDL R114, [R1+0x2a0] ;  /* 0x0002a00001727983 */ /* 0x000f280000100800 */
[----:B------:R-:W4:Y:S04]  /*c950*/  LDL R113, [R1+0x2a4] ;  /* 0x0002a40001717983 */ /* 0x000f280000100800 */
[----:B------:R-:W4:Y:S04]  /*c960*/  LDL R112, [R1+0x2a8] ;  /* 0x0002a80001707983 */ /* 0x000f280000100800 */
[----:B--2---:R-:W2:Y:S04]  /*c970*/  LDL R111, [R1+0x2ac] ;  /* 0x0002ac00016f7983 */ /* 0x004ea80000100800 */
[----:B---3--:R-:W3:Y:S04]  /*c980*/  LDL R110, [R1+0x2b0] ;  /* 0x0002b000016e7983 */ /* 0x008ee80000100800 */
[----:B----4-:R-:W4:Y:S04]  /*c990*/  LDL R109, [R1+0x2b4] ;  /* 0x0002b400016d7983 */ /* 0x010f280000100800 */
[----:B0-----:R-:W4:Y:S04]  /*c9a0*/  LDL R108, [R1+0x2b8] ;  /* 0x0002b800016c7983 */ /* 0x001f280000100800 */
        /* <DEDUP_REMOVED lines=17> */
[----:B-1----:R-:W4:Y:S04]  /*cac0*/  LDL R90, [R1] ;  /* 0x00000000015a7983 */ /* 0x002f280000100800 */
[----:B------:R-:W4:Y:S01]  /*cad0*/  LDL R89, [R1+0x4] ;  /* 0x0000040001597983 */ /* 0x000f220000100800 */
[----:B------:R-:W-:-:S05]  /*cae0*/  FADD R119, RZ, R119 ;  /* 0x00000077ff777221 */ /* 0x000fca0000000000 */
[----:B------:R0:W-:Y:S01]  /*caf0*/  STL [R1+0x35c], R119 ;  /* 0x00035c7701007387 */ /* 0x0001e20000100800 */
[----:B------:R-:W-:-:S05]  /*cb00*/  FADD R118, RZ, R118 ;  /* 0x00000076ff767221 */ /* 0x000fca0000000000 */
[----:B------:R1:W-:Y:S01]  /*cb10*/  STL [R1+0x360], R118 ;  /* 0x0003607601007387 */ /* 0x0003e20000100800 */
[----:B------:R-:W-:-:S01]  /*cb20*/  FADD R117, RZ, R117 ;  /* 0x00000075ff757221 */ /* 0x000fc20000000000 */
[----:B------:R-:W-:-:S04]  /*cb30*/  FADD R116, RZ, R116 ;  /* 0x00000074ff747221 */ /* 0x000fc80000000000 */
[----:B------:R1:W-:Y:S01]  /*cb40*/  STL [R1+0x364], R117 ;  /* 0x0003647501007387 */ /* 0x0003e20000100800 */
[----:B------:R-:W-:-:S03]  /*cb50*/  FADD R115, RZ, R115 ;  /* 0x00000073ff737221 */ /* 0x000fc60000000000 */
[----:B------:R1:W-:Y:S01]  /*cb60*/  STL [R1+0x368], R116 ;  /* 0x0003687401007387 */ /* 0x0003e20000100800 */
[----:B------:R-:W-:-:S03]  /*cb70*/  FADD R114, RZ, R114 ;  /* 0x00000072ff727221 */ /* 0x000fc60000000000 */
[----:B------:R1:W-:Y:S01]  /*cb80*/  STL [R1+0x36c], R115 ;  /* 0x00036c7301007387 */ /* 0x0003e20000100800 */
[----:B------:R-:W-:-:S03]  /*cb90*/  FADD R113, RZ, R113 ;  /* 0x00000071ff717221 */ /* 0x000fc60000000000 */
[----:B------:R1:W-:Y:S01]  /*cba0*/  STL [R1+0x370], R114 ;  /* 0x0003707201007387 */ /* 0x0003e20000100800 */
[----:B------:R-:W-:-:S03]  /*cbb0*/  FADD R112, RZ, R112 ;  /* 0x00000070ff707221 */ /* 0x000fc60000000000 */
[----:B------:R1:W-:Y:S01]  /*cbc0*/  STL [R1+0x374], R113 ;  /* 0x0003747101007387 */ /* 0x0003e20000100800 */
[----:B--2---:R-:W-:-:S03]  /*cbd0*/  FADD R111, RZ, R111 ;  /* 0x0000006fff6f7221 */ /* 0x004fc60000000000 */
[----:B------:R2:W-:Y:S01]  /*cbe0*/  STL [R1+0x378], R112 ;  /* 0x0003787001007387 */ /* 0x0005e20000100800 */
[----:B---3--:R-:W-:-:S03]  /*cbf0*/  FADD R110, RZ, R110 ;  /* 0x0000006eff6e7221 */ /* 0x008fc60000000000 */
[----:B------:R3:W-:Y:S01]  /*cc00*/  STL [R1+0x37c], R111 ;  /* 0x00037c6f01007387 */ /* 0x0007e20000100800 */
[----:B----4-:R-:W-:-:S03]  /*cc10*/  FADD R109, RZ, R109 ;  /* 0x0000006dff6d7221 */ /* 0x010fc60000000000 */
        /* <DEDUP_REMOVED lines=40> */
[----:B0-----:R-:W4:Y:S04]  /*cea0*/  LDL R119, [R1+0x8] ;  /* 0x0000080001777983 */ /* 0x001f280000100800 */
[----:B------:R0:W-:Y:S04]  /*ceb0*/  STL [R1+0x3d0], R90 ;  /* 0x0003d05a01007387 */ /* 0x0001e80000100800 */
[----:B-1----:R-:W4:Y:S04]  /*cec0*/  LDL R118, [R1+0xc] ;  /* 0x00000c0001767983 */ /* 0x002f280000100800 */
[----:B------:R1:W-:Y:S04]  /*ced0*/  STL [R1+0x3d4], R89 ;  /* 0x0003d45901007387 */ /* 0x0003e80000100800 */
        /* <DEDUP_REMOVED lines=27> */
[----:B0-----:R-:W4:Y:S04]  /*d090*/  LDL R90, [R1+0x7c] ;  /* 0x00007c00015a7983 */ /* 0x001f280000100800 */
[----:B-1----:R-:W4:Y:S01]  /*d0a0*/  LDL R89, [R1+0x80] ;  /* 0x0000800001597983 */ /* 0x002f220000100800 */
        /* <DEDUP_REMOVED lines=94> */
[----:B------:R0:W-:Y:S02]  /*d690*/  STL [R1+0x454], R119 ;  /* 0x0004547701007387 */ /* 0x0001e40000100800 */
[----:B0-----:R-:W-:-:S01]  /*d6a0*/  FADD R119, RZ, R118 ;  /* 0x00000076ff777221 */ /* 0x001fc20000000000 */
[----:B------:R-:W-:Y:S01]  /*d6b0*/  FADD R118, RZ, R117 ;  /* 0x00000075ff767221 */ /* 0x000fe20000000000 */
[----:B------:R-:W-:-:S03]  /*d6c0*/  FADD R117, RZ, R116 ;  /* 0x00000074ff757221 */ /* 0x000fc60000000000 */
[----:B------:R-:W-:Y:S01]  /*d6d0*/  STL [R1+0x458], R119 ;  /* 0x0004587701007387 */ /* 0x000fe20000100800 */
[----:B------:R-:W-:-:S03]  /*d6e0*/  FADD R116, RZ, R115 ;  /* 0x00000073ff747221 */ /* 0x000fc60000000000 */
[----:B------:R-:W-:Y:S01]  /*d6f0*/  STL [R1+0x45c], R118 ;  /* 0x00045c7601007387 */ /* 0x000fe20000100800 */
[----:B------:R-:W-:-:S03]  /*d700*/  FADD R115, RZ, R114 ;  /* 0x00000072ff737221 */ /* 0x000fc60000000000 */
[----:B------:R-:W-:Y:S01]  /*d710*/  STL [R1+0x460], R117 ;  /* 0x0004607501007387 */ /* 0x000fe20000100800 */
[----:B--2---:R-:W-:-:S03]  /*d720*/  FADD R114, RZ, R113 ;  /* 0x00000071ff727221 */ /* 0x004fc60000000000 */
[----:B------:R-:W-:Y:S01]  /*d730*/  STL [R1+0x464], R116 ;  /* 0x0004647401007387 */ /* 0x000fe20000100800 */
[----:B---3--:R-:W-:-:S03]  /*d740*/  FADD R113, RZ, R112 ;  /* 0x00000070ff717221 */ /* 0x008fc60000000000 */
[----:B------:R-:W-:Y:S01]  /*d750*/  STL [R1+0x468], R115 ;  /* 0x0004687301007387 */ /* 0x000fe20000100800 */
[----:B----4-:R-:W-:-:S03]  /*d760*/  FADD R112, RZ, R111 ;  /* 0x0000006fff707221 */ /* 0x010fc60000000000 */
[----:B------:R-:W-:Y:S01]  /*d770*/  STL [R1+0x46c], R114 ;  /* 0x00046c7201007387 */ /* 0x000fe20000100800 */
[----:B------:R-:W-:-:S03]  /*d780*/  FADD R111, RZ, R110 ;  /* 0x0000006eff6f7221 */ /* 0x000fc60000000000 */
        /* <DEDUP_REMOVED lines=42> */
[----:B------:R-:W-:Y:S04]  /*da30*/  STL [R1+0x4c4], R92 ;  /* 0x0004c45c01007387 */ /* 0x000fe80000100800 */
[----:B------:R-:W2:Y:S04]  /*da40*/  LDL R89, [R1+0x100] ;  /* 0x0001000001597983 */ /* 0x000ea80000100800 */
[----:B------:R0:W-:Y:S04]  /*da50*/  STL [R1+0x4c8], R90 ;  /* 0x0004c85a01007387 */ /* 0x0001e80000100800 */
[----:B0-----:R-:W3:Y:S04]  /*da60*/  LDL R90, [R1+0x104] ;  /* 0x00010400015a7983 */ /* 0x001ee80000100800 */
[----:B------:R0:W-:Y:S04]  /*da70*/  STL [R1+0x4cc], R91 ;  /* 0x0004cc5b01007387 */ /* 0x0001e80000100800 */
[----:B------:R-:W4:Y:S04]  /*da80*/  LDL R92, [R1+0x10c] ;  /* 0x00010c00015c7983 */ /* 0x000f280000100800 */
[----:B------:R-:W4:Y:S04]  /*da90*/  LDL R93, [R1+0x110] ;  /* 0x00011000015d7983 */ /* 0x000f280000100800 */
        /* <DEDUP_REMOVED lines=26> */
[----:B------:R-:W4:Y:S01]  /*dc40*/  LDL R119, [R1+0x178] ;  /* 0x0001780001777983 */ /* 0x000f220000100800 */
[----:B--2---:R-:W-:-:S05]  /*dc50*/  FADD R89, RZ, R89 ;  /* 0x00000059ff597221 */ /* 0x004fca0000000000 */
[----:B------:R0:W-:Y:S01]  /*dc60*/  STL [R1+0x4d0], R89 ;  /* 0x0004d05901007387 */ /* 0x0001e20000100800 */
[----:B---3--:R-:W-:-:S03]  /*dc70*/  FADD R90, RZ, R90 ;  /* 0x0000005aff5a7221 */ /* 0x008fc60000000000 */
[----:B0-----:R-:W2:Y:S04]  /*dc80*/  LDL.LU R89, [R1+0x8e8] ;  /* 0x0008e80001597983 */ /* 0x001ea80000300800 */
[----:B------:R0:W-:Y:S01]  /*dc90*/  STL [R1+0x4d4], R90 ;  /* 0x0004d45a01007387 */ /* 0x0001e20000100800 */
[----:B----4-:R-:W-:-:S01]  /*dca0*/  FADD R92, RZ, R92 ;  /* 0x0000005cff5c7221 */ /* 0x010fc20000000000 */
[----:B------:R-:W-:Y:S02]  /*dcb0*/  FADD R93, RZ, R93 ;  /* 0x0000005dff5d7221 */ /* 0x000fe40000000000 */
[----:B0-----:R-:W3:Y:S01]  /*dcc0*/  LDL.LU R90, [R1+0x8e4] ;  /* 0x0008e400015a7983 */ /* 0x001ee20000300800 */
[----:B------:R-:W-:-:S01]  /*dcd0*/  FADD R91, RZ, R91 ;  /* 0x0000005bff5b7221 */ /* 0x000fc20000000000 */
[----:B------:R-:W-:-:S04]  /*dce0*/  FADD R94, RZ, R94 ;  /* 0x0000005eff5e7221 */ /* 0x000fc80000000000 */
[----:B------:R0:W-:Y:S01]  /*dcf0*/  STL [R1+0x4d8], R91 ;  /* 0x0004d85b01007387 */ /* 0x0001e20000100800 */
[----:B------:R-:W-:-:S03]  /*dd00*/  FADD R95, RZ, R95 ;  /* 0x0000005fff5f7221 */ /* 0x000fc60000000000 */
[----:B0-----:R-:W4:Y:S01]  /*dd10*/  LDL.LU R91, [R1+0x8e0] ;  /* 0x0008e000015b7983 */ /* 0x001f220000300800 */
[----:B------:R-:W-:-:S03]  /*dd20*/  FADD R96, RZ, R96 ;  /* 0x00000060ff607221 */ /* 0x000fc60000000000 */
[----:B------:R0:W-:Y:S01]  /*dd30*/  STL [R1+0x4dc], R92 ;  /* 0x0004dc5c01007387 */ /* 0x0001e20000100800 */
[----:B------:R-:W-:-:S01]  /*dd40*/  FADD R97, RZ, R97 ;  /* 0x00000061ff617221 */ /* 0x000fc20000000000 */
[----:B------:R-:W-:Y:S02]  /*dd50*/  FADD R98, RZ, R98 ;  /* 0x00000062ff627221 */ /* 0x000fe40000000000 */
[----:B0-----:R-:W4:Y:S04]  /*dd60*/  LDL.LU R92, [R1+0x8dc] ;  /* 0x0008dc00015c7983 */ /* 0x001f280000300800 */
[----:B------:R0:W-:Y:S01]  /*dd70*/  STL [R1+0x4e0], R93 ;  /* 0x0004e05d01007387 */ /* 0x0001e20000100800 */
[----:B------:R-:W-:-:S01]  /*dd80*/  FADD R99, RZ, R99 ;  /* 0x00000063ff637221 */ /* 0x000fc20000000000 */
[----:B------:R-:W-:-:S02]  /*dd90*/  FADD R100, RZ, R100 ;  /* 0x00000064ff647221 */ /* 0x000fc40000000000 */
[----:B0-----:R-:W4:Y:S04]  /*dda0*/  LDL.LU R93, [R1+0x8d8] ;  /* 0x0008d800015d7983 */ /* 0x001f280000300800 */
[----:B------:R0:W-:Y:S01]  /*ddb0*/  STL [R1+0x4e4], R94 ;  /* 0x0004e45e01007387 */ /* 0x0001e20000100800 */
[----:B------:R-:W-:-:S03]  /*ddc0*/  FADD R101, RZ, R101 ;  /* 0x00000065ff657221 */ /* 0x000fc60000000000 */
        /* <DEDUP_REMOVED lines=55> */
[----:B------:R0:W-:Y:S04]  /*e140*/  STL [R1+0x530], R113 ;  /* 0x0005307101007387 */ /* 0x0001e80000100800 */
        /* <DEDUP_REMOVED lines=13> */
[----:B------:R0:W-:Y:S02]  /*e220*/  STL [R1+0x54c], R0 ;  /* 0x00054c0001007387 */ /* 0x0001e40000100800 */
[----:B0-----:R-:W-:-:S05]  /*e230*/  FADD R0, RZ, R120 ;  /* 0x00000078ff007221 */ /* 0x001fca0000000000 */
        /* <DEDUP_REMOVED lines=39> */
[----:B0----5:R-:W-:-:S05]  /*e4b0*/  FADD R0, RZ, R140 ;  /* 0x0000008cff007221 */ /* 0x021fca0000000000 */
        /* <DEDUP_REMOVED lines=281> */
[----:B--2---:R-:W-:-:S05]  /*f650*/  FADD R0, RZ, R89 ;  /* 0x00000059ff007221 */ /* 0x004fca0000000000 */
[----:B------:R3:W-:Y:S02]  /*f660*/  STL [R1+0x7d4], R0 ;  /* 0x0007d40001007387 */ /* 0x0007e40000100800 */
[----:B---3--:R-:W-:-:S05]  /*f670*/  FADD R0, RZ, R90 ;  /* 0x0000005aff007221 */ /* 0x008fca0000000000 */
[----:B------:R4:W-:Y:S02]  /*f680*/  STL [R1+0x7d8], R0 ;  /* 0x0007d80001007387 */ /* 0x0009e40000100800 */
[----:B----4-:R-:W-:-:S05]  /*f690*/  FADD R0, RZ, R91 ;  /* 0x0000005bff007221 */ /* 0x010fca0000000000 */
        /* <DEDUP_REMOVED lines=56> */
[----:B------:R1:W-:Y:S01]  /*fa20*/  STL [R1+0x84c], R0 ;  /* 0x00084c0001007387 */ /* 0x0003e20000100800 */
[----:B------:R-:W-:-:S05]  /*fa30*/  UMOV UR6, URZ ;  /* 0x0000003f00067c82 */ /* 0x000fca0008000000 */
.L_x_22:
[----:B------:R-:W-:Y:S01]  /*fa40*/  UIADD3 UR11, UR5, 0x1, URZ ;  /* 0x00000001050b7890 */ /* 0x000fe2000fffe03f */
[----:B------:R-:W-:-:S03]  /*fa50*/  UMOV UR17, 0x1 ;  /* 0x0000000100117882 */ /* 0x000fc60000000000 */
[----:B------:R-:W-:-:S04]  /*fa60*/  UISETP.NE.AND UP0, UPT, UR11, 0x3, UPT ;  /* 0x000000030b00788c */ /* 0x000fc8000bf05270 */
[----:B------:R-:W-:Y:S02]  /*fa70*/  USEL UR14, URZ, 0x1, UP0 ;  /* 0x000000013f0e7887 */ /* 0x000fe40008000000 */
[----:B------:R-:W-:Y:S02]  /*fa80*/  USEL UR11, UR11, URZ, UP0 ;  /* 0x0000003f0b0b7287 */ /* 0x000fe40008000000 */
[----:B------:R-:W-:-:S12]  /*fa90*/  ULOP3.LUT UR14, UR4, UR14, URZ, 0x3c, !UPT ;  /* 0x0000000e040e7292 */ /* 0x000fd8000f8e3c3f */
.L_x_17:
[----:B------:R-:W-:-:S04]  /*faa0*/  UISETP.LT.AND UP0, UPT, UR24, 0x1, UPT ;  /* 0x000000011800788c */ /* 0x000fc8000bf01270 */
[----:B------:R-:W-:-:S04]  /*fab0*/  USEL UR9, UR24, 0x1, UP0 ;  /* 0x0000000118097887 */ /* 0x000fc80008000000 */
[----:B------:R-:W-:-:S04]  /*fac0*/  UIADD3 UR15, UR24, -UR9, URZ ;  /* 0x80000009180f7290 */ /* 0x000fc8000fffe03f */
[----:B------:R-:W-:-:S06]  /*fad0*/  UISETP.GE.AND UP0, UPT, UR15, 0x1, UPT ;  /* 0x000000010f00788c */ /* 0x000fcc000bf06270 */
[----:B------:R-:W-:-:S13]  /*fae0*/  PLOP3.LUT P0, PT, PT, PT, UP0, 0x80, 0x0 ;  /* 0x000000000000781c */ /* 0x000fda0003f0f008 */
[----:B------:R-:W-:Y:S05]  /*faf0*/  @!P0 BRA `(.L_x_23) ;  /* 0x000000dc00508947 */ /* 0x000fea0003800000 */
[----:B------:R-:W-:Y:S01]  /*fb00*/  UMOV UR9, UR5 ;  /* 0x0000000500097c82 */ /* 0x000fe20008000000 */
[----:B------:R-:W-:-:S05]  /*fb10*/  ULDC UR10, c[0x0][0x50c] ;  /* 0x00014300000a7ab9 */ /* 0x000fca0000000800 */
.L_x_31:
[----:B------:R-:W-:-:S06]  /*fb20*/  UISETP.NE.AND UP0, UPT, UR8, 0x3, UPT ;  /* 0x000000030800788c */ /* 0x000fcc000bf05270 */
[----:B------:R-:W-:-:S13]  /*fb30*/  PLOP3.LUT P1, PT, PT, PT, UP0, 0x80, 0x0 ;  /* 0x000000000000781c */ /* 0x000fda0003f2f008 */
[----:B-----5:R-:W-:Y:S05]  /*fb40*/  @!P1 BRA `(.L_x_24) ;  /* 0x0000000000049947 */ /* 0x020fea0003800000 */
[----:B------:R-:W-:Y:S01]  /*fb50*/  BPT.TRAP 0x1 ;  /* 0x000000040000795c */ /* 0x000fe20000300000 */
.L_x_24:
[----:B------:R-:W2:Y:S01]  /*fb60*/  S2UR UR18, SR_CgaCtaId ;  /* 0x00000000001279c3 */ /* 0x000ea20000008800 */
[----:B------:R-:W-:Y:S01]  /*fb70*/  UMOV UR12, 0x400 ;  /* 0x00000400000c7882 */ /* 0x000fe20000000000 */
[----:B-1----:R-:W-:-:S05]  /*fb80*/  IMAD.U32 R0, RZ, RZ, UR14 ;  /* 0x0000000eff007e24 */ /* 0x002fca000f8e00ff */
[----:B------:R-:W-:Y:S01]  /*fb90*/  SHF.L.U32 R0, R0, 0x1f, RZ ;  /* 0x0000001f00007819 */ /* 0x000fe200000006ff */
[----:B--2---:R-:W-:-:S04]  /*fba0*/  ULEA UR12, UR18, UR12, 0x18 ;  /* 0x0000000c120c7291 */ /* 0x004fc8000f8ec03f */
[----:B------:R-:W-:-:S09]  /*fbb0*/  ULEA UR18, UR11, UR12, 0x3 ;  /* 0x0000000c0b127291 */ /* 0x000fd2000f8e183f */
[----:B------:R1:W2:Y:S01]  /*fbc0*/  SYNCS.PHASECHK.TRANS64.TRYWAIT P0, [UR18], R0 ;  /* 0x00000000ff0075a7 */ /* 0x0002a20008000152 */
[----:B------:R-:W-:Y:S05]  /*fbd0*/  @!P1 BRA `(.L_x_25) ;  /* 0x0000000000049947 */ /* 0x000fea0003800000 */
[----:B------:R-:W-:Y:S01]  /*fbe0*/  BPT.TRAP 0x1 ;  /* 0x000000040000795c */ /* 0x000fe20000300000 */
.L_x_25:
[----:B--2---:R-:W-:Y:S05]  /*fbf0*/  @P0 BRA `(.L_x_26) ;  /* 0x0000000000080947 */ /* 0x004fea0003800000 */
[----:B------:R-:W2:Y:S02]  /*fc00*/  SYNCS.PHASECHK.TRANS64.TRYWAIT P0, [UR18], R0 ;  /* 0x00000000ff0075a7 */ /* 0x000ea40008000152 */
[----:B--2---:R-:W-:Y:S05]  /*fc10*/  @!P0 BRA `(.L_x_27) ;  /* 0x0000031800cc8947 */ /* 0x004fea0003800000 */
.L_x_26:
        /* <DEDUP_REMOVED lines=48> */
[----:B--2---:R-:W2:Y:S04]  /*ff20*/  LDL.LU.64 R24, [R1+0x180] ;  /* 0x0001800001187983 */ /* 0x004ea80000300a00 */
        /* <DEDUP_REMOVED lines=48> */
[----:B------:R-:W-:Y:S01]  /*10230*/  UISETP.NE.AND UP0, UPT, UR16, URZ, UPT ;  /* 0x0000003f1000728c */ /* 0x000fe2000bf05270 */
[----:B------:R-:W-:Y:S01]  /*10240*/  STL [R1+0xa44], R23 ;  /* 0x000a441701007387 */ /* 0x000fe20000100800 */
[----:B------:R-:W-:Y:S02]  /*10250*/  USHF.R.U32.HI UR18, URZ, 0x4, UR18 ;  /* 0x000000043f127899 */ /* 0x000fe40008011612 */
[----:B------:R-:W-:Y:S01]  /*10260*/  USEL UR17, UR17, URZ, !UP0 ;  /* 0x0000003f11117287 */ /* 0x000fe2000c000000 */
[----:B------:R-:W-:Y:S01]  /*10270*/  STL [R1+0xa40], R22 ;  /* 0x000a401601007387 */ /* 0x000fe20000100800 */
[----:B------:R-:W-:Y:S02]  /*10280*/  ULOP3.LUT UR18, UR18, 0x3fff, URZ, 0xc0, !UPT ;  /* 0x00003fff12127892 */ /* 0x000fe4000f8ec03f */
[----:B------:R-:W-:Y:S01]  /*10290*/  ULOP3.LUT UR28, UR13, 0x10000, URZ, 0xfc, !UPT ;  /* 0x000100000d1c7892 */ /* 0x000fe2000f8efc3f */
[----:B------:R-:W-:Y:S01]  /*102a0*/  STL [R1+0xa3c], R21 ;  /* 0x000a3c1501007387 */ /* 0x000fe20000100800 */
[----:B------:R-:W-:-:S02]  /*102b0*/  ULOP3.LUT UR18, UR18, 0x10000, URZ, 0xfc, !UPT ;  /* 0x0001000012127892 */ /* 0x000fc4000f8efc3f */
[----:B------:R-:W-:Y:S01]  /*102c0*/  UISETP.NE.U32.AND UP0, UPT, UR17, URZ, UPT ;  /* 0x0000003f1100728c */ /* 0x000fe2000bf05070 */
[----:B------:R-:W-:Y:S01]  /*102d0*/  STL [R1+0xa38], R20 ;  /* 0x000a381401007387 */ /* 0x000fe20000100800 */
[----:B------:R-:W-:Y:S02]  /*102e0*/  UIMAD UR28, UR11, 0x600, UR28 ;  /* 0x000006000b1c78a4 */ /* 0x000fe4000f8e021c */
[----:B------:R-:W-:Y:S01]  /*102f0*/  UIMAD UR29, UR11, 0xc00, UR18 ;  /* 0x00000c000b1d78a4 */ /* 0x000fe2000f8e0212 */
[----:B------:R-:W-:Y:S01]  /*10300*/  STL [R1+0xa34], R19 ;  /* 0x000a341301007387 */ /* 0x000fe20000100800 */
[----:B------:R-:W-:Y:S01]  /*10310*/  UMOV UR17, 0x40000040 ;  /* 0x4000004000117882 */ /* 0x000fe20000000000 */
[----:B------:R-:W-:Y:S02]  /*10320*/  UMOV UR19, 0x40000040 ;  /* 0x4000004000137882 */ /* 0x000fe40000000000 */
[----:B------:R-:W-:Y:S02]  /*10330*/  UMOV UR16, UR28 ;  /* 0x0000001c00107c82 */ /* 0x000fe40008000000 */
[----:B------:R-:W-:Y:S01]  /*10340*/  UMOV UR18, UR29 ;  /* 0x0000001d00127c82 */ /* 0x000fe20008000000 */
[----:B------:R-:W-:Y:S01]  /*10350*/  UIADD3 UR22, UR29, 0x600, URZ ;  /* 0x000006001d167890 */ /* 0x000fe2000fffe03f */
[----:B------:R-:W-:Y:S01]  /*10360*/  STL [R1+0xa30], R18 ;  /* 0x000a301201007387 */ /* 0x000fe20000100800 */
[----:B------:R-:W-:Y:S01]  /*10370*/  UMOV UR20, UR16 ;  /* 0x0000001000147c82 */ /* 0x000fe20008000000 */
[----:B------:R-:W-:Y:S01]  /*10380*/  UMOV UR21, UR17 ;  /* 0x0000001100157c82 */ /* 0x000fe20008000000 */
[----:B------:R-:W-:Y:S01]  /*10390*/  UMOV UR23, 0x40000040 ;  /* 0x4000004000177882 */ /* 0x000fe20000000000 */
[----:B------:R-:W-:Y:S04]  /*103a0*/  STL [R1+0xa2c], R17 ;  /* 0x000a2c1101007387 */ /* 0x000fe80000100800 */
        /* <DEDUP_REMOVED lines=14> */
[----:B-----5:R3:W-:Y:S01]  /*10490*/  STL [R1+0x9f0], R2 ;  /* 0x0009f00201007387 */ /* 0x0207e20000100800 */
[----:B--2---:R-:W-:-:S06]  /*104a0*/  WARPGROUP.ARRIVE ;  /* 0x00000000000079c5 */ /* 0x004fcc0000000000 */
[----:B------:R-:W-:Y:S03]  /*104b0*/  QGMMA.64x192x32.F32.E4M3.E4M3 R24, gdesc[UR16], R24, UP0, gsb0 ;  /* 0x02e00000101879f3 */ /* 0x000fe6000b800818 */
[----:B------:R-:W-:Y:S02]  /*104c0*/  WARPGROUP.DEPBAR.LE gsb0, 0x0 ;  /* 0x00008000000079c5 */ /* 0x000fe40000010000 */
[----:B------:R-:W-:Y:S01]  /*104d0*/  WARPGROUP.ARRIVE ;  /* 0x00000000000079c5 */ /* 0x000fe20000000000 */
[----:B------:R-:W-:Y:S01]  /*104e0*/  STL.64 [R1+0x180], R24 ;  /* 0x0001801801007387 */ /* 0x000fe20000100a00 */
[----:B---3--:R-:W-:Y:S01]  /*104f0*/  MOV R2, R118 ;  /* 0x0000007600027202 */ /* 0x008fe20000000f00 */
[----:B-1----:R-:W-:Y:S01]  /*10500*/  IMAD.MOV.U32 R0, RZ, RZ, R119 ;  /* 0x000000ffff007224 */ /* 0x002fe200078e0077 */
[----:B------:R-:W-:Y:S01]  /*10510*/  MOV R5, R115 ;  /* 0x0000007300057202 */ /* 0x000fe20000000f00 */
[----:B------:R-:W-:Y:S10]  /*10520*/  STL.64 [R1+0x188], R26 ;  /* 0x0001881a01007387 */ /* 0x000ff40000100a00 */
[----:B------:R-:W-:Y:S01]  /*10530*/  QGMMA.64x192x32.F32.E4M3.E4M3 R120, gdesc[UR20], R120, UP0, gsb0 ;  /* 0x02e00000147879f3 */ /* 0x000fe2000b800878 */
[----:B------:R-:W-:Y:S01]  /*10540*/  IMAD.MOV.U32 R4, RZ, RZ, R116 ;  /* 0x000000ffff047224 */ /* 0x000fe200078e0074 */
[----:B------:R-:W-:Y:S01]  /*10550*/  MOV R8, R112 ;  /* 0x0000007000087202 */ /* 0x000fe20000000f00 */
        /* <DEDUP_REMOVED lines=21> */
[----:B------:R-:W-:-:S02]  /*106b0*/  IMAD.MOV.U32 R19, RZ, RZ, R101 ;  /* 0x000000ffff137224 */ /* 0x000fc400078e0065 */
        /* <DEDUP_REMOVED lines=42> */
[----:B-1----:R-:W2:Y:S04]  /*10960*/  LDL.LU.64 R96, [R1+0x1590] ;  /* 0x0015900001607983 */ /* 0x002ea80000300a00 */
        /* <DEDUP_REMOVED lines=36> */
[----:B------:R-:W-:-:S03]  /*10bb0*/  WARPGROUP.DEPBAR.LE gsb0, 0x0 ;  /* 0x00008000000079c5 */ /* 0x000fc60000010000 */
        /* <DEDUP_REMOVED lines=48> */
[----:B-1----:R-:W3:Y:S04]  /*10ec0*/  LDL.LU R140, [R1+0x180] ;  /* 0x00018000018c7983 */ /* 0x002ee80000300800 */
[----:B------:R-:W3:Y:S04]  /*10ed0*/  LDL.LU R141, [R1+0x184] ;  /* 0x00018400018d7983 */ /* 0x000ee80000300800 */
[----:B------:R-:W4:Y:S04]  /*10ee0*/  LDL.LU R142, [R1+0x188] ;  /* 0x00018800018e7983 */ /* 0x000f280000300800 */
[----:B------:R-:W4:Y:S04]  /*10ef0*/  LDL.LU R143, [R1+0x18c] ;  /* 0x00018c00018f7983 */ /* 0x000f280000300800 */
[----:B------:R-:W3:Y:S04]  /*10f00*/  LDL.LU R144, [R1+0x190] ;  /* 0x0001900001907983 */ /* 0x000ee80000300800 */
        /* <DEDUP_REMOVED lines=67> */
[----:B------:R-:W3:Y:S01]  /*11340*/  LDL.LU R212, [R1+0x2a0] ;  /* 0x0002a00001d47983 */ /* 0x000ee20000300800 */
[----:B------:R-:W-:Y:S01]  /*11350*/  MOV R214, R22 ;  /* 0x0000001600d67202 */ /* 0x000fe20000000f00 */
[----:B------:R-:W-:-:S02]  /*11360*/  IMAD.MOV.U32 R215, RZ, RZ, R21 ;  /* 0x000000ffffd77224 */ /* 0x000fc400078e0015 */
[----:B------:R-:W-:-:S03]  /*11370*/  IMAD.MOV.U32 R213, RZ, RZ, R23 ;  /* 0x000000ffffd57224 */ /* 0x000fc600078e0017 */
[----:B------:R-:W-:Y:S01]  /*11380*/  STL.64 [R1+0x1468], R214 ;  /* 0x001468d601007387 */ /* 0x000fe20000100a00 */
[----:B------:R-:W-:Y:S01]  /*11390*/  UIADD3 UR20, UR28, 0x400, URZ ;  /* 0x000004001c147890 */ /* 0x000fe2000fffe03f */
[----:B--2---:R-:W-:Y:S01]  /*113a0*/  WARPGROUP.ARRIVE ;  /* 0x00000000000079c5 */ /* 0x004fe20000000000 */
[----:B------:R-:W-:-:S07]  /*113b0*/  UMOV UR21, 0x40000040 ;  /* 0x4000004000157882 */ /* 0x000fce0000000000 */
[----:B------:R-:W-:Y:S01]  /*113c0*/  QGMMA.64x192x32.F32.E4M3.E4M3 R24, gdesc[UR20], R24, UP0, gsb0 ;  /* 0x02e00000141879f3 */ /* 0x000fe2000b800818 */
[----:B---3--:R-:W-:Y:S04]  /*113d0*/  STL.64 [R1+0x1460], R212 ;  /* 0x001460d401007387 */ /* 0x008fe80000100a00 */
[----:B----4-:R-:W-:Y:S04]  /*113e0*/  STL.64 [R1+0x1458], R210 ;  /* 0x001458d201007387 */ /* 0x010fe80000100a00 */
        /* <DEDUP_REMOVED lines=45> */
[----:B-1----:R-:W2:Y:S04]  /*116c0*/  LDL.LU.64 R120, [R1] ;  /* 0x0000000001787983 */ /* 0x002ea80000300a00 */
        /* <DEDUP_REMOVED lines=47> */
[----:B------:R-:W-:-:S02]  /*119c0*/  WARPGROUP.DEPBAR.LE gsb0, 0x0 ;  /* 0x00008000000079c5 */ /* 0x000fc40000010000 */
[----:B------:R-:W-:Y:S01]  /*119d0*/  UMOV UR22, UR18 ;  /* 0x0000001200167c82 */ /* 0x000fe20008000000 */
[----:B------:R-:W-:Y:S01]  /*119e0*/  UMOV UR23, UR19 ;  /* 0x0000001300177c82 */ /* 0x000fe20008000000 */
        /* <DEDUP_REMOVED lines=19> */
[----:B------:R-:W-:Y:S01]  /*11b20*/  IMAD.MOV.U32 R216, RZ, RZ, R20 ;  /* 0x000000ffffd87224 */ /* 0x000fe200078e0014 */
[----:B--2---:R-:W-:-:S06]  /*11b30*/  WARPGROUP.ARRIVE ;  /* 0x00000000000079c5 */ /* 0x004fcc0000000000 */
[----:B------:R-:W-:Y:S03]  /*11b40*/  QGMMA.64x192x32.F32.E4M3.E4M3 R120, gdesc[UR20], R120, UP0, gsb0 ;  /* 0x02e00000147879f3 */ /* 0x000fe6000b800878 */
[----:B------:R-:W-:Y:S02]  /*11b50*/  WARPGROUP.DEPBAR.LE gsb0, 0x0 ;  /* 0x00008000000079c5 */ /* 0x000fe40000010000 */
[----:B------:R-:W-:Y:S01]  /*11b60*/  STL.64 [R1], R120 ;  /* 0x0000007801007387 */ /* 0x000fe20000100a00 */
        /* <DEDUP_REMOVED lines=162> */
[----:B-1----:R-:W2:Y:S04]  /*12590*/  LDL.LU.64 R234, [R1+0x12e8] ;  /* 0x0012e80001ea7983 */ /* 0x002ea80000300a00 */
[----:B------:R-:W4:Y:S04]  /*125a0*/  LDL.LU.64 R232, [R1+0x12e0] ;  /* 0x0012e00001e87983 */ /* 0x000f280000300a00 */
        /* <DEDUP_REMOVED lines=50> */
[----:B--2---:R-:W-:Y:S04]  /*128d0*/  STL.64 [R1+0xfe8], R234 ;  /* 0x000fe8ea01007387 */ /* 0x004fe80000100a00 */
[----:B----4-:R-:W-:Y:S04]  /*128e0*/  STL.64 [R1+0xfe0], R232 ;  /* 0x000fe0e801007387 */ /* 0x010fe80000100a00 */
[----:B---3--:R-:W-:Y:S04]  /*128f0*/  STL.64 [R1+0xfd8], R230 ;  /* 0x000fd8e601007387 */ /* 0x008fe80000100a00 */
[----:B------:R-:W-:Y:S04]  /*12900*/  STL.64 [R1+0xfd0], R228 ;  /* 0x000fd0e401007387 */ /* 0x000fe80000100a00 */
[----:B------:R-:W-:Y:S04]  /*12910*/  STL.64 [R1+0xfc8], R226 ;  /* 0x000fc8e201007387 */ /* 0x000fe80000100a00 */
[----:B------:R-:W-:Y:S04]  /*12920*/  STL.64 [R1+0xfc0], R224 ;  /* 0x000fc0e001007387 */ /* 0x000fe80000100a00 */
[----:B------:R-:W-:Y:S04]  /*12930*/  STL.64 [R1+0xfb8], R222 ;  /* 0x000fb8de01007387 */ /* 0x000fe80000100a00 */
[----:B------:R-:W-:Y:S04]  /*12940*/  STL.64 [R1+0xfb0], R220 ;  /* 0x000fb0dc01007387 */ /* 0x000fe80000100a00 */
[----:B------:R-:W-:Y:S04]  /*12950*/  STL.64 [R1+0xfa8], R218 ;  /* 0x000fa8da01007387 */ /* 0x000fe80000100a00 */
[----:B------:R-:W-:Y:S01]  /*12960*/  STL.64 [R1+0xfa0], R216 ;  /* 0x000fa0d801007387 */ /* 0x000fe20000100a00 */
[----:B------:R-:W-:-:S06]  /*12970*/  WARPGROUP.ARRIVE ;  /* 0x00000000000079c5 */ /* 0x000fcc0000000000 */
        /* <DEDUP_REMOVED lines=41> */
[----:B------:R-:W3:Y:S04]  /*12c10*/  LDL.LU.64 R142, [R1+0x188] ;  /* 0x00018800018e7983 */ /* 0x000ee80000300a00 */
[----:B------:R-:W4:Y:S04]  /*12c20*/  LDL.LU.64 R144, [R1+0x190] ;  /* 0x0001900001907983 */ /* 0x000f280000300a00 */
[----:B------:R-:W2:Y:S04]  /*12c30*/  LDL.LU.64 R146, [R1+0x198] ;  /* 0x0001980001927983 */ /* 0x000ea80000300a00 */
        /* <DEDUP_REMOVED lines=33> */
[----:B------:R-:W3:Y:S01]  /*12e50*/  LDL.LU.64 R214, [R1+0x2a8] ;  /* 0x0002a80001d67983 */ /* 0x000ee20000300a00 */
[----:B------:R-:W-:Y:S01]  /*12e60*/  UIADD3 UR20, UR28, 0x402, URZ ;  /* 0x000004021c147890 */ /* 0x000fe2000fffe03f */
[----:B------:R-:W-:Y:S01]  /*12e70*/  WARPGROUP.ARRIVE ;  /* 0x00000000000079c5 */ /* 0x000fe20000000000 */
[----:B------:R-:W-:-:S07]  /*12e80*/  UMOV UR21, 0x40000040 ;  /* 0x4000004000157882 */ /* 0x000fce0000000000 */
[----:B------:R-:W-:Y:S01]  /*12e90*/  QGMMA.64x192x32.F32.E4M3.E4M3 R24, gdesc[UR20], R24, gsb0 ;  /* 0x02e00000141879f3 */ /* 0x000fe20008000818 */
[----:B---3--:R-:W-:Y:S04]  /*12ea0*/  STL.64 [R1+0x1168], R214 ;  /* 0x001168d601007387 */ /* 0x008fe80000100a00 */
[----:B--2---:R-:W-:Y:S04]  /*12eb0*/  STL.64 [R1+0x1160], R212 ;  /* 0x001160d401007387 */ /* 0x004fe80000100a00 */
        /* <DEDUP_REMOVED lines=46> */
[----:B-1----:R-:W2:Y:S04]  /*131a0*/  LDL.LU R120, [R1] ;  /* 0x0000000001787983 */ /* 0x002ea80000300800 */
        /* <DEDUP_REMOVED lines=88> */
[----:B------:R-:W-:-:S02]  /*13730*/  WARPGROUP.DEPBAR.LE gsb0, 0x0 ;  /* 0x00008000000079c5 */ /* 0x000fc40000010000 */
[----:B------:R-:W-:Y:S01]  /*13740*/  IMAD.MOV.U32 R206, RZ, RZ, R10 ;  /* 0x000000ffffce7224 */ /* 0x000fe200078e000a */
[----:B------:R-:W-:Y:S01]  /*13750*/  UMOV UR16, UR20 ;  /* 0x0000001400107c82 */ /* 0x000fe20008000000 */
[----:B------:R-:W-:Y:S01]  /*13760*/  IMAD.MOV.U32 R207, RZ, RZ, R9 ;  /* 0x000000ffffcf7224 */ /* 0x000fe200078e0009 */
[----:B------:R-:W-:Y:S01]  /*13770*/  UMOV UR17, UR21 ;  /* 0x0000001500117c82 */ /* 0x000fe20008000000 */
[----:B------:R-:W-:Y:S01]  /*13780*/  IMAD.MOV.U32 R209, RZ, RZ, R7 ;  /* 0x000000ffffd17224 */ /* 0x000fe200078e0007 */
[----:B------:R-:W3:Y:S01]  /*13790*/  LDL.LU.64 R216, [R1+0x2b0] ;  /* 0x0002b00001d87983 */ /* 0x000ee20000300a00 */
[----:B------:R-:W-:Y:S02]  /*137a0*/  IMAD.MOV.U32 R210, RZ, RZ, R6 ;  /* 0x000000ffffd27224 */ /* 0x000fe400078e0006 */
[----:B------:R-:W-:Y:S01]  /*137b0*/  IMAD.MOV.U32 R212, RZ, RZ, R4 ;  /* 0x000000ffffd47224 */ /* 0x000fe200078e0004 */
[----:B------:R-:W3:Y:S01]  /*137c0*/  LDL.LU.64 R218, [R1+0x2b8] ;  /* 0x0002b80001da7983 */ /* 0x000ee20000300a00 */
[----:B------:R-:W-:-:S02]  /*137d0*/  IMAD.MOV.U32 R213, RZ, RZ, R3 ;  /* 0x000000ffffd57224 */ /* 0x000fc400078e0003 */
[----:B------:R-:W-:Y:S01]  /*137e0*/  IMAD.MOV.U32 R215, RZ, RZ, R0 ;  /* 0x000000ffffd77224 */ /* 0x000fe200078e0000 */
        /* <DEDUP_REMOVED lines=40> */
[----:B------:R-:W-:Y:S01]  /*13a70*/  STL [R1+0xde8], R79 ;  /* 0x000de84f01007387 */ /* 0x000fe20000100800 */
[----:B--2---:R-:W-:-:S06]  /*13a80*/  WARPGROUP.ARRIVE ;  /* 0x00000000000079c5 */ /* 0x004fcc0000000000 */
[----:B------:R-:W-:Y:S01]  /*13a90*/  QGMMA.64x192x32.F32.E4M3.E4M3 R120, gdesc[UR16], R120, gsb0 ;  /* 0x02e00000107879f3 */ /* 0x000fe20008000878 */
        /* <DEDUP_REMOVED lines=40> */
[----:B------:R-:W-:-:S03]  /*13d20*/  WARPGROUP.DEPBAR.LE gsb0, 0x0 ;  /* 0x00008000000079c5 */ /* 0x000fc60000010000 */
        /* <DEDUP_REMOVED lines=48> */
[----:B-1----:R-:W3:Y:S04]  /*14030*/  LDL.LU.64 R214, [R1+0x1168] ;  /* 0x0011680001d67983 */ /* 0x002ee80000300a00 */
        /* <DEDUP_REMOVED lines=37> */
[----:B------:R-:W-:-:S02]  /*14290*/  UIADD3 UR16, UR28, 0x4, URZ ;  /* 0x000000041c107890 */ /* 0x000fc4000fffe03f */
[----:B------:R-:W-:Y:S01]  /*142a0*/  UIADD3 UR18, UR29, 0x4, URZ ;  /* 0x000000041d127890 */ /* 0x000fe2000fffe03f */
[----:B------:R-:W2:Y:S01]  /*142b0*/  LDL.LU.64 R138, [R1+0x1038] ;  /* 0x00103800018a7983 */ /* 0x000ea20000300a00 */
[----:B------:R-:W-:Y:S01]  /*142c0*/  UMOV UR17, 0x40000040 ;  /* 0x4000004000117882 */ /* 0x000fe20000000000 */
[----:B------:R-:W-:Y:S02]  /*142d0*/  UMOV UR19, 0x40000040 ;  /* 0x4000004000137882 */ /* 0x000fe40000000000 */
        /* <DEDUP_REMOVED lines=9> */
[----:B---3--:R-:W-:-:S06]  /*14370*/  WARPGROUP.ARRIVE ;  /* 0x00000000000079c5 */ /* 0x008fcc0000000000 */
[----:B------:R-:W-:Y:S03]  /*14380*/  QGMMA.64x192x32.F32.E4M3.E4M3 R140, gdesc[UR16], R140, gsb0 ;  /* 0x02e00000108c79f3 */ /* 0x000fe6000800088c */
[----:B------:R-:W-:Y:S02]  /*14390*/  WARPGROUP.DEPBAR.LE gsb0, 0x0 ;  /* 0x00008000000079c5 */ /* 0x000fe40000010000 */
[----:B------:R-:W-:Y:S01]  /*143a0*/  MOV R2, R234 ;  /* 0x000000ea00027202 */ /* 0x000fe20000000f00 */
[----:B------:R-:W-:Y:S01]  /*143b0*/  IMAD.MOV.U32 R0, RZ, RZ, R235 ;  /* 0x000000ffff007224 */ /* 0x000fe200078e00eb */
[----:B------:R-:W-:Y:S01]  /*143c0*/  MOV R5, R231 ;  /* 0x000000e700057202 */ /* 0x000fe20000000f00 */
[----:B------:R-:W-:Y:S01]  /*143d0*/  IMAD.MOV.U32 R4, RZ, RZ, R232 ;  /* 0x000000ffff047224 */ /* 0x000fe200078e00e8 */
[----:B------:R-:W3:Y:S01]  /*143e0*/  LDL.LU.64 R234, [R1+0xfe8] ;  /* 0x000fe80001ea7983 */ /* 0x000ee20000300a00 */
[----:B------:R-:W-:Y:S01]  /*143f0*/  IMAD.MOV.U32 R3, RZ, RZ, R233 ;  /* 0x000000ffff037224 */ /* 0x000fe200078e00e9 */
[----:B------:R-:W-:Y:S01]  /*14400*/  MOV R8, R228 ;  /* 0x000000e400087202 */ /* 0x000fe20000000f00 */
[----:B------:R-:W-:Y:S01]  /*14410*/  IMAD.MOV.U32 R6, RZ, RZ, R230 ;  /* 0x000000ffff067224 */ /* 0x000fe200078e00e6 */
[----:B------:R-:W4:Y:S01]  /*14420*/  LDL.LU.64 R232, [R1+0xfe0] ;  /* 0x000fe00001e87983 */ /* 0x000f220000300a00 */
[----:B------:R-:W-:Y:S01]  /*14430*/  IMAD.MOV.U32 R7, RZ, RZ, R229 ;  /* 0x000000ffff077224 */ /* 0x000fe200078e00e5 */
[----:B------:R-:W-:Y:S01]  /*14440*/  MOV R11, R225 ;  /* 0x000000e1000b7202 */ /* 0x000fe20000000f00 */
[----:B------:R-:W-:Y:S01]  /*14450*/  IMAD.MOV.U32 R10, RZ, RZ, R226 ;  /* 0x000000ffff0a7224 */ /* 0x000fe200078e00e2 */
[----:B------:R-:W2:Y:S01]  /*14460*/  LDL.LU.64 R230, [R1+0xfd8] ;  /* 0x000fd80001e67983 */ /* 0x000ea20000300a00 */
[----:B------:R-:W-:Y:S01]  /*14470*/  IMAD.MOV.U32 R9, RZ, RZ, R227 ;  /* 0x000000ffff097224 */ /* 0x000fe200078e00e3 */
[----:B------:R-:W-:Y:S01]  /*14480*/  MOV R14, R222 ;  /* 0x000000de000e7202 */ /* 0x000fe20000000f00 */
[----:B------:R-:W-:Y:S01]  /*14490*/  IMAD.MOV.U32 R12, RZ, RZ, R224 ;  /* 0x000000ffff0c7224 */ /* 0x000fe200078e00e0 */
[----:B------:R-:W2:Y:S01]  /*144a0*/  LDL.LU.64 R228, [R1+0xfd0] ;  /* 0x000fd00001e47983 */ /* 0x000ea20000300a00 */
[----:B------:R-:W-:-:S03]  /*144b0*/  IMAD.MOV.U32 R13, RZ, RZ, R223 ;  /* 0x000000ffff0d7224 */ /* 0x000fc600078e00df */
[----:B------:R-:W2:Y:S01]  /*144c0*/  LDL.LU.64 R226, [R1+0xfc8] ;  /* 0x000fc80001e27983 */ /* 0x000ea20000300a00 */
[----:B------:R-:W-:Y:S01]  /*144d0*/  IMAD.MOV.U32 R16, RZ, RZ, R220 ;  /* 0x000000ffff107224 */ /* 0x000fe200078e00dc */
[----:B------:R-:W-:Y:S01]  /*144e0*/  MOV R17, R219 ;  /* 0x000000db00117202 */ /* 0x000fe20000000f00 */
[----:B------:R-:W-:Y:S01]  /*144f0*/  IMAD.MOV.U32 R15, RZ, RZ, R221 ;  /* 0x000000ffff0f7224 */ /* 0x000fe200078e00dd */
[----:B------:R-:W2:Y:S01]  /*14500*/  LDL.LU.64 R224, [R1+0xfc0] ;  /* 0x000fc00001e07983 */ /* 0x000ea20000300a00 */
[----:B------:R-:W-:Y:S01]  /*14510*/  IMAD.MOV.U32 R18, RZ, RZ, R218 ;  /* 0x000000ffff127224 */ /* 0x000fe200078e00da */
[----:B------:R-:W-:Y:S02]  /*14520*/  MOV R20, R216 ;  /* 0x000000d800147202 */ /* 0x000fe40000000f00 */
        /* <DEDUP_REMOVED lines=115> */
[----:B------:R-:W-:-:S03]  /*14c60*/  IMAD.MOV.U32 R47, RZ, RZ, R140 ;  /* 0x000000ffff2f7224 */ /* 0x000fc600078e008c */
[----:B------:R-:W2:Y:S04]  /*14c70*/  LDL.LU.64 R144, [R1+0xe80] ;  /* 0x000e800001907983 */ /* 0x000ea80000300a00 */
[----:B------:R-:W2:Y:S04]  /*14c80*/  LDL.LU.64 R142, [R1+0xe78] ;  /* 0x000e7800018e7983 */ /* 0x000ea80000300a00 */
[----:B------:R-:W2:Y:S01]  /*14c90*/  LDL.LU.64 R140, [R1+0xe70] ;  /* 0x000e7000018c7983 */ /* 0x000ea20000300a00 */
[----:B------:R-:W-:Y:S01]  /*14ca0*/  UIADD3 UR22, UR29, 0x604, URZ ;  /* 0x000006041d167890 */ /* 0x000fe2000fffe03f */
[----:B------:R-:W-:Y:S01]  /*14cb0*/  UMOV UR20, UR16 ;  /* 0x0000001000147c82 */ /* 0x000fe20008000000 */
[----:B------:R-:W-:Y:S01]  /*14cc0*/  UMOV UR21, UR17 ;  /* 0x0000001100157c82 */ /* 0x000fe20008000000 */
[----:B------:R-:W-:Y:S01]  /*14cd0*/  UMOV UR23, 0x40000040 ;  /* 0x4000004000177882 */ /* 0x000fe20000000000 */
[----:B---3--:R-:W-:Y:S04]  /*14ce0*/  STL.64 [R1+0xbc0], R234 ;  /* 0x000bc0ea01007387 */ /* 0x008fe80000100a00 */
[----:B----4-:R-:W-:Y:S04]  /*14cf0*/  STL.64 [R1+0xbb8], R232 ;  /* 0x000bb8e801007387 */ /* 0x010fe80000100a00 */
[----:B--2---:R-:W-:Y:S04]  /*14d00*/  STL.64 [R1+0xbb0], R230 ;  /* 0x000bb0e601007387 */ /* 0x004fe80000100a00 */
        /* <DEDUP_REMOVED lines=47> */
[----:B------:R4:W-:Y:S01]  /*15000*/  STL.64 [R1+0xa48], R140 ;  /* 0x000a488c01007387 */ /* 0x0009e20000100a00 */
[----:B-1----:R-:W-:Y:S01]  /*15010*/  IMAD.MOV.U32 R146, RZ, RZ, R53 ;  /* 0x000000ffff927224 */ /* 0x002fe200078e0035 */
[----:B--2---:R-:W-:Y:S01]  /*15020*/  MOV R144, R51 ;  /* 0x0000003300907202 */ /* 0x004fe20000000f00 */
[----:B------:R-:W-:-:S02]  /*15030*/  IMAD.MOV.U32 R145, RZ, RZ, R52 ;  /* 0x000000ffff917224 */ /* 0x000fc400078e0034 */
[----:B---3--:R-:W-:Y:S02]  /*15040*/  IMAD.MOV.U32 R142, RZ, RZ, R49 ;  /* 0x000000ffff8e7224 */ /* 0x008fe400078e0031 */
[----:B----4-:R-:W-:Y:S01]  /*15050*/  IMAD.MOV.U32 R140, RZ, RZ, R47 ;  /* 0x000000ffff8c7224 */ /* 0x010fe200078e002f */
[----:B------:R-:W-:Y:S01]  /*15060*/  MOV R141, R48 ;  /* 0x00000030008d7202 */ /* 0x000fe20000000f00 */
[----:B------:R-:W2:Y:S01]  /*15070*/  LDL.LU R47, [R1+0xe68] ;  /* 0x000e6800012f7983 */ /* 0x000ea20000300800 */
[----:B------:R-:W-:-:S03]  /*15080*/  IMAD.MOV.U32 R143, RZ, RZ, R50 ;  /* 0x000000ffff8f7224 */ /* 0x000fc600078e0032 */
[----:B------:R-:W2:Y:S04]  /*15090*/  LDL.LU R48, [R1+0xe64] ;  /* 0x000e640001307983 */ /* 0x000ea80000300800 */
        /* <DEDUP_REMOVED lines=137> */
[----:B------:R-:W-:Y:S01]  /*15930*/  IMAD.MOV.U32 R214, RZ, RZ, R22 ;  /* 0x000000ffffd67224 */ /* 0x000fe200078e0016 */
[----:B------:R-:W-:Y:S01]  /*15940*/  MOV R213, R23 ;  /* 0x0000001700d57202 */ /* 0x000fe20000000f00 */
[----:B------:R-:W-:-:S05]  /*15950*/  IMAD.MOV.U32 R215, RZ, RZ, R21 ;  /* 0x000000ffffd77224 */ /* 0x000fca00078e0015 */
        /* <DEDUP_REMOVED lines=48> */
[----:B-1----:R-:W3:Y:S04]  /*15c60*/  LDL.LU.64 R120, [R1] ;  /* 0x0000000001787983 */ /* 0x002ee80000300a00 */
        /* <DEDUP_REMOVED lines=48> */
[----:B--2---:R-:W-:Y:S01]  /*15f70*/  WARPGROUP.ARRIVE ;  /* 0x00000000000079c5 */ /* 0x004fe20000000000 */
[----:B------:R-:W-:-:S07]  /*15f80*/  UMOV UR21, 0x40000040 ;  /* 0x4000004000157882 */ /* 0x000fce0000000000 */
[----:B------:R-:W-:Y:S01]  /*15f90*/  QGMMA.64x192x32.F32.E4M3.E4M3 R24, gdesc[UR20], R24, gsb0 ;  /* 0x02e00000141879f3 */ /* 0x000fe20008000818 */
[----:B------:R-:W-:Y:S01]  /*15fa0*/  UMOV UR16, UR20 ;  /* 0x0000001400107c82 */ /* 0x000fe20008000000 */
[----:B------:R-:W-:Y:S01]  /*15fb0*/  UMOV UR17, UR21 ;  /* 0x0000001500117c82 */ /* 0x000fe20008000000 */
[----:B------:R-:W-:Y:S01]  /*15fc0*/  MOV R234, R2 ;  /* 0x0000000200ea7202 */ /* 0x000fe20000000f00 */
[----:B------:R-:W-:Y:S01]  /*15fd0*/  IMAD.MOV.U32 R235, RZ, RZ, R0 ;  /* 0x000000ffffeb7224 */ /* 0x000fe200078e0000 */
[----:B------:R-:W-:Y:S01]  /*15fe0*/  MOV R231, R5 ;  /* 0x0000000500e77202 */ /* 0x000fe20000000f00 */
[----:B------:R-:W-:Y:S02]  /*15ff0*/  IMAD.MOV.U32 R232, RZ, RZ, R4 ;  /* 0x000000ffffe87224 */ /* 0x000fe400078e0004 */
[----:B------:R-:W-:Y:S01]  /*16000*/  IMAD.MOV.U32 R233, RZ, RZ, R3 ;  /* 0x000000ffffe97224 */ /* 0x000fe200078e0003 */
[----:B------:R-:W-:Y:S01]  /*16010*/  MOV R228, R8 ;  /* 0x0000000800e47202 */ /* 0x000fe20000000f00 */
[----:B------:R-:W-:-:S02]  /*16020*/  IMAD.MOV.U32 R230, RZ, RZ, R6 ;  /* 0x000000ffffe67224 */ /* 0x000fc400078e0006 */
[----:B------:R-:W-:Y:S01]  /*16030*/  IMAD.MOV.U32 R229, RZ, RZ, R7 ;  /* 0x000000ffffe57224 */ /* 0x000fe200078e0007 */
[----:B------:R-:W-:Y:S02]  /*16040*/  WARPGROUP.DEPBAR.LE gsb0, 0x0 ;  /* 0x00008000000079c5 */ /* 0x000fe40000010000 */
[----:B---3--:R-:W-:-:S06]  /*16050*/  WARPGROUP.ARRIVE ;  /* 0x00000000000079c5 */ /* 0x008fcc0000000000 */
[----:B------:R-:W-:Y:S01]  /*16060*/  QGMMA.64x192x32.F32.E4M3.E4M3 R120, gdesc[UR16], R120, gsb0 ;  /* 0x02e00000107879f3 */ /* 0x000fe20008000878 */
[----:B------:R-:W-:Y:S01]  /*16070*/  IMAD.MOV.U32 R226, RZ, RZ, R10 ;  /* 0x000000ffffe27224 */ /* 0x000fe200078e000a */
[----:B------:R-:W-:Y:S01]  /*16080*/  MOV R225, R11 ;  /* 0x0000000b00e17202 */ /* 0x000fe20000000f00 */
        /* <DEDUP_REMOVED lines=43> */
[----:B------:R-:W-:Y:S01]  /*16340*/  STL.64 [R1+0x100], R184 ;  /* 0x000100b801007387 */ /* 0x000fe20000100a00 */
[----:B------:R-:W-:-:S03]  /*16350*/  IMAD.MOV.U32 R2, RZ, RZ, R214 ;  /* 0x000000ffff027224 */ /* 0x000fc600078e00d6 */
[----:B------:R-:W-:Y:S01]  /*16360*/  STL.64 [R1+0x108], R186 ;  /* 0x000108ba01007387 */ /* 0x000fe20000100a00 */
[----:B------:R-:W-:-:S03]  /*16370*/  MOV R0, R215 ;  /* 0x000000d700007202 */ /* 0x000fc60000000f00 */
[----:B------:R-:W-:Y:S01]  /*16380*/  STL.64 [R1+0x110], R188 ;  /* 0x000110bc01007387 */ /* 0x000fe20000100a00 */
[----:B------:R-:W-:Y:S01]  /*16390*/  MOV R4, R212 ;  /* 0x000000d400047202 */ /* 0x000fe20000000f00 */
[----:B------:R-:W-:Y:S02]  /*163a0*/  IMAD.MOV.U32 R3, RZ, RZ, R213 ;  /* 0x000000ffff037224 */ /* 0x000fe400078e00d5 */
[----:B------:R-:W-:Y:S01]  /*163b0*/  STL.64 [R1+0x118], R190 ;  /* 0x000118be01007387 */ /* 0x000fe20000100a00 */
[----:B------:R-:W-:-:S03]  /*163c0*/  IMAD.MOV.U32 R6, RZ, RZ, R210 ;  /* 0x000000ffff067224 */ /* 0x000fc600078e00d2 */
[----:B------:R1:W-:Y:S01]  /*163d0*/  STL [R1+0x120], R192 ;  /* 0x000120c001007387 */ /* 0x0003e20000100800 */
[----:B------:R-:W-:Y:S01]  /*163e0*/  IMAD.MOV.U32 R5, RZ, RZ, R211 ;  /* 0x000000ffff057224 */ /* 0x000fe200078e00d3 */
[----:B------:R-:W-:Y:S02]  /*163f0*/  MOV R7, R209 ;  /* 0x000000d100077202 */ /* 0x000fe40000000f00 */
        /* <DEDUP_REMOVED lines=24> */
[----:B------:R-:W-:-:S03]  /*16580*/  IMAD.MOV.U32 R23, RZ, RZ, R193 ;  /* 0x000000ffff177224 */ /* 0x000fc600078e00c1 */
        /* <DEDUP_REMOVED lines=270> */
[----:B------:R-:W-:Y:S01]  /*17670*/  UIADD3 UR20, UR28, 0x406, URZ ;  /* 0x000004061c147890 */ /* 0x000fe2000fffe03f */
[----:B------:R-:W-:Y:S01]  /*17680*/  WARPGROUP.ARRIVE ;  /* 0x00000000000079c5 */ /* 0x000fe20000000000 */
[----:B------:R-:W-:-:S07]  /*17690*/  UMOV UR21, 0x40000040 ;  /* 0x4000004000157882 */ /* 0x000fce0000000000 */
[----:B------:R-:W-:Y:S01]  /*176a0*/  QGMMA.64x192x32.F32.E4M3.E4M3 R24, gdesc[UR20], R24, gsb0 ;  /* 0x02e00000141879f3 */ /* 0x000fe20008000818 */
        /* <DEDUP_REMOVED lines=22> */
[----:B------:R-:W-:Y:S01]  /*17810*/  IMAD.MOV.U32 R235, RZ, RZ, R0 ;  /* 0x000000ffffeb7224 */ /* 0x000fe200078e0000 */
[----:B------:R-:W-:Y:S01]  /*17820*/  UMOV UR16, UR20 ;  /* 0x0000001400107c82 */ /* 0x000fe20008000000 */
[----:B------:R-:W-:Y:S01]  /*17830*/  UMOV UR17, UR21 ;  /* 0x0000001500117c82 */ /* 0x000fe20008000000 */
[----:B------:R1:W5:Y:S04]  /*17840*/  LDL.LU R23, [R1+0xa44] ;  /* 0x000a440001177983 */ /* 0x0003680000300800 */
        /* <DEDUP_REMOVED lines=20> */
[----:B------:R1:W5:Y:S01]  /*17990*/  LDL.LU R2, [R1+0x9f0] ;  /* 0x0009f00001027983 */ /* 0x0003620000300800 */
[----:B------:R-:W-:-:S02]  /*179a0*/  WARPGROUP.DEPBAR.LE gsb0, 0x0 ;  /* 0x00008000000079c5 */ /* 0x000fc40000010000 */
[----:B--2---:R-:W-:-:S06]  /*179b0*/  WARPGROUP.ARRIVE ;  /* 0x00000000000079c5 */ /* 0x004fcc0000000000 */
        /* <DEDUP_REMOVED lines=50> */
[----:B--2---:R1:W5:Y:S04]  /*17ce0*/  LDL.LU.64 R234, [R1+0x9e8] ;  /* 0x0009e80001ea7983 */ /* 0x0043680000300a00 */
        /* <DEDUP_REMOVED lines=47> */
[----:B------:R-:W-:-:S04]  /*17fe0*/  UIADD3 UR6, UR6, 0x4, URZ ;  /* 0x0000000406067890 */ /* 0x000fc8000fffe03f */
[----:B------:R-:W-:-:S04]  /*17ff0*/  UISETP.NE.AND UP0, UPT, UR6, UR10, UPT ;  /* 0x0000000a0600728c */ /* 0x000fc8000bf05270 */
[----:B------:R-:W-:-:S06]  /*18000*/  USEL UR16, URZ, 0x1, UP0 ;  /* 0x000000013f107887 */ /* 0x000fcc0008000000 */
[----:B------:R-:W-:-:S13]  /*18010*/  ISETP.NE.AND P0, PT, RZ, UR16, PT ;  /* 0x00000010ff007c0c */ /* 0x000fda000bf05270 */
[----:B-1----:R-:W-:Y:S05]  /*18020*/  @!P0 BRA `(.L_x_28) ;  /* 0x00000054008c8947 */ /* 0x002fea0003800000 */
[----:B------:R-:W2:Y:S04]  /*18030*/  LDL.LU R0, [R1+0x30c] ;  /* 0x00030c0001007983 */ /* 0x000ea80000300800 */
[----:B------:R1:W-:Y:S04]  /*18040*/  STL [R1+0x960], R59 ;  /* 0x0009603b01007387 */ /* 0x0003e80000100800 */
[----:B-1----:R-:W2:Y:S04]  /*18050*/  LDL R59, [R1+0x23c] ;  /* 0x00023c00013b7983 */ /* 0x002ea80000100800 */
[----:B------:R1:W-:Y:S04]  /*18060*/  STL [R1+0x95c], R60 ;  /* 0x00095c3c01007387 */ /* 0x0003e80000100800 */
[----:B-1----:R-:W3:Y:S04]  /*18070*/  LDL.LU R60, [R1+0x308] ;  /* 0x00030800013c7983 */ /* 0x002ee80000300800 */
[----:B------:R1:W-:Y:S04]  /*18080*/  STL [R1+0x958], R61 ;  /* 0x0009583d01007387 */ /* 0x0003e80000100800 */
[----:B-1----:R-:W3:Y:S04]  /*18090*/  LDL R61, [R1+0x238] ;  /* 0x00023800013d7983 */ /* 0x002ee80000100800 */
[----:B------:R1:W-:Y:S04]  /*180a0*/  STL [R1+0x954], R62 ;  /* 0x0009543e01007387 */ /* 0x0003e80000100800 */
[----:B-1----:R-:W4:Y:S04]  /*180b0*/  LDL.LU R62, [R1+0x304] ;  /* 0x00030400013e7983 */ /* 0x002f280000300800 */
[----:B------:R1:W-:Y:S04]  /*180c0*/  STL [R1+0x950], R63 ;  /* 0x0009503f01007387 */ /* 0x0003e80000100800 */
[----:B-1----:R-:W4:Y:S04]  /*180d0*/  LDL R63, [R1+0x234] ;  /* 0x00023400013f7983 */ /* 0x002f280000100800 */
[----:B------:R1:W-:Y:S04]  /*180e0*/  STL [R1+0x94c], R64 ;  /* 0x00094c4001007387 */ /* 0x0003e80000100800 */
[----:B-1----:R-:W2:Y:S04]  /*180f0*/  LDL.LU R64, [R1+0x300] ;  /* 0x0003000001407983 */ /* 0x002ea80000300800 */
[----:B------:R1:W-:Y:S04]  /*18100*/  STL [R1+0x948], R65 ;  /* 0x0009484101007387 */ /* 0x0003e80000100800 */
[----:B-1----:R-:W2:Y:S04]  /*18110*/  LDL R65, [R1+0x230] ;  /* 0x0002300001417983 */ /* 0x002ea80000100800 */
[----:B------:R1:W-:Y:S04]  /*18120*/  STL [R1+0x944], R66 ;  /* 0x0009444201007387 */ /* 0x0003e80000100800 */
[----:B-1----:R-:W3:Y:S04]  /*18130*/  LDL R66, [R1+0x22c] ;  /* 0x00022c0001427983 */ /* 0x002ee80000100800 */
        /* <DEDUP_REMOVED lines=85> */
[----:B-1----:R-:W3:Y:S01]  /*18690*/  LDL R109, [R1+0x180] ;  /* 0x00018000016d7983 */ /* 0x002ee20000100800 */
[----:B--2---:R-:W-:-:S01]  /*186a0*/  FADD R64, R65, R64 ;  /* 0x0000004041407221 */ /* 0x004fc20000000000 */
[----:B----4-:R-:W-:Y:S01]  /*186b0*/  FADD R62, R63, R62 ;  /* 0x0000003e3f3e7221 */ /* 0x010fe20000000000 */
[----:B---3--:R-:W-:-:S01]  /*186c0*/  FADD R60, R61, R60 ;  /* 0x0000003c3d3c7221 */ /* 0x008fc20000000000 */
[----:B------:R-:W-:Y:S01]  /*186d0*/  STL [R1+0x894], R110 ;  /* 0x0008946e01007387 */ /* 0x000fe20000100800 */
[----:B------:R-:W-:-:S01]  /*186e0*/  FADD R0, R59, R0 ;  /* 0x000000003b007221 */ /* 0x000fc20000000000 */
[----:B-----5:R-:W-:Y:S01]  /*186f0*/  FADD R23, R88, R23 ;  /* 0x0000001758177221 */ /* 0x020fe20000000000 */
[----:B------:R-:W-:-:S01]  /*18700*/  FADD R216, R87, R216 ;  /* 0x000000d857d87221 */ /* 0x000fc20000000000 */
[----:B------:R-:W-:Y:S01]  /*18710*/  STL [R1+0x890], R111 ;  /* 0x0008906f01007387 */ /* 0x000fe20000100800 */
[----:B------:R-:W-:-:S01]  /*18720*/  FADD R217, R86, R217 ;  /* 0x000000d956d97221 */ /* 0x000fc20000000000 */
[----:B------:R-:W-:Y:S01]  /*18730*/  FADD R218, R85, R218 ;  /* 0x000000da55da7221 */ /* 0x000fe20000000000 */
        /* <DEDUP_REMOVED lines=27> */
[----:B------:R-:W-:-:S02]  /*188f0*/  FADD R237, R66, R237 ;  /* 0x000000ed42ed7221 */ /* 0x000fc40000000000 */
[----:B------:R1:W-:Y:S04]  /*18900*/  STL [R1+0x870], R119 ;  /* 0x0008707701007387 */ /* 0x0003e80000100800 */
[----:B------:R2:W-:Y:S01]  /*18910*/  STL [R1+0x300], R64 ;  /* 0x0003004001007387 */ /* 0x0005e20000100800 */
[----:B------:R-:W-:-:S03]  /*18920*/  FADD R20, R91, R20 ;  /* 0x000000145b147221 */ /* 0x000fc60000000000 */
[----:B-1----:R-:W3:Y:S04]  /*18930*/  LDL R119, [R1+0x240] ;  /* 0x0002400001777983 */ /* 0x002ee80000100800 */
[----:B------:R1:W-:Y:S04]  /*18940*/  STL [R1+0x304], R62 ;  /* 0x0003043e01007387 */ /* 0x0003e80000100800 */
[----:B------:R-:W3:Y:S04]  /*18950*/  LDL.LU R118, [R1+0x310] ;  /* 0x0003100001767983 */ /* 0x000ee80000300800 */
[----:B------:R4:W-:Y:S01]  /*18960*/  STL [R1+0x308], R60 ;  /* 0x0003083c01007387 */ /* 0x0009e20000100800 */
[----:B------:R-:W-:-:S03]  /*18970*/  FADD R19, R92, R19 ;  /* 0x000000135c137221 */ /* 0x000fc60000000000 */
[----:B------:R-:W3:Y:S04]  /*18980*/  LDL R117, [R1+0x244] ;  /* 0x0002440001757983 */ /* 0x000ee80000100800 */
[----:B------:R0:W-:Y:S04]  /*18990*/  STL [R1+0x30c], R0 ;  /* 0x00030c0001007387 */ /* 0x0001e80000100800 */
[----:B------:R-:W3:Y:S01]  /*189a0*/  LDL.LU R116, [R1+0x314] ;  /* 0x0003140001747983 */ /* 0x000ee20000300800 */
[----:B------:R-:W-:-:S03]  /*189b0*/  FADD R18, R93, R18 ;  /* 0x000000125d127221 */ /* 0x000fc60000000000 */
[----:B------:R-:W3:Y:S04]  /*189c0*/  LDL R115, [R1+0x248] ;  /* 0x0002480001737983 */ /* 0x000ee80000100800 */
[----:B------:R-:W3:Y:S04]  /*189d0*/  LDL.LU R114, [R1+0x318] ;  /* 0x0003180001727983 */ /* 0x000ee80000300800 */
[----:B------:R-:W3:Y:S04]  /*189e0*/  LDL R113, [R1+0x24c] ;  /* 0x00024c0001717983 */ /* 0x000ee80000100800 */
[----:B------:R-:W3:Y:S01]  /*189f0*/  LDL.LU R112, [R1+0x31c] ;  /* 0x00031c0001707983 */ /* 0x000ee20000300800 */
[----:B------:R-:W-:-:S03]  /*18a00*/  FADD R17, R94, R17 ;  /* 0x000000115e117221 */ /* 0x000fc60000000000 */
[----:B------:R-:W3:Y:S04]  /*18a10*/  LDL R111, [R1+0x250] ;  /* 0x00025000016f7983 */ /* 0x000ee80000100800 */
[----:B------:R-:W3:Y:S01]  /*18a20*/  LDL.LU R110, [R1+0x320] ;  /* 0x00032000016e7983 */ /* 0x000ee20000300800 */
[----:B------:R-:W-:-:S01]  /*18a30*/  FADD R16, R95, R16 ;  /* 0x000000105f107221 */ /* 0x000fc20000000000 */
[----:B------:R-:W-:Y:S01]  /*18a40*/  FADD R15, R96, R15 ;  /* 0x0000000f600f7221 */ /* 0x000fe20000000000 */
        /* <DEDUP_REMOVED lines=12> */
[----:B------:R-:W-:-:S02]  /*18b10*/  FADD R2, R109, R2 ;  /* 0x000000026d027221 */ /* 0x000fc40000000000 */
[----:B------:R-:W3:Y:S04]  /*18b20*/  LDL R109, [R1+0x254] ;  /* 0x00025400016d7983 */ /* 0x000ee80000100800 */
[----:B------:R-:W3:Y:S04]  /*18b30*/  LDL.LU R108, [R1+0x324] ;  /* 0x00032400016c7983 */ /* 0x000ee80000300800 */
        /* <DEDUP_REMOVED lines=43> */
[----:B--2---:R-:W2:Y:S04]  /*18df0*/  LDL.LU R64, [R1+0x37c] ;  /* 0x00037c0001407983 */ /* 0x004ea80000300800 */
[----:B------:R-:W2:Y:S04]  /*18e00*/  LDL R63, [R1+0x2b0] ;  /* 0x0002b000013f7983 */ /* 0x000ea80000100800 */
[----:B-1----:R-:W2:Y:S04]  /*18e10*/  LDL.LU R62, [R1+0x380] ;  /* 0x00038000013e7983 */ /* 0x002ea80000300800 */
[----:B------:R-:W2:Y:S04]  /*18e20*/  LDL R61, [R1+0x2b4] ;  /* 0x0002b400013d7983 */ /* 0x000ea80000100800 */
[----:B----4-:R-:W4:Y:S04]  /*18e30*/  LDL.LU R60, [R1+0x384] ;  /* 0x00038400013c7983 */ /* 0x010f280000300800 */
[----:B------:R-:W4:Y:S04]  /*18e40*/  LDL R59, [R1+0x2b8] ;  /* 0x0002b800013b7983 */ /* 0x000f280000100800 */
[----:B0-----:R-:W4:Y:S01]  /*18e50*/  LDL.LU R0, [R1+0x388] ;  /* 0x0003880001007983 */ /* 0x001f220000300800 */
[----:B---3--:R-:W-:-:S01]  /*18e60*/  FADD R118, R119, R118 ;  /* 0x0000007677767221 */ /* 0x008fc20000000000 */
[----:B------:R-:W-:Y:S01]  /*18e70*/  FADD R116, R117, R116 ;  /* 0x0000007475747221 */ /* 0x000fe20000000000 */
[----:B------:R-:W-:-:S01]  /*18e80*/  FADD R114, R115, R114 ;  /* 0x0000007273727221 */ /* 0x000fc20000000000 */
[----:B------:R-:W-:Y:S01]  /*18e90*/  FADD R112, R113, R112 ;  /* 0x0000007071707221 */ /* 0x000fe20000000000 */
[----:B------:R-:W-:-:S01]  /*18ea0*/  FADD R110, R111, R110 ;  /* 0x0000006e6f6e7221 */ /* 0x000fc20000000000 */
[----:B------:R-:W-:Y:S04]  /*18eb0*/  STL [R1+0x310], R118 ;  /* 0x0003107601007387 */ /* 0x000fe80000100800 */
[----:B------:R-:W-:Y:S04]  /*18ec0*/  STL [R1+0x314], R116 ;  /* 0x0003147401007387 */ /* 0x000fe80000100800 */
[----:B------:R-:W-:Y:S04]  /*18ed0*/  STL [R1+0x318], R114 ;  /* 0x0003187201007387 */ /* 0x000fe80000100800 */
[----:B------:R-:W-:Y:S04]  /*18ee0*/  STL [R1+0x31c], R112 ;  /* 0x00031c7001007387 */ /* 0x000fe80000100800 */
[----:B------:R-:W-:Y:S01]  /*18ef0*/  STL [R1+0x320], R110 ;  /* 0x0003206e01007387 */ /* 0x000fe20000100800 */
[----:B------:R-:W-:-:S01]  /*18f00*/  FADD R108, R109, R108 ;  /* 0x0000006c6d6c7221 */ /* 0x000fc20000000000 */
[----:B------:R-:W-:-:S04]  /*18f10*/  FADD R106, R107, R106 ;  /* 0x0000006a6b6a7221 */ /* 0x000fc80000000000 */
[----:B------:R-:W-:Y:S01]  /*18f20*/  STL [R1+0x324], R108 ;  /* 0x0003246c01007387 */ /* 0x000fe20000100800 */
[----:B------:R-:W-:-:S03]  /*18f30*/  FADD R104, R105, R104 ;  /* 0x0000006869687221 */ /* 0x000fc60000000000 */
        /* <DEDUP_REMOVED lines=39> */
[----:B--2---:R-:W-:-:S03]  /*191b0*/  FADD R64, R65, R64 ;  /* 0x0000004041407221 */ /* 0x004fc60000000000 */
[----:B------:R-:W-:Y:S04]  /*191c0*/  STL [R1+0x378], R66 ;  /* 0x0003784201007387 */ /* 0x000fe80000100800 */
[----:B------:R-:W-:Y:S01]  /*191d0*/  STL [R1+0x37c], R64 ;  /* 0x00037c4001007387 */ /* 0x000fe20000100800 */
[----:B------:R-:W-:-:S01]  /*191e0*/  FADD R62, R63, R62 ;  /* 0x0000003e3f3e7221 */ /* 0x000fc20000000000 */
[----:B----4-:R-:W-:Y:S01]  /*191f0*/  FADD R60, R61, R60 ;  /* 0x0000003c3d3c7221 */ /* 0x010fe20000000000 */
[----:B------:R-:W-:-:S02]  /*19200*/  FADD R0, R59, R0 ;  /* 0x000000003b007221 */ /* 0x000fc40000000000 */
[----:B------:R-:W2:Y:S04]  /*19210*/  LDL R59, [R1+0x2bc] ;  /* 0x0002bc00013b7983 */ /* 0x000ea80000100800 */
[----:B------:R-:W-:Y:S04]  /*19220*/  STL [R1+0x380], R62 ;  /* 0x0003803e01007387 */ /* 0x000fe80000100800 */
[----:B------:R0:W-:Y:S04]  /*19230*/  STL [R1+0x384], R60 ;  /* 0x0003843c01007387 */ /* 0x0001e80000100800 */
[----:B0-----:R-:W2:Y:S04]  /*19240*/  LDL.LU R60, [R1+0x38c] ;  /* 0x00038c00013c7983 */ /* 0x001ea80000300800 */
[----:B------:R-:W3:Y:S04]  /*19250*/  LDL R61, [R1+0x2c0] ;  /* 0x0002c000013d7983 */ /* 0x000ee80000100800 */
[----:B------:R0:W-:Y:S04]  /*19260*/  STL [R1+0x388], R0 ;  /* 0x0003880001007387 */ /* 0x0001e80000100800 */
[----:B------:R-:W3:Y:S04]  /*19270*/  LDL.LU R62, [R1+0x390] ;  /* 0x00039000013e7983 */ /* 0x000ee80000300800 */
[----:B------:R-:W4:Y:S04]  /*19280*/  LDL R63, [R1+0x2c4] ;  /* 0x0002c400013f7983 */ /* 0x000f280000100800 */
[----:B------:R-:W4:Y:S04]  /*19290*/  LDL.LU R64, [R1+0x394] ;  /* 0x0003940001407983 */ /* 0x000f280000300800 */
        /* <DEDUP_REMOVED lines=28> */
[----:B------:R-:W4:Y:S04]  /*19460*/  LDL R91, [R1] ;  /* 0x00000000015b7983 */ /* 0x000f280000100800 */
        /* <DEDUP_REMOVED lines=26> */
[----:B0-----:R-:W4:Y:S01]  /*19610*/  LDL.LU R0, [R1+0x404] ;  /* 0x0004040001007983 */ /* 0x001f220000300800 */
[----:B--2---:R-:W-:-:S03]  /*19620*/  FADD R60, R59, R60 ;  /* 0x0000003c3b3c7221 */ /* 0x004fc60000000000 */
[----:B------:R-:W2:Y:S04]  /*19630*/  LDL.LU R59, [R1+0x960] ;  /* 0x00096000013b7983 */ /* 0x000ea80000300800 */
[----:B------:R0:W-:Y:S01]  /*19640*/  STL [R1+0x38c], R60 ;  /* 0x00038c3c01007387 */ /* 0x0001e20000100800 */
[----:B---3--:R-:W-:-:S03]  /*19650*/  FADD R62, R61, R62 ;  /* 0x0000003e3d3e7221 */ /* 0x008fc60000000000 */
[----:B0-----:R-:W3:Y:S01]  /*19660*/  LDL.LU R60, [R1+0x95c] ;  /* 0x00095c00013c7983 */ /* 0x001ee20000300800 */
[----:B----4-:R-:W-:-:S03]  /*19670*/  FADD R64, R63, R64 ;  /* 0x000000403f407221 */ /* 0x010fc60000000000 */
[----:B------:R-:W4:Y:S04]  /*19680*/  LDL.LU R61, [R1+0x958] ;  /* 0x00095800013d7983 */ /* 0x000f280000300800 */
[----:B------:R0:W-:Y:S01]  /*19690*/  STL [R1+0x390], R62 ;  /* 0x0003903e01007387 */ /* 0x0001e20000100800 */
[----:B------:R-:W-:-:S03]  /*196a0*/  FADD R118, R119, R118 ;  /* 0x0000007677767221 */ /* 0x000fc60000000000 */
[----:B0-----:R-:W4:Y:S01]  /*196b0*/  LDL.LU R62, [R1+0x954] ;  /* 0x00095400013e7983 */ /* 0x001f220000300800 */
[----:B------:R-:W-:-:S03]  /*196c0*/  FADD R116, R117, R116 ;  /* 0x0000007475747221 */ /* 0x000fc60000000000 */
[----:B------:R-:W4:Y:S04]  /*196d0*/  LDL.LU R63, [R1+0x950] ;  /* 0x00095000013f7983 */ /* 0x000f280000300800 */
[----:B------:R0:W-:Y:S01]  /*196e0*/  STL [R1+0x394], R64 ;  /* 0x0003944001007387 */ /* 0x0001e20000100800 */
[----:B------:R-:W-:-:S01]  /*196f0*/  FADD R114, R115, R114 ;  /* 0x0000007273727221 */ /* 0x000fc20000000000 */
[----:B------:R-:W-:Y:S02]  /*19700*/  FADD R112, R113, R112 ;  /* 0x0000007071707221 */ /* 0x000fe40000000000 */
[----:B0-----:R-:W4:Y:S04]  /*19710*/  LDL.LU R64, [R1+0x94c] ;  /* 0x00094c0001407983 */ /* 0x001f280000300800 */
[----:B------:R-:W-:Y:S01]  /*19720*/  STL [R1+0x398], R118 ;  /* 0x0003987601007387 */ /* 0x000fe20000100800 */
[----:B------:R-:W-:-:S03]  /*19730*/  FADD R110, R111, R110 ;  /* 0x0000006e6f6e7221 */ /* 0x000fc60000000000 */
[----:B------:R-:W-:Y:S04]  /*19740*/  STL [R1+0x39c], R116 ;  /* 0x00039c7401007387 */ /* 0x000fe80000100800 */
[----:B------:R-:W-:Y:S01]  /*19750*/  STL [R1+0x3a0], R114 ;  /* 0x0003a07201007387 */ /* 0x000fe20000100800 */
[----:B------:R-:W-:-:S03]  /*19760*/  FADD R108, R109, R108 ;  /* 0x0000006c6d6c7221 */ /* 0x000fc60000000000 */
[----:B------:R-:W-:Y:S04]  /*19770*/  STL [R1+0x3a4], R112 ;  /* 0x0003a47001007387 */ /* 0x000fe80000100800 */
        /* <DEDUP_REMOVED lines=34> */
[----:B------:R0:W-:Y:S01]  /*199a0*/  STL [R1+0x3ec], R76 ;  /* 0x0003ec4c01007387 */ /* 0x0001e20000100800 */
[----:B------:R-:W-:-:S03]  /*199b0*/  FADD R72, R73, R72 ;  /* 0x0000004849487221 */ /* 0x000fc60000000000 */
[----:B------:R1:W-:Y:S01]  /*199c0*/  STL [R1+0x3f0], R74 ;  /* 0x0003f04a01007387 */ /* 0x0003e20000100800 */
[----:B------:R-:W-:-:S03]  /*199d0*/  FADD R70, R71, R70 ;  /* 0x0000004647467221 */ /* 0x000fc60000000000 */
[----:B------:R1:W-:Y:S04]  /*199e0*/  STL [R1+0x3f4], R72 ;  /* 0x0003f44801007387 */ /* 0x0003e80000100800 */
[----:B------:R1:W-:Y:S01]  /*199f0*/  STL [R1+0x3f8], R70 ;  /* 0x0003f84601007387 */ /* 0x0003e20000100800 */
[----:B------:R-:W-:-:S03]  /*19a00*/  FADD R68, R69, R68 ;  /* 0x0000004445447221 */ /* 0x000fc60000000000 */
[----:B0-----:R-:W2:Y:S04]  /*19a10*/  LDL R76, [R1+0x38] ;  /* 0x00003800014c7983 */ /* 0x001ea80000100800 */
[----:B------:R0:W-:Y:S01]  /*19a20*/  STL [R1+0x3fc], R68 ;  /* 0x0003fc4401007387 */ /* 0x0001e20000100800 */
[----:B------:R-:W-:-:S03]  /*19a30*/  FADD R66, R67, R66 ;  /* 0x0000004243427221 */ /* 0x000fc60000000000 */
[----:B-1----:R-:W2:Y:S04]  /*19a40*/  LDL.LU R74, [R1+0x408] ;  /* 0x00040800014a7983 */ /* 0x002ea80000300800 */
[----:B------:R1:W-:Y:S01]  /*19a50*/  STL [R1+0x400], R66 ;  /* 0x0004004201007387 */ /* 0x0003e20000100800 */
[----:B------:R-:W-:-:S03]  /*19a60*/  FADD R0, R65, R0 ;  /* 0x0000000041007221 */ /* 0x000fc60000000000 */
[----:B------:R-:W3:Y:S04]  /*19a70*/  LDL R72, [R1+0x3c] ;  /* 0x00003c0001487983 */ /* 0x000ee80000100800 */
[----:B------:R4:W-:Y:S04]  /*19a80*/  STL [R1+0x404], R0 ;  /* 0x0004040001007387 */ /* 0x0009e80000100800 */
[----:B------:R-:W3:Y:S04]  /*19a90*/  LDL.LU R70, [R1+0x40c] ;  /* 0x00040c0001467983 */ /* 0x000ee80000300800 */
[----:B0-----:R-:W3:Y:S04]  /*19aa0*/  LDL R68, [R1+0x40] ;  /* 0x0000400001447983 */ /* 0x001ee80000100800 */
[----:B-1----:R-:W3:Y:S04]  /*19ab0*/  LDL.LU R66, [R1+0x410] ;  /* 0x0004100001427983 */ /* 0x002ee80000300800 */
[----:B------:R-:W3:Y:S04]  /*19ac0*/  LDL R65, [R1+0x44] ;  /* 0x0000440001417983 */ /* 0x000ee80000100800 */
        /* <DEDUP_REMOVED lines=34> */
[----:B----4-:R-:W4:Y:S04]  /*19cf0*/  LDL.LU R0, [R1+0x480] ;  /* 0x0004800001007983 */ /* 0x010f280000300800 */
[----:B------:R-:W4:Y:S04]  /*19d00*/  LDL.LU R97, [R1+0x460] ;  /* 0x0004600001617983 */ /* 0x000f280000300800 */
[----:B------:R-:W4:Y:S01]  /*19d10*/  LDL.LU R99, [R1+0x45c] ;  /* 0x00045c0001637983 */ /* 0x000f220000300800 */
[----:B--2---:R-:W-:-:S05]  /*19d20*/  FADD R74, R76, R74 ;  /* 0x0000004a4c4a7221 */ /* 0x004fca0000000000 */
[----:B------:R-:W-:Y:S01]  /*19d30*/  STL [R1+0x408], R74 ;  /* 0x0004084a01007387 */ /* 0x000fe20000100800 */
[----:B---3--:R-:W-:-:S01]  /*19d40*/  FADD R70, R72, R70 ;  /* 0x0000004648467221 */ /* 0x008fc20000000000 */
[----:B------:R-:W-:-:S05]  /*19d50*/  FADD R66, R68, R66 ;  /* 0x0000004244427221 */ /* 0x000fca0000000000 */
[----:B------:R0:W-:Y:S04]  /*19d60*/  STL [R1+0x410], R66 ;  /* 0x0004104201007387 */ /* 0x0001e80000100800 */
[----:B------:R1:W-:Y:S04]  /*19d70*/  STL [R1+0x40c], R70 ;  /* 0x00040c4601007387 */ /* 0x0003e80000100800 */
[----:B0-----:R-:W2:Y:S04]  /*19d80*/  LDL.LU R66, [R1+0x414] ;  /* 0x0004140001427983 */ /* 0x001ea80000300800 */
[----:B------:R-:W3:Y:S04]  /*19d90*/  LDL.LU R68, [R1+0x418] ;  /* 0x0004180001447983 */ /* 0x000ee80000300800 */
[----:B-1----:R-:W3:Y:S04]  /*19da0*/  LDL.LU R70, [R1+0x41c] ;  /* 0x00041c0001467983 */ /* 0x002ee80000300800 */
[----:B------:R-:W3:Y:S04]  /*19db0*/  LDL.LU R72, [R1+0x420] ;  /* 0x0004200001487983 */ /* 0x000ee80000300800 */
        /* <DEDUP_REMOVED lines=21> */
[----:B----4-:R-:W-:Y:S01]  /*19f10*/  FADD R97, R98, R97 ;  /* 0x0000006162617221 */ /* 0x010fe20000000000 */
[----:B------:R-:W-:-:S01]  /*19f20*/  FADD R99, R100, R99 ;  /* 0x0000006364637221 */ /* 0x000fc20000000000 */
[----:B------:R-:W-:Y:S01]  /*19f30*/  FADD R0, R82, R0 ;  /* 0x0000000052007221 */ /* 0x000fe20000000000 */
[----:B--2---:R-:W-:-:S02]  /*19f40*/  FADD R66, R65, R66 ;  /* 0x0000004241427221 */ /* 0x004fc40000000000 */
[----:B------:R-:W2:Y:S01]  /*19f50*/  LDL.LU R65, [R1+0x948] ;  /* 0x0009480001417983 */ /* 0x000ea20000300800 */
[----:B---3--:R-:W-:-:S03]  /*19f60*/  FADD R68, R67, R68 ;  /* 0x0000004443447221 */ /* 0x008fc60000000000 */
[----:B------:R0:W-:Y:S01]  /*19f70*/  STL [R1+0x414], R66 ;  /* 0x0004144201007387 */ /* 0x0001e20000100800 */
[----:B------:R-:W-:-:S01]  /*19f80*/  FADD R70, R69, R70 ;  /* 0x0000004645467221 */ /* 0x000fc20000000000 */
[----:B------:R-:W-:Y:S02]  /*19f90*/  FADD R72, R71, R72 ;  /* 0x0000004847487221 */ /* 0x000fe40000000000 */
[----:B0-----:R-:W3:Y:S04]  /*19fa0*/  LDL.LU R66, [R1+0x944] ;  /* 0x0009440001427983 */ /* 0x001ee80000300800 */
[----:B------:R-:W4:Y:S04]  /*19fb0*/  LDL.LU R67, [R1+0x940] ;  /* 0x0009400001437983 */ /* 0x000f280000300800 */
[----:B------:R0:W-:Y:S01]  /*19fc0*/  STL [R1+0x418], R68 ;  /* 0x0004184401007387 */ /* 0x0001e20000100800 */
[----:B------:R-:W-:-:S01]  /*19fd0*/  FADD R74, R73, R74 ;  /* 0x0000004a494a7221 */ /* 0x000fc20000000000 */
[----:B------:R-:W-:-:S02]  /*19fe0*/  FADD R76, R75, R76 ;  /* 0x0000004c4b4c7221 */ /* 0x000fc40000000000 */
[----:B0-----:R-:W4:Y:S04]  /*19ff0*/  LDL.LU R68, [R1+0x93c] ;  /* 0x00093c0001447983 */ /* 0x001f280000300800 */
[----:B------:R-:W4:Y:S04]  /*1a000*/  LDL.LU R69, [R1+0x938] ;  /* 0x0009380001457983 */ /* 0x000f280000300800 */
[----:B------:R0:W-:Y:S01]  /*1a010*/  STL [R1+0x41c], R70 ;  /* 0x00041c4601007387 */ /* 0x0001e20000100800 */
[----:B------:R-:W-:-:S03]  /*1a020*/  FADD R78, R77, R78 ;  /* 0x0000004e4d4e7221 */ /* 0x000fc60000000000 */
[----:B0-----:R-:W4:Y:S04]  /*1a030*/  LDL.LU R70, [R1+0x934] ;  /* 0x0009340001467983 */ /* 0x001f280000300800 */
[----:B------:R-:W4:Y:S04]  /*1a040*/  LDL.LU R71, [R1+0x930] ;  /* 0x0009300001477983 */ /* 0x000f280000300800 */
[----:B------:R0:W-:Y:S01]  /*1a050*/  STL [R1+0x420], R72 ;  /* 0x0004204801007387 */ /* 0x0001e20000100800 */
[----:B------:R-:W-:-:S03]  /*1a060*/  FADD R80, R79, R80 ;  /* 0x000000504f507221 */ /* 0x000fc60000000000 */
[----:B0-----:R-:W4:Y:S04]  /*1a070*/  LDL.LU R72, [R1+0x92c] ;  /* 0x00092c0001487983 */ /* 0x001f280000300800 */
[----:B------:R-:W4:Y:S04]  /*1a080*/  LDL.LU R73, [R1+0x928] ;  /* 0x0009280001497983 */ /* 0x000f280000300800 */
[----:B------:R0:W-:Y:S01]  /*1a090*/  STL [R1+0x424], R74 ;  /* 0x0004244a01007387 */ /* 0x0001e20000100800 */
[----:B------:R-:W-:-:S01]  /*1a0a0*/  FADD R119, R81, R119 ;  /* 0x0000007751777221 */ /* 0x000fc20000000000 */
[----:B------:R-:W-:-:S02]  /*1a0b0*/  FADD R117, R118, R117 ;  /* 0x0000007576757221 */ /* 0x000fc40000000000 */
[----:B0-----:R-:W4:Y:S04]  /*1a0c0*/  LDL.LU R74, [R1+0x924] ;  /* 0x00092400014a7983 */ /* 0x001f280000300800 */
[----:B------:R-:W4:Y:S04]  /*1a0d0*/  LDL.LU R75, [R1+0x920] ;  /* 0x00092000014b7983 */ /* 0x000f280000300800 */
[----:B------:R0:W-:Y:S01]  /*1a0e0*/  STL [R1+0x428], R76 ;  /* 0x0004284c01007387 */ /* 0x0001e20000100800 */
[----:B------:R-:W-:-:S01]  /*1a0f0*/  FADD R115, R116, R115 ;  /* 0x0000007374737221 */ /* 0x000fc20000000000 */
[----:B------:R-:W-:Y:S01]  /*1a100*/  FADD R113, R114, R113 ;  /* 0x0000007172717221 */ /* 0x000fe20000000000 */
[----:B------:R-:W-:-:S01]  /*1a110*/  FADD R111, R112, R111 ;  /* 0x0000006f706f7221 */ /* 0x000fc20000000000 */
        /* <DEDUP_REMOVED lines=10> */
[----:B------:R-:W-:-:S02]  /*1a1c0*/  FADD R101, R102, R101 ;  /* 0x0000006566657221 */ /* 0x000fc40000000000 */
[----:B0-----:R-:W4:Y:S04]  /*1a1d0*/  LDL.LU R80, [R1+0x90c] ;  /* 0x00090c0001507983 */ /* 0x001f280000300800 */
[----:B------:R-:W4:Y:S04]  /*1a1e0*/  LDL.LU R81, [R1+0x908] ;  /* 0x0009080001517983 */ /* 0x000f280000300800 */
[----:B------:R0:W-:Y:S04]  /*1a1f0*/  STL [R1+0x434], R119 ;  /* 0x0004347701007387 */ /* 0x0001e80000100800 */
[----:B------:R1:W-:Y:S04]  /*1a200*/  STL [R1+0x438], R117 ;  /* 0x0004387501007387 */ /* 0x0003e80000100800 */
[----:B------:R1:W-:Y:S04]  /*1a210*/  STL [R1+0x43c], R115 ;  /* 0x00043c7301007387 */ /* 0x0003e80000100800 */
[----:B------:R1:W-:Y:S04]  /*1a220*/  STL [R1+0x440], R113 ;  /* 0x0004407101007387 */ /* 0x0003e80000100800 */
        /* <DEDUP_REMOVED lines=8> */
[----:B------:R1:W-:Y:S04]  /*1a2b0*/  STL [R1+0x464], R95 ;  /* 0x0004645f01007387 */ /* 0x0003e80000100800 */
[----:B------:R-:W-:Y:S04]  /*1a2c0*/  STL [R1+0x468], R93 ;  /* 0x0004685d01007387 */ /* 0x000fe80000100800 */
[----:B------:R-:W-:Y:S04]  /*1a2d0*/  STL [R1+0x46c], R91 ;  /* 0x00046c5b01007387 */ /* 0x000fe80000100800 */
[----:B------:R-:W-:Y:S04]  /*1a2e0*/  STL [R1+0x470], R89 ;  /* 0x0004705901007387 */ /* 0x000fe80000100800 */
[----:B------:R-:W-:Y:S04]  /*1a2f0*/  STL [R1+0x474], R87 ;  /* 0x0004745701007387 */ /* 0x000fe80000100800 */
[----:B------:R-:W2:Y:S04]  /*1a300*/  LDL R82, [R1+0xb4] ;  /* 0x0000b40001527983 */ /* 0x000ea80000100800 */
[----:B------:R-:W-:Y:S04]  /*1a310*/  STL [R1+0x478], R85 ;  /* 0x0004785501007387 */ /* 0x000fe80000100800 */
[----:B------:R-:W2:Y:S04]  /*1a320*/  LDL.LU R106, [R1+0x484] ;  /* 0x00048400016a7983 */ /* 0x000ea80000300800 */
[----:B------:R-:W-:Y:S04]  /*1a330*/  STL [R1+0x47c], R83 ;  /* 0x00047c5301007387 */ /* 0x000fe80000100800 */
[----:B0-----:R-:W3:Y:S04]  /*1a340*/  LDL R119, [R1+0xb8] ;  /* 0x0000b80001777983 */ /* 0x001ee80000100800 */
[----:B------:R0:W-:Y:S04]  /*1a350*/  STL [R1+0x480], R0 ;  /* 0x0004800001007387 */ /* 0x0001e80000100800 */
[----:B------:R-:W3:Y:S04]  /*1a360*/  LDL.LU R108, [R1+0x488] ;  /* 0x00048800016c7983 */ /* 0x000ee80000300800 */
[----:B------:R-:W4:Y:S04]  /*1a370*/  LDL R118, [R1+0xbc] ;  /* 0x0000bc0001767983 */ /* 0x000f280000100800 */
[----:B------:R-:W4:Y:S04]  /*1a380*/  LDL.LU R110, [R1+0x48c] ;  /* 0x00048c00016e7983 */ /* 0x000f280000300800 */
[----:B-1----:R-:W4:Y:S04]  /*1a390*/  LDL R117, [R1+0xc0] ;  /* 0x0000c00001757983 */ /* 0x002f280000100800 */
        /* <DEDUP_REMOVED lines=14> */
[----:B0-----:R-:W4:Y:S04]  /*1a480*/  LDL.LU R0, [R1+0x4ac] ;  /* 0x0004ac0001007983 */ /* 0x001f280000300800 */
[----:B------:R-:W4:Y:S04]  /*1a490*/  LDL R111, [R1+0xe0] ;  /* 0x0000e000016f7983 */ /* 0x000f280000100800 */
[----:B------:R-:W4:Y:S04]  /*1a4a0*/  LDL R109, [R1+0xe4] ;  /* 0x0000e400016d7983 */ /* 0x000f280000100800 */
[----:B------:R-:W4:Y:S04]  /*1a4b0*/  LDL R107, [R1+0xe8] ;  /* 0x0000e800016b7983 */ /* 0x000f280000100800 */
        /* <DEDUP_REMOVED lines=13> */
[----:B------:R-:W4:Y:S01]  /*1a590*/  LDL.LU R83, [R1+0x4d4] ;  /* 0x0004d40001537983 */ /* 0x000f220000300800 */
[----:B--2---:R-:W-:-:S03]  /*1a5a0*/  FADD R106, R82, R106 ;  /* 0x0000006a526a7221 */ /* 0x004fc60000000000 */
[----:B------:R-:W2:Y:S04]  /*1a5b0*/  LDL.LU R82, [R1+0x904] ;  /* 0x0009040001527983 */ /* 0x000ea80000300800 */
[----:B------:R0:W-:Y:S01]  /*1a5c0*/  STL [R1+0x484], R106 ;  /* 0x0004846a01007387 */ /* 0x0001e20000100800 */
[----:B---3--:R-:W-:-:S03]  /*1a5d0*/  FADD R108, R119, R108 ;  /* 0x0000006c776c7221 */ /* 0x008fc60000000000 */
[----:B0-----:R-:W3:Y:S04]  /*1a5e0*/  LDL.LU R106, [R1+0x4b8] ;  /* 0x0004b800016a7983 */ /* 0x001ee80000300800 */
[----:B------:R0:W-:Y:S01]  /*1a5f0*/  STL [R1+0x488], R108 ;  /* 0x0004886c01007387 */ /* 0x0001e20000100800 */
[----:B----4-:R-:W-:-:S03]  /*1a600*/  FADD R110, R118, R110 ;  /* 0x0000006e766e7221 */ /* 0x010fc60000000000 */
[----:B0-----:R-:W4:Y:S01]  /*1a610*/  LDL.LU R108, [R1+0x4b4] ;  /* 0x0004b400016c7983 */ /* 0x001f220000300800 */
[----:B------:R-:W-:-:S03]  /*1a620*/  FADD R116, R117, R116 ;  /* 0x0000007475747221 */ /* 0x000fc60000000000 */
[----:B------:R0:W-:Y:S01]  /*1a630*/  STL [R1+0x48c], R110 ;  /* 0x00048c6e01007387 */ /* 0x0001e20000100800 */
[----:B------:R-:W-:-:S03]  /*1a640*/  FADD R114, R115, R114 ;  /* 0x0000007273727221 */ /* 0x000fc60000000000 */
[----:B0-----:R-:W2:Y:S01]  /*1a650*/  LDL.LU R110, [R1+0x4b0] ;  /* 0x0004b000016e7983 */ /* 0x001ea20000300800 */
[----:B------:R-:W-:-:S03]  /*1a660*/  FADD R112, R113, R112 ;  /* 0x0000007071707221 */ /* 0x000fc60000000000 */
[----:B------:R-:W-:Y:S04]  /*1a670*/  STL [R1+0x490], R116 ;  /* 0x0004907401007387 */ /* 0x000fe80000100800 */
[----:B------:R-:W-:Y:S01]  /*1a680*/  STL [R1+0x494], R114 ;  /* 0x0004947201007387 */ /* 0x000fe20000100800 */
[----:B------:R-:W-:-:S03]  /*1a690*/  FADD R96, R98, R96 ;  /* 0x0000006062607221 */ /* 0x000fc60000000000 */
[----:B------:R-:W-:Y:S01]  /*1a6a0*/  STL [R1+0x498], R112 ;  /* 0x0004987001007387 */ /* 0x000fe20000100800 */
[----:B------:R-:W-:-:S03]  /*1a6b0*/  FADD R94, R95, R94 ;  /* 0x0000005e5f5e7221 */ /* 0x000fc60000000000 */
[----:B------:R0:W-:Y:S04]  /*1a6c0*/  STL [R1+0x49c], R96 ;  /* 0x00049c6001007387 */ /* 0x0001e80000100800 */
[----:B------:R-:W-:Y:S01]  /*1a6d0*/  STL [R1+0x4a0], R94 ;  /* 0x0004a05e01007387 */ /* 0x000fe20000100800 */
[----:B------:R-:W-:-:S03]  /*1a6e0*/  FADD R90, R92, R90 ;  /* 0x0000005a5c5a7221 */ /* 0x000fc60000000000 */
[----:B------:R-:W2:Y:S04]  /*1a6f0*/  LDL R98, [R1+0x108] ;  /* 0x0001080001627983 */ /* 0x000ea80000100800 */
[----:B------:R-:W-:Y:S01]  /*1a700*/  STL [R1+0x4a4], R90 ;  /* 0x0004a45a01007387 */ /* 0x000fe20000100800 */
[----:B------:R-:W-:-:S03]  /*1a710*/  FADD R86, R88, R86 ;  /* 0x0000005658567221 */ /* 0x000fc60000000000 */
[----:B0-----:R-:W2:Y:S04]  /*1a720*/  LDL.LU R96, [R1+0x4d8] ;  /* 0x0004d80001607983 */ /* 0x001ea80000300800 */
[----:B------:R-:W-:Y:S01]  /*1a730*/  STL [R1+0x4a8], R86 ;  /* 0x0004a85601007387 */ /* 0x000fe20000100800 */
[----:B------:R-:W-:-:S03]  /*1a740*/  FADD R0, R84, R0 ;  /* 0x0000000054007221 */ /* 0x000fc60000000000 */
[----:B------:R-:W2:Y:S04]  /*1a750*/  LDL R95, [R1+0x10c] ;  /* 0x00010c00015f7983 */ /* 0x000ea80000100800 */
[----:B------:R0:W-:Y:S04]  /*1a760*/  STL [R1+0x4ac], R0 ;  /* 0x0004ac0001007387 */ /* 0x0001e80000100800 */
[----:B0-----:R-:W2:Y:S04]  /*1a770*/  LDL.LU R0, [R1+0x4dc] ;  /* 0x0004dc0001007983 */ /* 0x001ea80000300800 */
[----:B------:R-:W2:Y:S04]  /*1a780*/  LDL R94, [R1+0x110] ;  /* 0x00011000015e7983 */ /* 0x000ea80000100800 */
[----:B------:R-:W2:Y:S04]  /*1a790*/  LDL.LU R92, [R1+0x4e0] ;  /* 0x0004e000015c7983 */ /* 0x000ea80000300800 */
[----:B------:R-:W2:Y:S04]  /*1a7a0*/  LDL R90, [R1+0x114] ;  /* 0x00011400015a7983 */ /* 0x000ea80000100800 */
[----:B------:R-:W2:Y:S04]  /*1a7b0*/  LDL.LU R88, [R1+0x4e4] ;  /* 0x0004e40001587983 */ /* 0x000ea80000300800 */
[----:B------:R-:W2:Y:S04]  /*1a7c0*/  LDL R86, [R1+0x118] ;  /* 0x0001180001567983 */ /* 0x000ea80000100800 */
[----:B------:R-:W2:Y:S01]  /*1a7d0*/  LDL.LU R84, [R1+0x4e8] ;  /* 0x0004e80001547983 */ /* 0x000ea20000300800 */
[----:B------:R-:W-:-:S01]  /*1a7e0*/  FADD R104, R105, R104 ;  /* 0x0000006869687221 */ /* 0x000fc20000000000 */
[----:B------:R-:W-:Y:S01]  /*1a7f0*/  FADD R102, R103, R102 ;  /* 0x0000006667667221 */ /* 0x000fe20000000000 */
[----:B------:R-:W-:-:S01]  /*1a800*/  FADD R100, R101, R100 ;  /* 0x0000006465647221 */ /* 0x000fc20000000000 */
[----:B------:R-:W-:Y:S01]  /*1a810*/  FADD R97, R99, R97 ;  /* 0x0000006163617221 */ /* 0x000fe20000000000 */
[----:B------:R-:W-:-:S01]  /*1a820*/  FADD R91, R93, R91 ;  /* 0x0000005b5d5b7221 */ /* 0x000fc20000000000 */
[----:B------:R-:W-:Y:S01]  /*1a830*/  FADD R87, R89, R87 ;  /* 0x0000005759577221 */ /* 0x000fe20000000000 */
[----:B------:R-:W-:-:S01]  /*1a840*/  FADD R83, R85, R83 ;  /* 0x0000005355537221 */ /* 0x000fc20000000000 */
[----:B---3--:R-:W-:Y:S01]  /*1a850*/  FADD R106, R107, R106 ;  /* 0x0000006a6b6a7221 */ /* 0x008fe20000000000 */
[----:B----4-:R-:W-:-:S01]  /*1a860*/  FADD R108, R109, R108 ;  /* 0x0000006c6d6c7221 */ /* 0x010fc20000000000 */
[----:B--2---:R-:W-:-:S05]  /*1a870*/  FADD R110, R111, R110 ;  /* 0x0000006e6f6e7221 */ /* 0x004fca0000000000 */
[----:B------:R-:W-:Y:S04]  /*1a880*/  STL [R1+0x4b0], R110 ;  /* 0x0004b06e01007387 */ /* 0x000fe80000100800 */
[----:B------:R-:W-:Y:S04]  /*1a890*/  STL [R1+0x4b4], R108 ;  /* 0x0004b46c01007387 */ /* 0x000fe80000100800 */
[----:B------:R-:W-:Y:S04]  /*1a8a0*/  STL [R1+0x4b8], R106 ;  /* 0x0004b86a01007387 */ /* 0x000fe80000100800 */
[----:B------:R-:W-:Y:S04]  /*1a8b0*/  STL [R1+0x4bc], R104 ;  /* 0x0004bc6801007387 */ /* 0x000fe80000100800 */
[----:B------:R-:W-:Y:S04]  /*1a8c0*/  STL [R1+0x4c0], R102 ;  /* 0x0004c06601007387 */ /* 0x000fe80000100800 */
[----:B------:R-:W-:Y:S04]  /*1a8d0*/  STL [R1+0x4c4], R100 ;  /* 0x0004c46401007387 */ /* 0x000fe80000100800 */
[----:B------:R-:W-:Y:S04]  /*1a8e0*/  STL [R1+0x4c8], R97 ;  /* 0x0004c86101007387 */ /* 0x000fe80000100800 */
[----:B------:R0:W-:Y:S01]  /*1a8f0*/  STL [R1+0x4d4], R83 ;  /* 0x0004d45301007387 */ /* 0x0001e20000100800 */
[----:B------:R-:W-:-:S03]  /*1a900*/  FADD R96, R98, R96 ;  /* 0x0000006062607221 */ /* 0x000fc60000000000 */
[----:B------:R-:W-:Y:S04]  /*1a910*/  STL [R1+0x4cc], R91 ;  /* 0x0004cc5b01007387 */ /* 0x000fe80000100800 */
[----:B0-----:R-:W2:Y:S04]  /*1a920*/  LDL R83, [R1+0x11c] ;  /* 0x00011c0001537983 */ /* 0x001ea80000100800 */
[----:B------:R0:W-:Y:S04]  /*1a930*/  STL [R1+0x4d0], R87 ;  /* 0x0004d05701007387 */ /* 0x0001e80000100800 */
[----:B------:R-:W3:Y:S04]  /*1a940*/  LDL R85, [R1+0x120] ;  /* 0x0001200001557983 */ /* 0x000ee80000100800 */
[----:B------:R-:W4:Y:S01]  /*1a950*/  LDL R89, [R1+0x128] ;  /* 0x0001280001597983 */ /* 0x000f220000100800 */
[----:B------:R-:W-:-:S03]  /*1a960*/  FADD R0, R95, R0 ;  /* 0x000000005f007221 */ /* 0x000fc60000000000 */
[----:B0-----:R-:W4:Y:S04]  /*1a970*/  LDL R87, [R1+0x124] ;  /* 0x0001240001577983 */ /* 0x001f280000100800 */
[----:B------:R-:W4:Y:S01]  /*1a980*/  LDL R91, [R1+0x12c] ;  /* 0x00012c00015b7983 */ /* 0x000f220000100800 */
[----:B------:R-:W-:-:S03]  /*1a990*/  FADD R92, R94, R92 ;  /* 0x0000005c5e5c7221 */ /* 0x000fc60000000000 */
[----:B------:R-:W4:Y:S04]  /*1a9a0*/  LDL R116, [R1+0x130] ;  /* 0x0001300001747983 */ /* 0x000f280000100800 */
[----:B------:R-:W4:Y:S04]  /*1a9b0*/  LDL R112, [R1+0x134] ;  /* 0x0001340001707983 */ /* 0x000f280000100800 */
[----:B------:R-:W4:Y:S01]  /*1a9c0*/  LDL R108, [R1+0x138] ;  /* 0x00013800016c7983 */ /* 0x000f220000100800 */
[----:B------:R-:W-:-:S03]  /*1a9d0*/  FADD R88, R90, R88 ;  /* 0x000000585a587221 */ /* 0x000fc60000000000 */
[----:B------:R-:W4:Y:S04]  /*1a9e0*/  LDL R106, [R1+0x13c] ;  /* 0x00013c00016a7983 */ /* 0x000f280000100800 */
[----:B------:R-:W4:Y:S01]  /*1a9f0*/  LDL R104, [R1+0x140] ;  /* 0x0001400001687983 */ /* 0x000f220000100800 */
[----:B------:R-:W-:-:S03]  /*1aa00*/  FADD R84, R86, R84 ;  /* 0x0000005456547221 */ /* 0x000fc60000000000 */
[----:B------:R-:W4:Y:S04]  /*1aa10*/  LDL R101, [R1+0x144] ;  /* 0x0001440001657983 */ /* 0x000f280000100800 */
[----:B------:R-:W2:Y:S04]  /*1aa20*/  LDL R97, [R1+0x148] ;  /* 0x0001480001617983 */ /* 0x000ea80000100800 */
[----:B------:R-:W3:Y:S04]  /*1aa30*/  LDL R93, [R1+0x14c] ;  /* 0x00014c00015d7983 */ /* 0x000ee80000100800 */
[----:B------:R0:W-:Y:S04]  /*1aa40*/  STL [R1+0x4dc], R0 ;  /* 0x0004dc0001007387 */ /* 0x0001e80000100800 */
[----:B0-----:R-:W3:Y:S04]  /*1aa50*/  LDL.LU R0, [R1+0x51c] ;  /* 0x00051c0001007983 */ /* 0x001ee80000300800 */
[----:B------:R-:W-:Y:S04]  /*1aa60*/  STL [R1+0x4d8], R96 ;  /* 0x0004d86001007387 */ /* 0x000fe80000100800 */
[----:B------:R-:W2:Y:S04]  /*1aa70*/  LDL.LU R95, [R1+0x518] ;  /* 0x00051800015f7983 */ /* 0x000ea80000300800 */
[----:B------:R-:W4:Y:S04]  /*1aa80*/  LDL.LU R99, [R1+0x514] ;  /* 0x0005140001637983 */ /* 0x000f280000300800 */
[----:B------:R-:W-:Y:S04]  /*1aa90*/  STL [R1+0x4e0], R92 ;  /* 0x0004e05c01007387 */ /* 0x000fe80000100800 */
[----:B------:R0:W-:Y:S04]  /*1aaa0*/  STL [R1+0x4e8], R84 ;  /* 0x0004e85401007387 */ /* 0x0001e80000100800 */
[----:B------:R1:W-:Y:S04]  /*1aab0*/  STL [R1+0x4e4], R88 ;  /* 0x0004e45801007387 */ /* 0x0003e80000100800 */
[----:B0-----:R-:W4:Y:S04]  /*1aac0*/  LDL.LU R84, [R1+0x4ec] ;  /* 0x0004ec0001547983 */ /* 0x001f280000300800 */
[----:B------:R-:W4:Y:S04]  /*1aad0*/  LDL.LU R86, [R1+0x4f0] ;  /* 0x0004f00001567983 */ /* 0x000f280000300800 */
[----:B-1----:R-:W4:Y:S04]  /*1aae0*/  LDL.LU R88, [R1+0x4f4] ;  /* 0x0004f40001587983 */ /* 0x002f280000300800 */
[----:B------:R-:W4:Y:S04]  /*1aaf0*/  LDL.LU R90, [R1+0x4f8] ;  /* 0x0004f800015a7983 */ /* 0x000f280000300800 */
[----:B------:R-:W4:Y:S04]  /*1ab00*/  LDL.LU R118, [R1+0x4fc] ;  /* 0x0004fc0001767983 */ /* 0x000f280000300800 */
[----:B------:R-:W4:Y:S04]  /*1ab10*/  LDL.LU R114, [R1+0x500] ;  /* 0x0005000001727983 */ /* 0x000f280000300800 */
[----:B------:R-:W4:Y:S04]  /*1ab20*/  LDL.LU R110, [R1+0x504] ;  /* 0x00050400016e7983 */ /* 0x000f280000300800 */
[----:B------:R-:W4:Y:S04]  /*1ab30*/  LDL.LU R107, [R1+0x508] ;  /* 0x00050800016b7983 */ /* 0x000f280000300800 */
[----:B------:R-:W4:Y:S04]  /*1ab40*/  LDL.LU R105, [R1+0x50c] ;  /* 0x00050c0001697983 */ /* 0x000f280000300800 */
[----:B------:R-:W4:Y:S04]  /*1ab50*/  LDL.LU R103, [R1+0x510] ;  /* 0x0005100001677983 */ /* 0x000f280000300800 */
        /* <DEDUP_REMOVED lines=12> */
[----:B---3--:R-:W-:-:S01]  /*1ac20*/  FADD R0, R93, R0 ;  /* 0x000000005d007221 */ /* 0x008fc20000000000 */
[----:B--2---:R-:W-:Y:S01]  /*1ac30*/  FADD R95, R97, R95 ;  /* 0x0000005f615f7221 */ /* 0x004fe20000000000 */
[----:B----4-:R-:W-:-:S02]  /*1ac40*/  FADD R84, R83, R84 ;  /* 0x0000005453547221 */ /* 0x010fc40000000000 */
[----:B------:R-:W2:Y:S01]  /*1ac50*/  LDL.LU R83, [R1+0x900] ;  /* 0x0009000001537983 */ /* 0x000ea20000300800 */
[----:B------:R-:W-:-:S03]  /*1ac60*/  FADD R86, R85, R86 ;  /* 0x0000005655567221 */ /* 0x000fc60000000000 */
[----:B------:R0:W-:Y:S01]  /*1ac70*/  STL [R1+0x4ec], R84 ;  /* 0x0004ec5401007387 */ /* 0x0001e20000100800 */
[----:B------:R-:W-:-:S01]  /*1ac80*/  FADD R88, R87, R88 ;  /* 0x0000005857587221 */ /* 0x000fc20000000000 */
[----:B------:R-:W-:Y:S02]  /*1ac90*/  FADD R90, R89, R90 ;  /* 0x0000005a595a7221 */ /* 0x000fe40000000000 */
[----:B0-----:R-:W3:Y:S04]  /*1aca0*/  LDL.LU R84, [R1+0x8fc] ;  /* 0x0008fc0001547983 */ /* 0x001ee80000300800 */
[----:B------:R-:W4:Y:S04]  /*1acb0*/  LDL.LU R85, [R1+0x8f8] ;  /* 0x0008f80001557983 */ /* 0x000f280000300800 */
[----:B------:R0:W-:Y:S01]  /*1acc0*/  STL [R1+0x4f0], R86 ;  /* 0x0004f05601007387 */ /* 0x0001e20000100800 */
[----:B------:R-:W-:-:S01]  /*1acd0*/  FADD R118, R91, R118 ;  /* 0x000000765b767221 */ /* 0x000fc20000000000 */
[----:B------:R-:W-:Y:S01]  /*1ace0*/  FADD R114, R116, R114 ;  /* 0x0000007274727221 */ /* 0x000fe20000000000 */
[----:B------:R-:W-:-:S01]  /*1acf0*/  FADD R110, R112, R110 ;  /* 0x0000006e706e7221 */ /* 0x000fc20000000000 */
[----:B------:R-:W-:Y:S01]  /*1ad00*/  FADD R107, R108, R107 ;  /* 0x0000006b6c6b7221 */ /* 0x000fe20000000000 */
        /* <DEDUP_REMOVED lines=8> */
[----:B------:R0:W-:Y:S04]  /*1ad90*/  STL [R1+0x4f8], R90 ;  /* 0x0004f85a01007387 */ /* 0x0001e80000100800 */
[----:B0-----:R-:W4:Y:S04]  /*1ada0*/  LDL.LU R90, [R1+0x8e4] ;  /* 0x0008e400015a7983 */ /* 0x001f280000300800 */
[----:B------:R-:W4:Y:S04]  /*1adb0*/  LDL.LU R91, [R1+0x8e0] ;  /* 0x0008e000015b7983 */ /* 0x000f280000300800 */
[----:B------:R-:W-:Y:S04]  /*1adc0*/  STL [R1+0x4fc], R118 ;  /* 0x0004fc7601007387 */ /* 0x000fe80000100800 */
[----:B------:R-:W-:Y:S04]  /*1add0*/  STL [R1+0x500], R114 ;  /* 0x0005007201007387 */ /* 0x000fe80000100800 */
[----:B------:R-:W-:Y:S04]  /*1ade0*/  STL [R1+0x504], R110 ;  /* 0x0005046e01007387 */ /* 0x000fe80000100800 */
[----:B------:R-:W-:Y:S04]  /*1adf0*/  STL [R1+0x508], R107 ;  /* 0x0005086b01007387 */ /* 0x000fe80000100800 */
[----:B------:R-:W-:Y:S04]  /*1ae00*/  STL [R1+0x50c], R105 ;  /* 0x00050c6901007387 */ /* 0x000fe80000100800 */
[----:B------:R-:W-:Y:S04]  /*1ae10*/  STL [R1+0x510], R103 ;  /* 0x0005106701007387 */ /* 0x000fe80000100800 */
[----:B------:R-:W2:Y:S04]  /*1ae20*/  LDL.LU R93, [R1+0x520] ;  /* 0x00052000015d7983 */ /* 0x000ea80000300800 */
[----:B------:R-:W-:Y:S04]  /*1ae30*/  STL [R1+0x514], R99 ;  /* 0x0005146301007387 */ /* 0x000fe80000100800 */
[----:B------:R0:W-:Y:S04]  /*1ae40*/  STL [R1+0x518], R95 ;  /* 0x0005185f01007387 */ /* 0x0001e80000100800 */
[----:B0-----:R-:W3:Y:S04]  /*1ae50*/  LDL.LU R95, [R1+0x524] ;  /* 0x00052400015f7983 */ /* 0x001ee80000300800 */
[----:B------:R-:W4:Y:S04]  /*1ae60*/  LDL.LU R97, [R1+0x528] ;  /* 0x0005280001617983 */ /* 0x000f280000300800 */
[----:B------:R0:W-:Y:S04]  /*1ae70*/  STL [R1+0x51c], R0 ;  /* 0x00051c0001007387 */ /* 0x0001e80000100800 */
[----:B------:R-:W4:Y:S04]  /*1ae80*/  LDL.LU R99, [R1+0x52c] ;  /* 0x00052c0001637983 */ /* 0x000f280000300800 */
        /* <DEDUP_REMOVED lines=12> */
[----:B0-----:R-:W4:Y:S01]  /*1af50*/  LDL.LU R0, [R1+0x560] ;  /* 0x0005600001007983 */ /* 0x001f220000300800 */
[----:B--2---:R-:W-:-:S03]  /*1af60*/  FADD R93, R92, R93 ;  /* 0x0000005d5c5d7221 */ /* 0x004fc60000000000 */
[----:B------:R-:W2:Y:S04]  /*1af70*/  LDL.LU R92, [R1+0x8dc] ;  /* 0x0008dc00015c7983 */ /* 0x000ea80000300800 */
[----:B------:R0:W-:Y:S04]  /*1af80*/  STL [R1+0x520], R93 ;  /* 0x0005205d01007387 */ /* 0x0001e80000100800 */
[----:B0-----:R-:W2:Y:S01]  /*1af90*/  LDL.LU R93, [R1+0x8d8] ;  /* 0x0008d800015d7983 */ /* 0x001ea20000300800 */
[----:B---3--:R-:W-:-:S03]  /*1afa0*/  FADD R95, R94, R95 ;  /* 0x0000005f5e5f7221 */ /* 0x008fc60000000000 */
[----:B------:R-:W3:Y:S01]  /*1afb0*/  LDL.LU R94, [R1+0x8d4] ;  /* 0x0008d400015e7983 */ /* 0x000ee20000300800 */
[----:B----4-:R-:W-:-:S03]  /*1afc0*/  FADD R97, R96, R97 ;  /* 0x0000006160617221 */ /* 0x010fc60000000000 */
[----:B------:R0:W-:Y:S01]  /*1afd0*/  STL [R1+0x524], R95 ;  /* 0x0005245f01007387 */ /* 0x0001e20000100800 */
[----:B------:R-:W-:-:S03]  /*1afe0*/  FADD R99, R98, R99 ;  /* 0x0000006362637221 */ /* 0x000fc60000000000 */
[----:B0-----:R-:W4:Y:S01]  /*1aff0*/  LDL.LU R95, [R1+0x8d0] ;  /* 0x0008d000015f7983 */ /* 0x001f220000300800 */
[----:B------:R-:W-:-:S03]  /*1b000*/  FADD R101, R100, R101 ;  /* 0x0000006564657221 */ /* 0x000fc60000000000 */
        /* <DEDUP_REMOVED lines=23> */
[----:B------:R0:W-:Y:S04]  /*1b180*/  STL [R1+0x538], R118 ;  /* 0x0005387601007387 */ /* 0x0001e80000100800 */
[----:B------:R1:W-:Y:S04]  /*1b190*/  STL [R1+0x53c], R116 ;  /* 0x00053c7401007387 */ /* 0x0003e80000100800 */
[----:B------:R1:W-:Y:S04]  /*1b1a0*/  STL [R1+0x540], R114 ;  /* 0x0005407201007387 */ /* 0x0003e80000100800 */
[----:B------:R1:W-:Y:S04]  /*1b1b0*/  STL [R1+0x544], R112 ;  /* 0x0005447001007387 */ /* 0x0003e80000100800 */
[----:B------:R1:W-:Y:S01]  /*1b1c0*/  STL [R1+0x548], R110 ;  /* 0x0005486e01007387 */ /* 0x0003e20000100800 */
[----:B------:R-:W-:-:S03]  /*1b1d0*/  FADD R0, R124, R0 ;  /* 0x000000007c007221 */ /* 0x000fc60000000000 */
[----:B------:R1:W-:Y:S04]  /*1b1e0*/  STL [R1+0x54c], R108 ;  /* 0x00054c6c01007387 */ /* 0x0003e80000100800 */
[----:B------:R1:W-:Y:S04]  /*1b1f0*/  STL [R1+0x550], R107 ;  /* 0x0005506b01007387 */ /* 0x0003e80000100800 */
[----:B------:R1:W-:Y:S04]  /*1b200*/  STL [R1+0x554], R106 ;  /* 0x0005546a01007387 */ /* 0x0003e80000100800 */
[----:B------:R-:W2:Y:S04]  /*1b210*/  LDL.LU R119, [R1+0x564] ;  /* 0x0005640001777983 */ /* 0x000ea80000300800 */
[----:B------:R1:W-:Y:S04]  /*1b220*/  STL [R1+0x558], R105 ;  /* 0x0005586901007387 */ /* 0x0003e80000100800 */
[----:B0-----:R-:W3:Y:S04]  /*1b230*/  LDL.LU R118, [R1+0x568] ;  /* 0x0005680001767983 */ /* 0x001ee80000300800 */
[----:B------:R0:W-:Y:S04]  /*1b240*/  STL [R1+0x55c], R104 ;  /* 0x00055c6801007387 */ /* 0x0001e80000100800 */
[----:B------:R-:W4:Y:S04]  /*1b250*/  LDL.LU R117, [R1+0x56c] ;  /* 0x00056c0001757983 */ /* 0x000f280000300800 */
[----:B------:R0:W-:Y:S04]  /*1b260*/  STL [R1+0x560], R0 ;  /* 0x0005600001007387 */ /* 0x0001e80000100800 */
        /* <DEDUP_REMOVED lines=12> */
[----:B0-----:R-:W4:Y:S04]  /*1b330*/  LDL.LU R104, [R1+0x5a0] ;  /* 0x0005a00001687983 */ /* 0x001f280000300800 */
[----:B------:R-:W4:Y:S01]  /*1b340*/  LDL.LU R0, [R1+0x5a4] ;  /* 0x0005a40001007983 */ /* 0x000f220000300800 */
[----:B--2---:R-:W-:-:S01]  /*1b350*/  FADD R119, R125, R119 ;  /* 0x000000777d777221 */ /* 0x004fc20000000000 */
[----:B---3--:R-:W-:-:S04]  /*1b360*/  FADD R118, R126, R118 ;  /* 0x000000767e767221 */ /* 0x008fc80000000000 */
[----:B------:R0:W-:Y:S01]  /*1b370*/  STL [R1+0x564], R119 ;  /* 0x0005647701007387 */ /* 0x0001e20000100800 */
[----:B----4-:R-:W-:-:S03]  /*1b380*/  FADD R117, R127, R117 ;  /* 0x000000757f757221 */ /* 0x010fc60000000000 */
[----:B------:R1:W-:Y:S01]  /*1b390*/  STL [R1+0x568], R118 ;  /* 0x0005687601007387 */ /* 0x0003e20000100800 */
[----:B------:R-:W-:-:S03]  /*1b3a0*/  FADD R116, R128, R116 ;  /* 0x0000007480747221 */ /* 0x000fc60000000000 */
        /* <DEDUP_REMOVED lines=24> */
[----:B0-----:R-:W4:Y:S01]  /*1b530*/  LDL.LU R119, [R1+0x5a8] ;  /* 0x0005a80001777983 */ /* 0x001f220000300800 */
[----:B------:R-:W-:-:S03]  /*1b540*/  FADD R0, R141, R0 ;  /* 0x000000008d007221 */ /* 0x000fc60000000000 */
[----:B------:R0:W-:Y:S04]  /*1b550*/  STL [R1+0x59c], R105 ;  /* 0x00059c6901007387 */ /* 0x0001e80000100800 */
[----:B-1----:R-:W4:Y:S04]  /*1b560*/  LDL.LU R118, [R1+0x5ac] ;  /* 0x0005ac0001767983 */ /* 0x002f280000300800 */
[----:B------:R1:W-:Y:S04]  /*1b570*/  STL [R1+0x5a0], R104 ;  /* 0x0005a06801007387 */ /* 0x0003e80000100800 */
[----:B--2---:R-:W2:Y:S04]  /*1b580*/  LDL.LU R117, [R1+0x5b0] ;  /* 0x0005b00001757983 */ /* 0x004ea80000300800 */
[----:B------:R1:W-:Y:S04]  /*1b590*/  STL [R1+0x5a4], R0 ;  /* 0x0005a40001007387 */ /* 0x0003e80000100800 */
[----:B---3--:R-:W3:Y:S04]  /*1b5a0*/  LDL.LU R116, [R1+0x5b4] ;  /* 0x0005b40001747983 */ /* 0x008ee80000300800 */
[----:B----4-:R-:W4:Y:S04]  /*1b5b0*/  LDL.LU R115, [R1+0x5b8] ;  /* 0x0005b80001737983 */ /* 0x010f280000300800 */
        /* <DEDUP_REMOVED lines=10> */
[----:B-1----:R-:W4:Y:S04]  /*1b660*/  LDL.LU R104, [R1+0x5e4] ;  /* 0x0005e40001687983 */ /* 0x002f280000300800 */
[----:B------:R-:W4:Y:S01]  /*1b670*/  LDL.LU R0, [R1+0x5e8] ;  /* 0x0005e80001007983 */ /* 0x000f220000300800 */
[----:B------:R-:W-:-:S01]  /*1b680*/  FADD R119, R142, R119 ;  /* 0x000000778e777221 */ /* 0x000fc20000000000 */
[----:B------:R-:W-:-:S04]  /*1b690*/  FADD R118, R143, R118 ;  /* 0x000000768f767221 */ /* 0x000fc80000000000 */
[----:B------:R0:W-:Y:S01]  /*1b6a0*/  STL [R1+0x5a8], R119 ;  /* 0x0005a87701007387 */ /* 0x0001e20000100800 */
[----:B--2---:R-:W-:-:S03]  /*1b6b0*/  FADD R117, R144, R117 ;  /* 0x0000007590757221 */ /* 0x004fc60000000000 */
[----:B------:R1:W-:Y:S01]  /*1b6c0*/  STL [R1+0x5ac], R118 ;  /* 0x0005ac7601007387 */ /* 0x0003e20000100800 */
[----:B---3--:R-:W-:-:S03]  /*1b6d0*/  FADD R116, R145, R116 ;  /* 0x0000007491747221 */ /* 0x008fc60000000000 */
        /* <DEDUP_REMOVED lines=404> */
[----:B------:R-:W-:Y:S01]  /*1d020*/  STL [R1+0x7c8], R119 ;  /* 0x0007c87701007387 */ /* 0x000fe20000100800 */
[----:B--2---:R-:W-:-:S03]  /*1d030*/  FADD R117, R88, R117 ;  /* 0x0000007558757221 */ /* 0x004fc60000000000 */
[----:B------:R-:W-:Y:S01]  /*1d040*/  STL [R1+0x7cc], R118 ;  /* 0x0007cc7601007387 */ /* 0x000fe20000100800 */
[----:B---3--:R-:W-:-:S03]  /*1d050*/  FADD R116, R89, R116 ;  /* 0x0000007459747221 */ /* 0x008fc60000000000 */
[----:B------:R-:W-:Y:S01]  /*1d060*/  STL [R1+0x7d0], R117 ;  /* 0x0007d07501007387 */ /* 0x000fe20000100800 */
[----:B----4-:R-:W-:-:S03]  /*1d070*/  FADD R115, R90, R115 ;  /* 0x000000735a737221 */ /* 0x010fc60000000000 */
        /* <DEDUP_REMOVED lines=19> */
[----:B------:R-:W-:-:S01]  /*1d1b0*/  FADD R105, R100, R105 ;  /* 0x0000006964697221 */ /* 0x000fc20000000000 */
[----:B------:R-:W-:Y:S02]  /*1d1c0*/  FADD R104, R101, R104 ;  /* 0x0000006865687221 */ /* 0x000fe40000000000 */
[----:B------:R-:W-:Y:S04]  /*1d1d0*/  STL [R1+0x7fc], R106 ;  /* 0x0007fc6a01007387 */ /* 0x000fe80000100800 */
[----:B------:R0:W-:Y:S04]  /*1d1e0*/  STL [R1+0x804], R104 ;  /* 0x0008046801007387 */ /* 0x0001e80000100800 */
[----:B------:R1:W-:Y:S04]  /*1d1f0*/  STL [R1+0x800], R105 ;  /* 0x0008006901007387 */ /* 0x0003e80000100800 */
[----:B0-----:R-:W2:Y:S01]  /*1d200*/  LDL.LU R104, [R1+0x80c] ;  /* 0x00080c0001687983 */ /* 0x001ea20000300800 */
[----:B------:R-:W-:-:S03]  /*1d210*/  FADD R0, R102, R0 ;  /* 0x0000000066007221 */ /* 0x000fc60000000000 */
[----:B-1----:R-:W3:Y:S04]  /*1d220*/  LDL.LU R105, [R1+0x810] ;  /* 0x0008100001697983 */ /* 0x002ee80000300800 */
        /* <DEDUP_REMOVED lines=16> */
[----:B--2---:R-:W-:-:S05]  /*1d330*/  FADD R104, R103, R104 ;  /* 0x0000006867687221 */ /* 0x004fca0000000000 */
[----:B------:R0:W-:Y:S04]  /*1d340*/  STL [R1+0x80c], R104 ;  /* 0x00080c6801007387 */ /* 0x0001e80000100800 */
[----:B0-----:R-:W3:Y:S02]  /*1d350*/  LDL.LU R104, [R1+0x8ac] ;  /* 0x0008ac0001687983 */ /* 0x001ee40000300800 */
[----:B---3--:R-:W-:-:S05]  /*1d360*/  FADD R105, R104, R105 ;  /* 0x0000006968697221 */ /* 0x008fca0000000000 */
[----:B------:R0:W-:Y:S04]  /*1d370*/  STL [R1+0x810], R105 ;  /* 0x0008106901007387 */ /* 0x0001e80000100800 */
[----:B0-----:R-:W4:Y:S02]  /*1d380*/  LDL.LU R105, [R1+0x8a8] ;  /* 0x0008a80001697983 */ /* 0x001f240000300800 */
[----:B----4-:R-:W-:-:S05]  /*1d390*/  FADD R106, R105, R106 ;  /* 0x0000006a696a7221 */ /* 0x010fca0000000000 */
[----:B------:R0:W-:Y:S04]  /*1d3a0*/  STL [R1+0x814], R106 ;  /* 0x0008146a01007387 */ /* 0x0001e80000100800 */
[----:B0-----:R-:W2:Y:S02]  /*1d3b0*/  LDL.LU R106, [R1+0x8a4] ;  /* 0x0008a400016a7983 */ /* 0x001ea40000300800 */
[----:B--2---:R-:W-:-:S05]  /*1d3c0*/  FADD R107, R106, R107 ;  /* 0x0000006b6a6b7221 */ /* 0x004fca0000000000 */
        /* <DEDUP_REMOVED lines=37> */
[----:B0-----:R-:W2:Y:S01]  /*1d620*/  LDL.LU R119, [R1+0x870] ;  /* 0x0008700001777983 */ /* 0x001ea20000300800 */
[----:B------:R-:W-:Y:S01]  /*1d630*/  UMOV UR6, URZ ;  /* 0x0000003f00067c82 */ /* 0x000fe20008000000 */
[----:B--2---:R-:W-:-:S05]  /*1d640*/  FADD R0, R0, R119 ;  /* 0x0000007700007221 */ /* 0x004fca0000000000 */
[----:B------:R1:W-:Y:S02]  /*1d650*/  STL [R1+0x84c], R0 ;  /* 0x00084c0001007387 */ /* 0x0003e40000100800 */
.L_x_28:
[----:B------:R-:W-:Y:S05]  /*1d660*/  @!P1 BRA `(.L_x_29) ;  /* 0x0000000000049947 */ /* 0x000fea0003800000 */
[----:B------:R-:W-:Y:S01]  /*1d670*/  BPT.TRAP 0x1 ;  /* 0x000000040000795c */ /* 0x000fe20000300000 */
.L_x_29:
[----:B-1----:R-:W2:Y:S04]  /*1d680*/  LDL R0, [R1+0x850] ;  /* 0x0008500001007983 */ /* 0x002ea80000100800 */
[----:B-----5:R1:W-:Y:S04]  /*1d690*/  STL [R1+0x870], R2 ;  /* 0x0008700201007387 */ /* 0x0203e80000100800 */
[----:B-1----:R-:W3:Y:S01]  /*1d6a0*/  LDL R2, [R1+0x854] ;  /* 0x0008540001027983 */ /* 0x002ee20000100800 */
[----:B--2---:R-:W-:Y:S02]  /*1d6b0*/  ISETP.NE.AND P0, PT, R0, RZ, PT ;  /* 0x000000ff0000720c */ /* 0x004fe40003f05270 */
[----:B------:R-:W-:-:S11]  /*1d6c0*/  MOV R0, UR9 ;  /* 0x0000000900007c02 */ /* 0x000fd60008000f00 */
[----:B------:R-:W-:-:S05]  /*1d6d0*/  @P0 LEA R0, R0, UR12, 0x3 ;  /* 0x0000000c00000c11 */ /* 0x000fca000f8e18ff */
[----:B------:R-:W-:-:S05]  /*1d6e0*/  @P0 VIADD R0, R0, 0x18 ;  /* 0x0000001800000836 */ /* 0x000fca0000000000 */
[----:B---3--:R-:W-:Y:S02]  /*1d6f0*/  @P0 PRMT R0, R2, 0x654, R0 ;  /* 0x0000065402000816 */ /* 0x008fe40000000000 */
[----:B------:R1:W5:Y:S01]  /*1d700*/  LDL.LU R2, [R1+0x870] ;  /* 0x0008700001027983 */ /* 0x0003620000300800 */
[----:B------:R-:W-:Y:S01]  /*1d710*/  UISETP.GT.U32.AND UP0, UPT, UR7, 0x1, UPT ;  /* 0x000000010700788c */ /* 0x000fe2000bf04070 */
[----:B------:R1:W-:Y:S05]  /*1d720*/  @P0 SYNCS.ARRIVE.TRANS64.RED.A1T0 RZ, [R0+URZ], RZ ;  /* 0x000000ff00ff09a7 */ /* 0x0003ea000810043f */
[----:B------:R-:W-:-:S13]  /*1d730*/  PLOP3.LUT P0, PT, PT, PT, UP0, 0x80, 0x0 ;  /* 0x000000000000781c */ /* 0x000fda0003f0f008 */
[----:B-1----:R-:W-:Y:S05]  /*1d740*/  @P0 BRA `(.L_x_30) ;  /* 0x0000000000040947 */ /* 0x002fea0003800000 */
[----:B------:R-:W-:Y:S01]  /*1d750*/  BPT.TRAP 0x1 ;  /* 0x000000040000795c */ /* 0x000fe20000300000 */
.L_x_30:
[----:B------:R-:W-:Y:S02]  /*1d760*/  UISETP.GT.AND UP2, UPT, UR15, 0x1, UPT ;  /* 0x000000010f00788c */ /* 0x000fe4000bf44270 */
[----:B------:R-:W-:Y:S02]  /*1d770*/  UIADD3 UR11, UR11, 0x1, URZ ;  /* 0x000000010b0b7890 */ /* 0x000fe4000fffe03f */
[----:B------:R-:W-:Y:S02]  /*1d780*/  UIADD3 UR9, UR9, 0x1, URZ ;  /* 0x0000000109097890 */ /* 0x000fe4000fffe03f */
[----:B------:R-:W-:Y:S01]  /*1d790*/  PLOP3.LUT P0, PT, PT, PT, UP2, 0x80, 0x0 ;  /* 0x000000000000781c */ /* 0x000fe20003f0f028 */
[----:B------:R-:W-:Y:S02]  /*1d7a0*/  UISETP.NE.AND UP0, UPT, UR11, 0x3, UPT ;  /* 0x000000030b00788c */ /* 0x000fe4000bf05270 */
[----:B------:R-:W-:Y:S02]  /*1d7b0*/  UIADD3 UR18, UR15, -0x1, URZ ;  /* 0xffffffff0f127890 */ /* 0x000fe4000fffe03f */
[----:B------:R-:W-:-:S02]  /*1d7c0*/  USEL UR15, URZ, 0x1, UP0 ;  /* 0x000000013f0f7887 */ /* 0x000fc40008000000 */
[----:B------:R-:W-:Y:S02]  /*1d7d0*/  UISETP.NE.AND UP1, UPT, UR9, 0x3, UPT ;  /* 0x000000030900788c */ /* 0x000fe4000bf25270 */
[----:B------:R-:W-:Y:S02]  /*1d7e0*/  ULOP3.LUT UR14, UR14, UR15, URZ, 0x3c, !UPT ;  /* 0x0000000f0e0e7292 */ /* 0x000fe4000f8e3c3f */
[----:B------:R-:W-:Y:S02]  /*1d7f0*/  USEL UR11, UR11, URZ, UP0 ;  /* 0x0000003f0b0b7287 */ /* 0x000fe40008000000 */
[----:B------:R-:W-:Y:S01]  /*1d800*/  USEL UR9, UR9, URZ, UP1 ;  /* 0x0000003f09097287 */ /* 0x000fe20008800000 */
[----:B------:R-:W-:Y:S01]  /*1d810*/  UMOV UR17, 0x1 ;  /* 0x0000000100117882 */ /* 0x000fe20000000000 */
[----:B------:R-:W-:Y:S01]  /*1d820*/  UMOV UR15, UR18 ;  /* 0x00000012000f7c82 */ /* 0x000fe20008000000 */
[----:B------:R-:W-:Y:S09]  /*1d830*/  @P0 BRA `(.L_x_31) ;  /* 0xffffff2000b80947 */ /* 0x000ff2000383ffff */
.L_x_23:
[----:B------:R-:W-:-:S04]  /*1d840*/  UISETP.NE.AND UP0, UPT, UR6, URZ, UPT ;  /* 0x0000003f0600728c */ /* 0x000fc8000bf05270 */
[----:B------:R-:W-:-:S06]  /*1d850*/  USEL UR6, URZ, 0x1, !UP0 ;  /* 0x000000013f067887 */ /* 0x000fcc000c000000 */
[----:B------:R-:W-:-:S13]  /*1d860*/  ISETP.NE.AND P0, PT, RZ, UR6, PT ;  /* 0x00000006ff007c0c */ /* 0x000fda000bf05270 */
[----:B------:R-:W-:Y:S05]  /*1d870*/  @!P0 BRA `(.L_x_32) ;  /* 0x0000005400888947 */ /* 0x000fea0003800000 */
[----:B-1----:R-:W2:Y:S04]  /*1d880*/  LDL.LU R0, [R1+0x310] ;  /* 0x0003100001007983 */ /* 0x002ea80000300800 */
[----:B------:R1:W-:Y:S04]  /*1d890*/  STL [R1+0x960], R59 ;  /* 0x0009603b01007387 */ /* 0x0003e80000100800 */
[----:B-1----:R-:W2:Y:S04]  /*1d8a0*/  LDL.LU R59, [R1+0x240] ;  /* 0x00024000013b7983 */ /* 0x002ea80000300800 */
[----:B------:R1:W-:Y:S04]  /*1d8b0*/  STL [R1+0x95c], R60 ;  /* 0x00095c3c01007387 */ /* 0x0003e80000100800 */
[----:B-1----:R-:W3:Y:S04]  /*1d8c0*/  LDL.LU R60, [R1+0x30c] ;  /* 0x00030c00013c7983 */ /* 0x002ee80000300800 */
[----:B------:R1:W-:Y:S04]  /*1d8d0*/  STL [R1+0x958], R61 ;  /* 0x0009583d01007387 */ /* 0x0003e80000100800 */
[----:B-1----:R-:W3:Y:S04]  /*1d8e0*/  LDL.LU R61, [R1+0x23c] ;  /* 0x00023c00013d7983 */ /* 0x002ee80000300800 */
[----:B------:R1:W-:Y:S04]  /*1d8f0*/  STL [R1+0x954], R62 ;  /* 0x0009543e01007387 */ /* 0x0003e80000100800 */
[----:B-1----:R-:W4:Y:S04]  /*1d900*/  LDL.LU R62, [R1+0x308] ;  /* 0x00030800013e7983 */ /* 0x002f280000300800 */
[----:B------:R1:W-:Y:S04]  /*1d910*/  STL [R1+0x950], R63 ;  /* 0x0009503f01007387 */ /* 0x0003e80000100800 */
[----:B-1----:R-:W4:Y:S04]  /*1d920*/  LDL.LU R63, [R1+0x238] ;  /* 0x00023800013f7983 */ /* 0x002f280000300800 */
[----:B------:R1:W-:Y:S04]  /*1d930*/  STL [R1+0x94c], R64 ;  /* 0x00094c4001007387 */ /* 0x0003e80000100800 */
        /* <DEDUP_REMOVED lines=94> */
[----:B-1----:R-:W4:Y:S01]  /*1df20*/  LDL.LU R111, [R1+0x180] ;  /* 0x00018000016f7983 */ /* 0x002f220000300800 */
[----:B---3--:R-:W-:Y:S01]  /*1df30*/  FADD R66, R67, R66 ;  /* 0x0000004243427221 */ /* 0x008fe20000000000 */
[----:B--2---:R-:W-:Y:S01]  /*1df40*/  FADD R64, R65, R64 ;  /* 0x0000004041407221 */ /* 0x004fe20000000000 */
[----:B----4-:R-:W-:Y:S01]  /*1df50*/  FADD R62, R63, R62 ;  /* 0x0000003e3f3e7221 */ /* 0x010fe20000000000 */
[----:B------:R-:W-:Y:S01]  /*1df60*/  STL [R1+0x88c], R112 ;  /* 0x00088c7001007387 */ /* 0x000fe20000100800 */
[----:B------:R-:W-:Y:S01]  /*1df70*/  FADD R60, R61, R60 ;  /* 0x0000003c3d3c7221 */ /* 0x000fe20000000000 */
[----:B------:R-:W-:Y:S01]  /*1df80*/  FADD R0, R59, R0 ;  /* 0x000000003b007221 */ /* 0x000fe20000000000 */
[----:B------:R-:W-:Y:S01]  /*1df90*/  FADD R23, R90, R23 ;  /* 0x000000175a177221 */ /* 0x000fe20000000000 */
        /* <DEDUP_REMOVED lines=24> */
[----:B------:R1:W-:Y:S01]  /*1e120*/  STL [R1+0x870], R119 ;  /* 0x0008707701007387 */ /* 0x0003e20000100800 */
[----:B------:R-:W-:Y:S01]  /*1e130*/  FADD R233, R72, R233 ;  /* 0x000000e948e97221 */ /* 0x000fe20000000000 */
[----:B------:R-:W-:Y:S01]  /*1e140*/  FADD R21, R92, R21 ;  /* 0x000000155c157221 */ /* 0x000fe20000000000 */
[----:B------:R-:W-:Y:S01]  /*1e150*/  FADD R234, R71, R234 ;  /* 0x000000ea47ea7221 */ /* 0x000fe20000000000 */
[----:B------:R2:W-:Y:S01]  /*1e160*/  STL [R1+0x300], R66 ;  /* 0x0003004201007387 */ /* 0x0005e20000100800 */
[----:B------:R-:W-:Y:S01]  /*1e170*/  FADD R235, R70, R235 ;  /* 0x000000eb46eb7221 */ /* 0x000fe20000000000 */
[----:B------:R-:W-:Y:S01]  /*1e180*/  FADD R236, R69, R236 ;  /* 0x000000ec45ec7221 */ /* 0x000fe20000000000 */
[----:B------:R-:W-:Y:S01]  /*1e190*/  FADD R237, R68, R237 ;  /* 0x000000ed44ed7221 */ /* 0x000fe20000000000 */
[----:B------:R3:W-:Y:S04]  /*1e1a0*/  STL [R1+0x304], R64 ;  /* 0x0003044001007387 */ /* 0x0007e80000100800 */
[----:B-1----:R-:W4:Y:S04]  /*1e1b0*/  LDL.LU R119, [R1+0x244] ;  /* 0x0002440001777983 */ /* 0x002f280000300800 */
[----:B------:R1:W-:Y:S01]  /*1e1c0*/  STL [R1+0x308], R62 ;  /* 0x0003083e01007387 */ /* 0x0003e20000100800 */
[----:B------:R-:W-:-:S03]  /*1e1d0*/  FADD R20, R93, R20 ;  /* 0x000000145d147221 */ /* 0x000fc60000000000 */
[----:B------:R-:W4:Y:S04]  /*1e1e0*/  LDL.LU R118, [R1+0x314] ;  /* 0x0003140001767983 */ /* 0x000f280000300800 */
[----:B------:R0:W-:Y:S04]  /*1e1f0*/  STL [R1+0x30c], R60 ;  /* 0x00030c3c01007387 */ /* 0x0001e80000100800 */
[----:B------:R-:W4:Y:S01]  /*1e200*/  LDL.LU R117, [R1+0x248] ;  /* 0x0002480001757983 */ /* 0x000f220000300800 */
[----:B------:R-:W-:-:S03]  /*1e210*/  FADD R19, R94, R19 ;  /* 0x000000135e137221 */ /* 0x000fc60000000000 */
[----:B------:R0:W-:Y:S04]  /*1e220*/  STL [R1+0x310], R0 ;  /* 0x0003100001007387 */ /* 0x0001e80000100800 */
[----:B------:R-:W4:Y:S04]  /*1e230*/  LDL.LU R116, [R1+0x318] ;  /* 0x0003180001747983 */ /* 0x000f280000300800 */
[----:B------:R-:W4:Y:S04]  /*1e240*/  LDL.LU R115, [R1+0x24c] ;  /* 0x00024c0001737983 */ /* 0x000f280000300800 */
[----:B------:R-:W4:Y:S01]  /*1e250*/  LDL.LU R114, [R1+0x31c] ;  /* 0x00031c0001727983 */ /* 0x000f220000300800 */
[----:B------:R-:W-:-:S03]  /*1e260*/  FADD R18, R95, R18 ;  /* 0x000000125f127221 */ /* 0x000fc60000000000 */
[----:B------:R-:W4:Y:S04]  /*1e270*/  LDL.LU R113, [R1+0x250] ;  /* 0x0002500001717983 */ /* 0x000f280000300800 */
[----:B------:R-:W4:Y:S01]  /*1e280*/  LDL.LU R112, [R1+0x320] ;  /* 0x0003200001707983 */ /* 0x000f220000300800 */
[----:B------:R-:W-:Y:S01]  /*1e290*/  FADD R17, R96, R17 ;  /* 0x0000001160117221 */ /* 0x000fe20000000000 */
        /* <DEDUP_REMOVED lines=14> */
[----:B-----5:R-:W-:-:S02]  /*1e380*/  FADD R2, R111, R2 ;  /* 0x000000026f027221 */ /* 0x020fc40000000000 */
        /* <DEDUP_REMOVED lines=45> */
[----:B--2---:R-:W2:Y:S04]  /*1e660*/  LDL.LU R66, [R1+0x37c] ;  /* 0x00037c0001427983 */ /* 0x004ea80000300800 */
[----:B------:R-:W2:Y:S04]  /*1e670*/  LDL.LU R65, [R1+0x2b0] ;  /* 0x0002b00001417983 */ /* 0x000ea80000300800 */
[----:B---3--:R-:W3:Y:S04]  /*1e680*/  LDL.LU R64, [R1+0x380] ;  /* 0x0003800001407983 */ /* 0x008ee80000300800 */
[----:B------:R-:W3:Y:S04]  /*1e690*/  LDL.LU R63, [R1+0x2b4] ;  /* 0x0002b400013f7983 */ /* 0x000ee80000300800 */
[----:B-1----:R-:W3:Y:S04]  /*1e6a0*/  LDL.LU R62, [R1+0x384] ;  /* 0x00038400013e7983 */ /* 0x002ee80000300800 */
[----:B------:R-:W3:Y:S04]  /*1e6b0*/  LDL.LU R61, [R1+0x2b8] ;  /* 0x0002b800013d7983 */ /* 0x000ee80000300800 */
[----:B0-----:R-:W3:Y:S04]  /*1e6c0*/  LDL.LU R60, [R1+0x388] ;  /* 0x00038800013c7983 */ /* 0x001ee80000300800 */
[----:B------:R-:W3:Y:S04]  /*1e6d0*/  LDL.LU R59, [R1+0x2bc] ;  /* 0x0002bc00013b7983 */ /* 0x000ee80000300800 */
[----:B------:R-:W3:Y:S01]  /*1e6e0*/  LDL.LU R0, [R1+0x38c] ;  /* 0x00038c0001007983 */ /* 0x000ee20000300800 */
[----:B----4-:R-:W-:Y:S01]  /*1e6f0*/  FADD R118, R119, R118 ;  /* 0x0000007677767221 */ /* 0x010fe20000000000 */
[----:B------:R-:W-:Y:S01]  /*1e700*/  FADD R116, R117, R116 ;  /* 0x0000007475747221 */ /* 0x000fe20000000000 */
[----:B------:R-:W-:Y:S01]  /*1e710*/  FADD R114, R115, R114 ;  /* 0x0000007273727221 */ /* 0x000fe20000000000 */
[----:B------:R-:W-:-:S02]  /*1e720*/  FADD R112, R113, R112 ;  /* 0x0000007071707221 */ /* 0x000fc40000000000 */
[----:B------:R0:W-:Y:S04]  /*1e730*/  STL [R1+0x314], R118 ;  /* 0x0003147601007387 */ /* 0x0001e80000100800 */
[----:B------:R1:W-:Y:S04]  /*1e740*/  STL [R1+0x318], R116 ;  /* 0x0003187401007387 */ /* 0x0003e80000100800 */
[----:B------:R4:W-:Y:S04]  /*1e750*/  STL [R1+0x31c], R114 ;  /* 0x00031c7201007387 */ /* 0x0009e80000100800 */
[----:B------:R4:W-:Y:S01]  /*1e760*/  STL [R1+0x320], R112 ;  /* 0x0003207001007387 */ /* 0x0009e20000100800 */
[----:B------:R-:W-:Y:S01]  /*1e770*/  FADD R110, R111, R110 ;  /* 0x0000006e6f6e7221 */ /* 0x000fe20000000000 */
[----:B------:R-:W-:-:S04]  /*1e780*/  FADD R108, R109, R108 ;  /* 0x0000006c6d6c7221 */ /* 0x000fc80000000000 */
        /* <DEDUP_REMOVED lines=41> */
[----:B--2---:R-:W-:-:S03]  /*1ea20*/  FADD R66, R67, R66 ;  /* 0x0000004243427221 */ /* 0x004fc60000000000 */
[----:B------:R2:W-:Y:S01]  /*1ea30*/  STL [R1+0x378], R68 ;  /* 0x0003784401007387 */ /* 0x0005e20000100800 */
[----:B---3--:R-:W-:-:S03]  /*1ea40*/  FADD R64, R65, R64 ;  /* 0x0000004041407221 */ /* 0x008fc60000000000 */
[----:B------:R3:W-:Y:S04]  /*1ea50*/  STL [R1+0x37c], R66 ;  /* 0x00037c4201007387 */ /* 0x0007e80000100800 */
[----:B------:R3:W-:Y:S01]  /*1ea60*/  STL [R1+0x380], R64 ;  /* 0x0003804001007387 */ /* 0x0007e20000100800 */
[----:B------:R-:W-:-:S03]  /*1ea70*/  FADD R62, R63, R62 ;  /* 0x0000003e3f3e7221 */ /* 0x000fc60000000000 */
[----:B------:R-:W3:Y:S04]  /*1ea80*/  LDL.LU R119, [R1+0x2c0] ;  /* 0x0002c00001777983 */ /* 0x000ee80000300800 */
[----:B------:R3:W-:Y:S01]  /*1ea90*/  STL [R1+0x384], R62 ;  /* 0x0003843e01007387 */ /* 0x0007e20000100800 */
[----:B------:R-:W-:-:S03]  /*1eaa0*/  FADD R60, R61, R60 ;  /* 0x0000003c3d3c7221 */ /* 0x000fc60000000000 */
[----:B0-----:R-:W3:Y:S04]  /*1eab0*/  LDL.LU R118, [R1+0x390] ;  /* 0x0003900001767983 */ /* 0x001ee80000300800 */
[----:B------:R0:W-:Y:S01]  /*1eac0*/  STL [R1+0x388], R60 ;  /* 0x0003883c01007387 */ /* 0x0001e20000100800 */
[----:B------:R-:W-:-:S03]  /*1ead0*/  FADD R0, R59, R0 ;  /* 0x000000003b007221 */ /* 0x000fc60000000000 */
[----:B------:R-:W3:Y:S04]  /*1eae0*/  LDL.LU R117, [R1+0x2c4] ;  /* 0x0002c40001757983 */ /* 0x000ee80000300800 */
[----:B------:R0:W-:Y:S04]  /*1eaf0*/  STL [R1+0x38c], R0 ;  /* 0x00038c0001007387 */ /* 0x0001e80000100800 */
[----:B-1----:R-:W3:Y:S04]  /*1eb00*/  LDL.LU R116, [R1+0x394] ;  /* 0x0003940001747983 */ /* 0x002ee80000300800 */
[----:B------:R-:W3:Y:S04]  /*1eb10*/  LDL.LU R115, [R1+0x2c8] ;  /* 0x0002c80001737983 */ /* 0x000ee80000300800 */
        /* <DEDUP_REMOVED lines=27> */
[----:B------:R-:W4:Y:S04]  /*1ecd0*/  LDL.LU R87, [R1] ;  /* 0x0000000001577983 */ /* 0x000f280000300800 */
        /* <DEDUP_REMOVED lines=22> */
[----:B------:R-:W3:Y:S04]  /*1ee40*/  LDL.LU R64, [R1+0x3fc] ;  /* 0x0003fc0001407983 */ /* 0x000ee80000300800 */
[----:B------:R-:W3:Y:S04]  /*1ee50*/  LDL.LU R63, [R1+0x30] ;  /* 0x00003000013f7983 */ /* 0x000ee80000300800 */
[----:B------:R-:W3:Y:S04]  /*1ee60*/  LDL.LU R62, [R1+0x400] ;  /* 0x00040000013e7983 */ /* 0x000ee80000300800 */
[----:B------:R-:W3:Y:S04]  /*1ee70*/  LDL.LU R61, [R1+0x34] ;  /* 0x00003400013d7983 */ /* 0x000ee80000300800 */
[----:B0-----:R-:W3:Y:S04]  /*1ee80*/  LDL.LU R60, [R1+0x404] ;  /* 0x00040400013c7983 */ /* 0x001ee80000300800 */
[----:B------:R-:W3:Y:S04]  /*1ee90*/  LDL.LU R59, [R1+0x38] ;  /* 0x00003800013b7983 */ /* 0x000ee80000300800 */
[----:B------:R-:W3:Y:S01]  /*1eea0*/  LDL.LU R0, [R1+0x408] ;  /* 0x0004080001007983 */ /* 0x000ee20000300800 */
[----:B------:R-:W-:-:S05]  /*1eeb0*/  FADD R118, R119, R118 ;  /* 0x0000007677767221 */ /* 0x000fca0000000000 */
[----:B------:R0:W-:Y:S01]  /*1eec0*/  STL [R1+0x390], R118 ;  /* 0x0003907601007387 */ /* 0x0001e20000100800 */
[----:B------:R-:W-:Y:S01]  /*1eed0*/  FADD R116, R117, R116 ;  /* 0x0000007475747221 */ /* 0x000fe20000000000 */
[----:B----4-:R-:W-:-:S04]  /*1eee0*/  FADD R114, R115, R114 ;  /* 0x0000007273727221 */ /* 0x010fc80000000000 */
        /* <DEDUP_REMOVED lines=48> */
[----:B------:R3:W-:Y:S01]  /*1f1f0*/  STL [R1+0x3f4], R68 ;  /* 0x0003f44401007387 */ /* 0x0007e20000100800 */
[----:B------:R-:W-:-:S03]  /*1f200*/  FADD R64, R65, R64 ;  /* 0x0000004041407221 */ /* 0x000fc60000000000 */
        /* <DEDUP_REMOVED lines=71> */
[----:B------:R-:W-:Y:S01]  /*1f680*/  STL [R1+0x40c], R118 ;  /* 0x00040c7601007387 */ /* 0x000fe20000100800 */
[----:B------:R-:W-:Y:S01]  /*1f690*/  FADD R116, R117, R116 ;  /* 0x0000007475747221 */ /* 0x000fe20000000000 */
[----:B----4-:R-:W-:-:S04]  /*1f6a0*/  FADD R114, R115, R114 ;  /* 0x0000007273727221 */ /* 0x010fc80000000000 */
        /* <DEDUP_REMOVED lines=44> */
[----:B------:R-:W-:Y:S01]  /*1f970*/  STL [R1+0x468], R72 ;  /* 0x0004684801007387 */ /* 0x000fe20000100800 */
[----:B---3--:R-:W-:-:S03]  /*1f980*/  FADD R68, R69, R68 ;  /* 0x0000004445447221 */ /* 0x008fc60000000000 */
[----:B------:R-:W-:Y:S01]  /*1f990*/  STL [R1+0x46c], R70 ;  /* 0x00046c4601007387 */ /* 0x000fe20000100800 */
[----:B------:R-:W-:-:S03]  /*1f9a0*/  FADD R66, R67, R66 ;  /* 0x0000004243427221 */ /* 0x000fc60000000000 */
[----:B------:R-:W-:Y:S01]  /*1f9b0*/  STL [R1+0x470], R68 ;  /* 0x0004704401007387 */ /* 0x000fe20000100800 */
[----:B------:R-:W-:-:S03]  /*1f9c0*/  FADD R64, R65, R64 ;  /* 0x0000004041407221 */ /* 0x000fc60000000000 */
[----:B------:R-:W-:Y:S04]  /*1f9d0*/  STL [R1+0x474], R66 ;  /* 0x0004744201007387 */ /* 0x000fe80000100800 */
[----:B------:R-:W-:Y:S01]  /*1f9e0*/  STL [R1+0x478], R64 ;  /* 0x0004784001007387 */ /* 0x000fe20000100800 */
[----:B------:R-:W-:Y:S01]  /*1f9f0*/  FADD R62, R63, R62 ;  /* 0x0000003e3f3e7221 */ /* 0x000fe20000000000 */
[----:B------:R-:W-:Y:S01]  /*1fa00*/  FADD R60, R61, R60 ;  /* 0x0000003c3d3c7221 */ /* 0x000fe20000000000 */
[----:B------:R-:W-:Y:S02]  /*1fa10*/  FADD R0, R59, R0 ;  /* 0x000000003b007221 */ /* 0x000fe40000000000 */
[----:B------:R-:W2:Y:S04]  /*1fa20*/  LDL.LU R59, [R1+0xb8] ;  /* 0x0000b800013b7983 */ /* 0x000ea80000300800 */
[----:B------:R-:W-:Y:S04]  /*1fa30*/  STL [R1+0x47c], R62 ;  /* 0x00047c3e01007387 */ /* 0x000fe80000100800 */
[----:B------:R0:W-:Y:S04]  /*1fa40*/  STL [R1+0x480], R60 ;  /* 0x0004803c01007387 */ /* 0x0001e80000100800 */
[----:B0-----:R-:W2:Y:S04]  /*1fa50*/  LDL.LU R60, [R1+0x488] ;  /* 0x00048800013c7983 */ /* 0x001ea80000300800 */
[----:B------:R-:W3:Y:S04]  /*1fa60*/  LDL.LU R61, [R1+0xbc] ;  /* 0x0000bc00013d7983 */ /* 0x000ee80000300800 */
[----:B------:R0:W-:Y:S04]  /*1fa70*/  STL [R1+0x484], R0 ;  /* 0x0004840001007387 */ /* 0x0001e80000100800 */
[----:B------:R-:W3:Y:S04]  /*1fa80*/  LDL.LU R62, [R1+0x48c] ;  /* 0x00048c00013e7983 */ /* 0x000ee80000300800 */
        /* <DEDUP_REMOVED lines=71> */
[----:B------:R-:W-:-:S03]  /*1ff00*/  FADD R70, R69, R70 ;  /* 0x0000004645467221 */ /* 0x000fc60000000000 */
[----:B0-----:R-:W4:Y:S04]  /*1ff10*/  LDL.LU R64, [R1+0x94c] ;  /* 0x00094c0001407983 */ /* 0x001f280000300800 */
[----:B------:R-:W4:Y:S04]  /*1ff20*/  LDL.LU R65, [R1+0x948] ;  /* 0x0009480001417983 */ /* 0x000f280000300800 */
[----:B------:R0:W-:Y:S01]  /*1ff30*/  STL [R1+0x494], R66 ;  /* 0x0004944201007387 */ /* 0x0001e20000100800 */
[----:B------:R-:W-:Y:S01]  /*1ff40*/  FADD R72, R71, R72 ;  /* 0x0000004847487221 */ /* 0x000fe20000000000 */
        /* <DEDUP_REMOVED lines=27> */
[----:B------:R-:W-:Y:S01]  /*20100*/  FADD R110, R111, R110 ;  /* 0x0000006e6f6e7221 */ /* 0x000fe20000000000 */
[----:B------:R-:W-:Y:S01]  /*20110*/  FADD R108, R109, R108 ;  /* 0x0000006c6d6c7221 */ /* 0x000fe20000000000 */
        /* <DEDUP_REMOVED lines=13> */
[----:B------:R-:W-:Y:S04]  /*201f0*/  STL [R1+0x4b8], R118 ;  /* 0x0004b87601007387 */ /* 0x000fe80000100800 */
[----:B------:R-:W-:Y:S04]  /*20200*/  STL [R1+0x4bc], R116 ;  /* 0x0004bc7401007387 */ /* 0x000fe80000100800 */
        /* <DEDUP_REMOVED lines=17> */
[----:B------:R-:W-:Y:S04]  /*20320*/  STL [R1+0x4e8], R94 ;  /* 0x0004e85e01007387 */ /* 0x000fe80000100800 */
[----:B------:R-:W-:Y:S04]  /*20330*/  STL [R1+0x4ec], R92 ;  /* 0x0004ec5c01007387 */ /* 0x000fe80000100800 */
[----:B------:R-:W-:Y:S04]  /*20340*/  STL [R1+0x4f0], R90 ;  /* 0x0004f05a01007387 */ /* 0x000fe80000100800 */
[----:B------:R-:W-:Y:S04]  /*20350*/  STL [R1+0x4f4], R88 ;  /* 0x0004f45801007387 */ /* 0x000fe80000100800 */
[----:B------:R-:W2:Y:S04]  /*20360*/  LDL.LU R83, [R1+0x134] ;  /* 0x0001340001537983 */ /* 0x000ea80000300800 */
[----:B------:R-:W-:Y:S04]  /*20370*/  STL [R1+0x4f8], R86 ;  /* 0x0004f85601007387 */ /* 0x000fe80000100800 */
[----:B------:R-:W2:Y:S04]  /*20380*/  LDL.LU R115, [R1+0x504] ;  /* 0x0005040001737983 */ /* 0x000ea80000300800 */
[----:B------:R0:W-:Y:S04]  /*20390*/  STL [R1+0x4fc], R84 ;  /* 0x0004fc5401007387 */ /* 0x0001e80000100800 */
[----:B0-----:R-:W3:Y:S04]  /*203a0*/  LDL.LU R84, [R1+0x138] ;  /* 0x0001380001547983 */ /* 0x001ee80000300800 */
        /* <DEDUP_REMOVED lines=35> */
[----:B------:R-:W4:Y:S01]  /*205e0*/  LDL.LU R114, [R1+0x54c] ;  /* 0x00054c0001727983 */ /* 0x000f220000300800 */
[----:B--2---:R-:W-:-:S03]  /*205f0*/  FADD R115, R83, R115 ;  /* 0x0000007353737221 */ /* 0x004fc60000000000 */
[----:B------:R-:W2:Y:S04]  /*20600*/  LDL.LU R83, [R1+0x900] ;  /* 0x0009000001537983 */ /* 0x000ea80000300800 */
[----:B------:R0:W-:Y:S04]  /*20610*/  STL [R1+0x504], R115 ;  /* 0x0005047301007387 */ /* 0x0001e80000100800 */
[----:B0-----:R-:W2:Y:S01]  /*20620*/  LDL.LU R115, [R1+0x550] ;  /* 0x0005500001737983 */ /* 0x001ea20000300800 */
[----:B---3--:R-:W-:-:S03]  /*20630*/  FADD R116, R84, R116 ;  /* 0x0000007454747221 */ /* 0x008fc60000000000 */
[----:B------:R-:W3:Y:S04]  /*20640*/  LDL.LU R84, [R1+0x8fc] ;  /* 0x0008fc0001547983 */ /* 0x000ee80000300800 */
[----:B------:R0:W-:Y:S01]  /*20650*/  STL [R1+0x508], R116 ;  /* 0x0005087401007387 */ /* 0x0001e20000100800 */
[----:B----4-:R-:W-:-:S03]  /*20660*/  FADD R117, R85, R117 ;  /* 0x0000007555757221 */ /* 0x010fc60000000000 */
[----:B0-----:R-:W4:Y:S01]  /*20670*/  LDL.LU R116, [R1+0x554] ;  /* 0x0005540001747983 */ /* 0x001f220000300800 */
[----:B------:R-:W-:-:S03]  /*20680*/  FADD R118, R86, R118 ;  /* 0x0000007656767221 */ /* 0x000fc60000000000 */
[----:B------:R-:W3:Y:S04]  /*20690*/  LDL.LU R85, [R1+0x8f8] ;  /* 0x0008f80001557983 */ /* 0x000ee80000300800 */
[----:B------:R0:W-:Y:S01]  /*206a0*/  STL [R1+0x50c], R117 ;  /* 0x00050c7501007387 */ /* 0x0001e20000100800 */
[----:B------:R-:W-:-:S03]  /*206b0*/  FADD R119, R87, R119 ;  /* 0x0000007757777221 */ /* 0x000fc60000000000 */
[----:B0-----:R-:W3:Y:S04]  /*206c0*/  LDL.LU R117, [R1+0x558] ;  /* 0x0005580001757983 */ /* 0x001ee80000300800 */
[----:B------:R-:W3:Y:S04]  /*206d0*/  LDL.LU R86, [R1+0x8f4] ;  /* 0x0008f40001567983 */ /* 0x000ee80000300800 */
[----:B------:R0:W-:Y:S04]  /*206e0*/  STL [R1+0x510], R118 ;  /* 0x0005107601007387 */ /* 0x0001e80000100800 */
[----:B0-----:R-:W3:Y:S04]  /*206f0*/  LDL.LU R118, [R1+0x55c] ;  /* 0x00055c0001767983 */ /* 0x001ee80000300800 */
[----:B------:R-:W3:Y:S04]  /*20700*/  LDL.LU R87, [R1+0x8f0] ;  /* 0x0008f00001577983 */ /* 0x000ee80000300800 */
[----:B------:R0:W-:Y:S04]  /*20710*/  STL [R1+0x514], R119 ;  /* 0x0005147701007387 */ /* 0x0001e80000100800 */
[----:B0-----:R-:W3:Y:S01]  /*20720*/  LDL.LU R119, [R1+0x560] ;  /* 0x0005600001777983 */ /* 0x001ee20000300800 */
[----:B------:R-:W-:Y:S01]  /*20730*/  FADD R0, R88, R0 ;  /* 0x0000000058007221 */ /* 0x000fe20000000000 */
[----:B------:R-:W-:-:S02]  /*20740*/  FADD R90, R89, R90 ;  /* 0x0000005a595a7221 */ /* 0x000fc40000000000 */
[----:B------:R-:W3:Y:S01]  /*20750*/  LDL.LU R88, [R1+0x8ec] ;  /* 0x0008ec0001587983 */ /* 0x000ee20000300800 */
[----:B------:R-:W-:-:S03]  /*20760*/  FADD R92, R91, R92 ;  /* 0x0000005c5b5c7221 */ /* 0x000fc60000000000 */
[----:B------:R0:W-:Y:S01]  /*20770*/  STL [R1+0x518], R0 ;  /* 0x0005180001007387 */ /* 0x0001e20000100800 */
[----:B------:R-:W-:Y:S01]  /*20780*/  FADD R94, R93, R94 ;  /* 0x0000005e5d5e7221 */ /* 0x000fe20000000000 */
[----:B------:R-:W-:Y:S02]  /*20790*/  FADD R96, R95, R96 ;  /* 0x000000605f607221 */ /* 0x000fe40000000000 */
[----:B0-----:R-:W3:Y:S04]  /*207a0*/  LDL.LU R0, [R1+0x564] ;  /* 0x0005640001007983 */ /* 0x001ee80000300800 */
[----:B------:R-:W3:Y:S04]  /*207b0*/  LDL.LU R89, [R1+0x8e8] ;  /* 0x0008e80001597983 */ /* 0x000ee80000300800 */
[----:B------:R0:W-:Y:S01]  /*207c0*/  STL [R1+0x51c], R90 ;  /* 0x00051c5a01007387 */ /* 0x0001e20000100800 */
[----:B------:R-:W-:-:S03]  /*207d0*/  FADD R98, R97, R98 ;  /* 0x0000006261627221 */ /* 0x000fc60000000000 */
        /* <DEDUP_REMOVED lines=38> */
[----:B0-----:R-:W3:Y:S04]  /*20a40*/  LDL.LU R112, [R1+0x578] ;  /* 0x0005780001707983 */ /* 0x001ee80000300800 */
[----:B------:R-:W3:Y:S04]  /*20a50*/  LDL.LU R106, [R1+0x8a4] ;  /* 0x0008a400016a7983 */ /* 0x000ee80000300800 */
[----:B------:R0:W-:Y:S01]  /*20a60*/  STL [R1+0x548], R113 ;  /* 0x0005487101007387 */ /* 0x0001e20000100800 */
[----:B--2---:R-:W-:-:S03]  /*20a70*/  FADD R115, R120, R115 ;  /* 0x0000007378737221 */ /* 0x004fc60000000000 */
[----:B0-----:R-:W2:Y:S04]  /*20a80*/  LDL.LU R113, [R1+0x57c] ;  /* 0x00057c0001717983 */ /* 0x001ea80000300800 */
[----:B------:R-:W2:Y:S04]  /*20a90*/  LDL.LU R107, [R1+0x8a0] ;  /* 0x0008a000016b7983 */ /* 0x000ea80000300800 */
[----:B------:R0:W-:Y:S01]  /*20aa0*/  STL [R1+0x54c], R114 ;  /* 0x00054c7201007387 */ /* 0x0001e20000100800 */
[----:B----4-:R-:W-:-:S03]  /*20ab0*/  FADD R116, R121, R116 ;  /* 0x0000007479747221 */ /* 0x010fc60000000000 */
[----:B0-----:R-:W4:Y:S04]  /*20ac0*/  LDL.LU R114, [R1+0x580] ;  /* 0x0005800001727983 */ /* 0x001f280000300800 */
[----:B------:R0:W-:Y:S01]  /*20ad0*/  STL [R1+0x550], R115 ;  /* 0x0005507301007387 */ /* 0x0001e20000100800 */
[----:B---3--:R-:W-:-:S03]  /*20ae0*/  FADD R117, R122, R117 ;  /* 0x000000757a757221 */ /* 0x008fc60000000000 */
[----:B0-----:R-:W3:Y:S04]  /*20af0*/  LDL.LU R115, [R1+0x584] ;  /* 0x0005840001737983 */ /* 0x001ee80000300800 */
[----:B------:R0:W-:Y:S04]  /*20b00*/  STL [R1+0x554], R116 ;  /* 0x0005547401007387 */ /* 0x0001e80000100800 */
[----:B0-----:R-:W3:Y:S01]  /*20b10*/  LDL.LU R116, [R1+0x588] ;  /* 0x0005880001747983 */ /* 0x001ee20000300800 */
[----:B------:R-:W-:-:S03]  /*20b20*/  FADD R118, R123, R118 ;  /* 0x000000767b767221 */ /* 0x000fc60000000000 */
[----:B------:R0:W-:Y:S04]  /*20b30*/  STL [R1+0x558], R117 ;  /* 0x0005587501007387 */ /* 0x0001e80000100800 */
[----:B0-----:R-:W3:Y:S04]  /*20b40*/  LDL.LU R117, [R1+0x58c] ;  /* 0x00058c0001757983 */ /* 0x001ee80000300800 */
[----:B------:R0:W-:Y:S01]  /*20b50*/  STL [R1+0x55c], R118 ;  /* 0x00055c7601007387 */ /* 0x0001e20000100800 */
[----:B------:R-:W-:-:S03]  /*20b60*/  FADD R119, R124, R119 ;  /* 0x000000777c777221 */ /* 0x000fc60000000000 */
[----:B0-----:R-:W3:Y:S04]  /*20b70*/  LDL.LU R118, [R1+0x590] ;  /* 0x0005900001767983 */ /* 0x001ee80000300800 */
[----:B------:R0:W-:Y:S04]  /*20b80*/  STL [R1+0x560], R119 ;  /* 0x0005607701007387 */ /* 0x0001e80000100800 */
[----:B0-----:R-:W3:Y:S01]  /*20b90*/  LDL.LU R119, [R1+0x594] ;  /* 0x0005940001777983 */ /* 0x001ee20000300800 */
[----:B------:R-:W-:-:S03]  /*20ba0*/  FADD R0, R125, R0 ;  /* 0x000000007d007221 */ /* 0x000fc60000000000 */
[----:B------:R-:W3:Y:S04]  /*20bb0*/  LDL.LU R125, [R1+0x5c8] ;  /* 0x0005c800017d7983 */ /* 0x000ee80000300800 */
[----:B------:R-:W3:Y:S04]  /*20bc0*/  LDL.LU R124, [R1+0x5cc] ;  /* 0x0005cc00017c7983 */ /* 0x000ee80000300800 */
[----:B------:R-:W3:Y:S04]  /*20bd0*/  LDL.LU R123, [R1+0x5d0] ;  /* 0x0005d000017b7983 */ /* 0x000ee80000300800 */
[----:B------:R0:W-:Y:S04]  /*20be0*/  STL [R1+0x564], R0 ;  /* 0x0005640001007387 */ /* 0x0001e80000100800 */
[----:B------:R-:W3:Y:S04]  /*20bf0*/  LDL.LU R122, [R1+0x5d4] ;  /* 0x0005d400017a7983 */ /* 0x000ee80000300800 */
[----:B------:R-:W3:Y:S04]  /*20c00*/  LDL.LU R121, [R1+0x5d8] ;  /* 0x0005d80001797983 */ /* 0x000ee80000300800 */
[----:B------:R-:W3:Y:S04]  /*20c10*/  LDL.LU R120, [R1+0x5dc] ;  /* 0x0005dc0001787983 */ /* 0x000ee80000300800 */
[----:B0-----:R-:W3:Y:S01]  /*20c20*/  LDL.LU R0, [R1+0x5e0] ;  /* 0x0005e00001007983 */ /* 0x001ee20000300800 */
[----:B------:R-:W-:-:S05]  /*20c30*/  FADD R108, R126, R108 ;  /* 0x0000006c7e6c7221 */ /* 0x000fca0000000000 */
[----:B------:R0:W-:Y:S04]  /*20c40*/  STL [R1+0x568], R108 ;  /* 0x0005686c01007387 */ /* 0x0001e80000100800 */
[----:B0-----:R-:W3:Y:S01]  /*20c50*/  LDL.LU R108, [R1+0x89c] ;  /* 0x00089c00016c7983 */ /* 0x001ee20000300800 */
[----:B------:R-:W-:-:S03]  /*20c60*/  FADD R109, R127, R109 ;  /* 0x0000006d7f6d7221 */ /* 0x000fc60000000000 */
[----:B------:R-:W3:Y:S04]  /*20c70*/  LDL.LU R126, [R1+0x5c4] ;  /* 0x0005c400017e7983 */ /* 0x000ee80000300800 */
        /* <DEDUP_REMOVED lines=14> */
[----:B--2---:R-:W-:-:S03]  /*20d60*/  FADD R113, R131, R113 ;  /* 0x0000007183717221 */ /* 0x004fc60000000000 */
[----:B------:R-:W2:Y:S04]  /*20d70*/  LDL.LU R130, [R1+0x5b4] ;  /* 0x0005b40001827983 */ /* 0x000ea80000300800 */
[----:B------:R0:W-:Y:S04]  /*20d80*/  STL [R1+0x57c], R113 ;  /* 0x00057c7101007387 */ /* 0x0001e80000100800 */
[----:B0-----:R-:W2:Y:S01]  /*20d90*/  LDL.LU R113, [R1+0x888] ;  /* 0x0008880001717983 */ /* 0x001ea20000300800 */
[----:B----4-:R-:W-:-:S03]  /*20da0*/  FADD R114, R132, R114 ;  /* 0x0000007284727221 */ /* 0x010fc60000000000 */
[----:B------:R-:W4:Y:S04]  /*20db0*/  LDL.LU R131, [R1+0x5b0] ;  /* 0x0005b00001837983 */ /* 0x000f280000300800 */
[----:B------:R0:W-:Y:S01]  /*20dc0*/  STL [R1+0x580], R114 ;  /* 0x0005807201007387 */ /* 0x0001e20000100800 */
[----:B---3--:R-:W-:-:S03]  /*20dd0*/  FADD R115, R133, R115 ;  /* 0x0000007385737221 */ /* 0x008fc60000000000 */
[----:B0-----:R-:W3:Y:S04]  /*20de0*/  LDL.LU R114, [R1+0x884] ;  /* 0x0008840001727983 */ /* 0x001ee80000300800 */
[----:B------:R-:W3:Y:S04]  /*20df0*/  LDL.LU R132, [R1+0x5ac] ;  /* 0x0005ac0001847983 */ /* 0x000ee80000300800 */
[----:B------:R0:W-:Y:S01]  /*20e00*/  STL [R1+0x584], R115 ;  /* 0x0005847301007387 */ /* 0x0001e20000100800 */
[----:B------:R-:W-:-:S03]  /*20e10*/  FADD R116, R134, R116 ;  /* 0x0000007486747221 */ /* 0x000fc60000000000 */
[----:B0-----:R-:W3:Y:S04]  /*20e20*/  LDL.LU R115, [R1+0x880] ;  /* 0x0008800001737983 */ /* 0x001ee80000300800 */
[----:B------:R-:W3:Y:S01]  /*20e30*/  LDL.LU R133, [R1+0x5a8] ;  /* 0x0005a80001857983 */ /* 0x000ee20000300800 */
[----:B------:R-:W-:-:S03]  /*20e40*/  FADD R117, R135, R117 ;  /* 0x0000007587757221 */ /* 0x000fc60000000000 */
[----:B------:R0:W-:Y:S04]  /*20e50*/  STL [R1+0x588], R116 ;  /* 0x0005887401007387 */ /* 0x0001e80000100800 */
[----:B0-----:R-:W3:Y:S01]  /*20e60*/  LDL.LU R116, [R1+0x87c] ;  /* 0x00087c0001747983 */ /* 0x001ee20000300800 */
        /* <DEDUP_REMOVED lines=11> */
[----:B------:R-:W3:Y:S01]  /*20f20*/  LDL.LU R137, [R1+0x598] ;  /* 0x0005980001897983 */ /* 0x000ee20000300800 */
        /* <DEDUP_REMOVED lines=11> */
[----:B--2---:R-:W-:Y:S01]  /*20fe0*/  FADD R130, R145, R130 ;  /* 0x0000008291827221 */ /* 0x004fe20000000000 */
[----:B----4-:R-:W-:Y:S01]  /*20ff0*/  FADD R131, R144, R131 ;  /* 0x0000008390837221 */ /* 0x010fe20000000000 */
[----:B---3--:R-:W-:Y:S01]  /*21000*/  FADD R132, R143, R132 ;  /* 0x000000848f847221 */ /* 0x008fe20000000000 */
[----:B------:R-:W-:Y:S01]  /*21010*/  FADD R133, R142, R133 ;  /* 0x000000858e857221 */ /* 0x000fe20000000000 */
[----:B------:R-:W-:Y:S01]  /*21020*/  FADD R134, R141, R134 ;  /* 0x000000868d867221 */ /* 0x000fe20000000000 */
[----:B------:R-:W-:Y:S01]  /*21030*/  FADD R135, R140, R135 ;  /* 0x000000878c877221 */ /* 0x000fe20000000000 */
[----:B------:R-:W-:Y:S01]  /*21040*/  FADD R136, R139, R136 ;  /* 0x000000888b887221 */ /* 0x000fe20000000000 */
[----:B------:R-:W-:-:S05]  /*21050*/  FADD R137, R138, R137 ;  /* 0x000000898a897221 */ /* 0x000fca0000000000 */
        /* <DEDUP_REMOVED lines=16> */
[----:B------:R-:W4:Y:S04]  /*21160*/  LDL.LU R149, [R1+0x5e4] ;  /* 0x0005e40001957983 */ /* 0x000f280000300800 */
[----:B------:R4:W-:Y:S04]  /*21170*/  STL [R1+0x5d8], R121 ;  /* 0x0005d87901007387 */ /* 0x0009e80000100800 */
[----:B------:R-:W4:Y:S04]  /*21180*/  LDL.LU R148, [R1+0x5e8] ;  /* 0x0005e80001947983 */ /* 0x000f280000300800 */
[----:B------:R4:W-:Y:S04]  /*21190*/  STL [R1+0x5dc], R120 ;  /* 0x0005dc7801007387 */ /* 0x0009e80000100800 */
        /* <DEDUP_REMOVED lines=13> */
[----:B--2---:R-:W2:Y:S04]  /*21270*/  LDL.LU R135, [R1+0x61c] ;  /* 0x00061c0001877983 */ /* 0x004ea80000300800 */
        /* <DEDUP_REMOVED lines=445> */
[----:B------:R-:W-:Y:S01]  /*22e50*/  FADD R120, R118, R120 ;  /* 0x0000007876787221 */ /* 0x000fe20000000000 */
[----:B------:R-:W-:-:S05]  /*22e60*/  FADD R0, R0, R119 ;  /* 0x0000007700007221 */ /* 0x000fca0000000000 */
[----:B------:R0:W-:Y:S04]  /*22e70*/  STL [R1+0x84c], R0 ;  /* 0x00084c0001007387 */ /* 0x0001e80000100800 */
[----:B------:R0:W-:Y:S04]  /*22e80*/  STL [R1+0x844], R121 ;  /* 0x0008447901007387 */ /* 0x0001e80000100800 */
[----:B------:R0:W-:Y:S02]  /*22e90*/  STL [R1+0x848], R120 ;  /* 0x0008487801007387 */ /* 0x0001e40000100800 */
.L_x_32:
[----:B01----:R-:W0:Y:S02]  /*22ea0*/  LDC R0, c[0x0][0x28c] ;  /* 0x0000a300ff007b82 */ /* 0x003e240000000800 */
[----:B0-----:R-:W-:-:S13]  /*22eb0*/  ISETP.GE.AND P0, PT, R0, 0x1, PT ;  /* 0x000000010000780c */ /* 0x001fda0003f06270 */
[----:B------:R-:W-:Y:S05]  /*22ec0*/  @!P0 BRA `(.L_x_33) ;  /* 0x0000000000648947 */ /* 0x000fea0003800000 */
[----:B------:R-:W-:-:S06]  /*22ed0*/  UISETP.NE.AND UP0, UPT, UR8, 0x3, UPT ;  /* 0x000000030800788c */ /* 0x000fcc000bf05270 */
[----:B------:R-:W-:-:S13]  /*22ee0*/  PLOP3.LUT P0, PT, PT, PT, UP0, 0x80, 0x0 ;  /* 0x000000000000781c */ /* 0x000fda0003f0f008 */
[----:B------:R-:W-:Y:S05]  /*22ef0*/  @!P0 BRA `(.L_x_34) ;  /* 0x0000000000048947 */ /* 0x000fea0003800000 */
[----:B------:R-:W-:Y:S01]  /*22f00*/  BPT.TRAP 0x1 ;  /* 0x000000040000795c */ /* 0x000fe20000300000 */
.L_x_34:
[----:B------:R-:W2:Y:S01]  /*22f10*/  LDL R0, [R1+0x850] ;  /* 0x0008500001007983 */ /* 0x000ea20000100800 */
[----:B------:R-:W-:Y:S01]  /*22f20*/  BSSY B0, `(.L_x_35) ;  /* 0x000000f000007945 */ /* 0x000fe20003800000 */
[----:B--2---:R-:W-:-:S13]  /*22f30*/  ISETP.NE.AND P0, PT, R0, RZ, PT ;  /* 0x000000ff0000720c */ /* 0x004fda0003f05270 */
[----:B------:R-:W-:Y:S05]  /*22f40*/  @!P0 BRA `(.L_x_36) ;  /* 0x0000000000308947 */ /* 0x000fea0003800000 */
[----:B------:R-:W2:Y:S01]  /*22f50*/  LDL R24, [R1+0x854] ;  /* 0x0008540001187983 */ /* 0x000ea20000100800 */
[----:B------:R-:W-:-:S04]  /*22f60*/  UISETP.LT.AND UP0, UPT, UR24, 0x1, UPT ;  /* 0x000000011800788c */ /* 0x000fc8000bf01270 */
[----:B------:R-:W-:-:S04]  /*22f70*/  USEL UR6, UR24, 0x1, UP0 ;  /* 0x0000000118067887 */ /* 0x000fc80008000000 */
[----:B------:R-:W-:-:S04]  /*22f80*/  UIADD3 UR6, UR5, UR24, -UR6 ;  /* 0x0000001805067290 */ /* 0x000fc8000fffe806 */
[----:B------:R-:W-:-:S04]  /*22f90*/  UIMAD.WIDE.U32 UR10, UR6, -0x55555555, URZ ;  /* 0xaaaaaaab060a78a5 */ /* 0x000fc8000f8e003f */
[----:B------:R-:W-:-:S04]  /*22fa0*/  USHF.R.U32.HI UR10, URZ, 0x1, UR11 ;  /* 0x000000013f0a7899 */ /* 0x000fc8000801160b */
[----:B------:R-:W-:-:S04]  /*22fb0*/  UIMAD UR6, UR10, -0x3, UR6 ;  /* 0xfffffffd0a0678a4 */ /* 0x000fc8000f8e0206 */
[----:B------:R-:W-:-:S04]  /*22fc0*/  ULEA UR6, UR6, UR12, 0x3 ;  /* 0x0000000c06067291 */ /* 0x000fc8000f8e183f */
[----:B------:R-:W-:-:S06]  /*22fd0*/  UIADD3 UR6, UR6, 0x18, URZ ;  /* 0x0000001806067890 */ /* 0x000fcc000fffe03f */
[----:B------:R-:W-:-:S05]  /*22fe0*/  IMAD.U32 R0, RZ, RZ, UR6 ;  /* 0x00000006ff007e24 */ /* 0x000fca000f8e00ff */
[----:B--2---:R-:W-:-:S04]  /*22ff0*/  PRMT R0, R24, 0x654, R0 ;  /* 0x0000065418007816 */ /* 0x004fc80000000000 */
[----:B------:R0:W-:Y:S03]  /*23000*/  SYNCS.ARRIVE.TRANS64.RED.A1T0 RZ, [R0+URZ], RZ ;  /* 0x000000ff00ff79a7 */ /* 0x0001e6000810043f */
.L_x_36:
[----:B------:R-:W-:Y:S05]  /*23010*/  BSYNC B0 ;  /* 0x0000000000007941 */ /* 0x000fea0003800000 */
.L_x_35:
[----:B------:R-:W-:-:S06]  /*23020*/  UISETP.GT.U32.AND UP0, UPT, UR7, 0x1, UPT ;  /* 0x000000010700788c */ /* 0x000fcc000bf04070 */
[----:B------:R-:W-:-:S13]  /*23030*/  PLOP3.LUT P0, PT, PT, PT, UP0, 0x80, 0x0 ;  /* 0x000000000000781c */ /* 0x000fda0003f0f008 */
[----:B------:R-:W-:Y:S05]  /*23040*/  @P0 BRA `(.L_x_33) ;  /* 0x0000000000040947 */ /* 0x000fea0003800000 */
[----:B------:R-:W-:Y:S01]  /*23050*/  BPT.TRAP 0x1 ;  /* 0x000000040000795c */ /* 0x000fe20000300000 */
.L_x_33:
[----:B------:R-:W2:Y:S01]  /*23060*/  LDL.LU R28, [R1+0x864] ;  /* 0x00086400011c7983 */ /* 0x000ea20000300800 */
[----:B------:R-:W1:Y:S01]  /*23070*/  LDC R25, c[0x0][0x288] ;  /* 0x0000a200ff197b82 */ /* 0x000e620000000800 */
[----:B------:R-:W3:Y:S01]  /*23080*/  S2R R27, SR_TID.X ;  /* 0x00000000001b7919 */ /* 0x000ee20000002100 */
[----:B------:R-:W-:Y:S01]  /*23090*/  UIADD3 UR9, UR24, UR5, URZ ;  /* 0x0000000518097290 */ /* 0x000fe2000fffe03f */
[----:B------:R-:W-:Y:S01]  /*230a0*/  ULDC UR6, c[0x0][0x284] ;  /* 0x0000a10000067ab9 */ /* 0x000fe20000000800 */
[----:B------:R-:W4:Y:S01]  /*230b0*/  LDL.LU R26, [R1+0x860] ;  /* 0x00086000011a7983 */ /* 0x000f220000300800 */
[----:B------:R-:W-:Y:S01]  /*230c0*/  USHF.R.S32.HI UR12, URZ, 0x1f, UR27 ;  /* 0x0000001f3f0c7899 */ /* 0x000fe2000801141b */
[----:B------:R-:W-:Y:S01]  /*230d0*/  MOV R40, 0xffffffff ;  /* 0xffffffff00287802 */ /* 0x000fe20000000f00 */
[----:B------:R-:W-:Y:S01]  /*230e0*/  UISETP.GT.U32.AND UP0, UPT, UR9, 0x2, UPT ;  /* 0x000000020900788c */ /* 0x000fe2000bf04070 */
[----:B------:R-:W-:Y:S01]  /*230f0*/  ULDC.64 UR14, c[0x0][0x5d0] ;  /* 0x00017400000e7ab9 */ /* 0x000fe20000000a00 */
[----:B------:R-:W-:-:S02]  /*23100*/  UISETP.GE.U32.AND UP1, UPT, UR24, 0x3, UPT ;  /* 0x000000031800788c */ /* 0x000fc4000bf26070 */
[----:B------:R-:W-:Y:S02]  /*23110*/  UIMAD UR5, UR12, UR14, URZ ;  /* 0x0000000e0c0572a4 */ /* 0x000fe4000f8e023f */
[----:B------:R-:W-:Y:S02]  /*23120*/  UISETP.LT.U32.AND UP0, UPT, UR24, 0x3, UP0 ;  /* 0x000000031800788c */ /* 0x000fe40008701070 */
[----:B------:R-:W-:-:S04]  /*23130*/  UIMAD.WIDE.U32 UR10, UR9, -0x55555555, URZ ;  /* 0xaaaaaaab090a78a5 */ /* 0x000fc8000f8e003f */
[----:B------:R-:W-:Y:S01]  /*23140*/  USHF.R.U32.HI UR10, URZ, 0x1, UR11 ;  /* 0x000000013f0a7899 */ /* 0x000fe2000801160b */
[--C-:B---3--:R-:W-:Y:S01]  /*23150*/  SHF.R.U32.HI R36, RZ, 0x7, R27.reuse ;  /* 0x00000007ff247819 */ /* 0x108fe2000001161b */
[C---:B------:R-:W-:Y:S01]  /*23160*/  IMAD.SHL.U32 R33, R27.reuse, 0x2, RZ ;  /* 0x000000021b217824 */ /* 0x040fe200078e00ff */
[----:B------:R-:W-:Y:S02]  /*23170*/  SHF.R.U32.HI R24, RZ, 0x2, R27 ;  /* 0x00000002ff187819 */ /* 0x000fe4000001161b */
[----:B------:R-:W-:Y:S02]  /*23180*/  LOP3.LUT R35, R27, 0x60, RZ, 0xc0, !PT ;  /* 0x000000601b237812 */ /* 0x000fe400078ec0ff */
[----:B------:R-:W-:Y:S02]  /*23190*/  LOP3.LUT R36, R36, 0x1, RZ, 0xc0, !PT ;  /* 0x0000000124247812 */ /* 0x000fe400078ec0ff */
[----:B------:R-:W-:Y:S02]  /*231a0*/  LOP3.LUT R24, R24, 0x7, RZ, 0xc0, !PT ;  /* 0x0000000718187812 */ /* 0x000fe400078ec0ff */
[----:B------:R-:W-:-:S02]  /*231b0*/  SHF.R.U32.HI R35, RZ, 0x1, R35 ;  /* 0x00000001ff237819 */ /* 0x000fc40000011623 */
[----:B------:R-:W-:Y:S02]  /*231c0*/  SHF.L.U32 R34, R36, 0x6, RZ ;  /* 0x0000000624227819 */ /* 0x000fe400000006ff */
[-CC-:B0-----:R-:W-:Y:S02]  /*231d0*/  IADD3 R0, RZ, -R35.reuse, -R24.reuse ;  /* 0x80000023ff007210 */ /* 0x181fe40007ffe818 */
[----:B------:R-:W-:Y:S02]  /*231e0*/  LOP3.LUT R34, R34, 0x40, R24, 0xe2, !PT ;  /* 0x0000004022227812 */ /* 0x000fe400078ee218 */
[----:B------:R-:W-:Y:S01]  /*231f0*/  LOP3.LUT R24, R27, 0x3, RZ, 0xc0, !PT ;  /* 0x000000031b187812 */ /* 0x000fe200078ec0ff */
[----:B------:R-:W-:Y:S01]  /*23200*/  IMAD R36, R36, -0x40, R0 ;  /* 0xffffffc024247824 */ /* 0x000fe200078e0200 */
[----:B------:R-:W-:Y:S02]  /*23210*/  LOP3.LUT R34, R34, R35, RZ, 0xfc, !PT ;  /* 0x0000002322227212 */ /* 0x000fe400078efcff */
[----:B------:R-:W-:Y:S01]  /*23220*/  MOV R35, RZ ;  /* 0x000000ff00237202 */ /* 0x000fe20000000f00 */
[----:B-1----:R-:W-:-:S02]  /*23230*/  IMAD R24, R24, -0x2, R25 ;  /* 0xfffffffe18187824 */ /* 0x002fc400078e0219 */
[----:B--2---:R-:W-:-:S05]  /*23240*/  IMAD R32, R28, 0x180, RZ ;  /* 0x000001801c207824 */ /* 0x004fca00078e02ff */
[----:B------:R-:W-:Y:S01]  /*23250*/  ISETP.GE.AND P0, PT, R32, R25, PT ;  /* 0x000000192000720c */ /* 0x000fe20003f06270 */
[C---:B----4-:R-:W-:Y:S02]  /*23260*/  IMAD R0, R26.reuse, 0xc0, RZ ;  /* 0x000000c01a007824 */ /* 0x050fe400078e02ff */
[----:B------:R-:W-:-:S03]  /*23270*/  IMAD.WIDE R34, R26, 0xc0, R34 ;  /* 0x000000c01a227825 */ /* 0x000fc600078e0222 */
[C---:B------:R-:W-:Y:S01]  /*23280*/  IADD3 R36, -R0.reuse, UR6, R36 ;  /* 0x0000000600247c10 */ /* 0x040fe2000fffe124 */
[----:B------:R-:W-:Y:S01]  /*23290*/  IMAD.U32 R26, RZ, RZ, UR14 ;  /* 0x0000000eff1a7e24 */ /* 0x000fe2000f8e00ff */
[----:B------:R-:W-:Y:S01]  /*232a0*/  ISETP.GE.OR P0, PT, R0, UR6, P0 ;  /* 0x0000000600007c0c */ /* 0x000fe20008706670 */
[----:B------:R-:W-:Y:S01]  /*232b0*/  IMAD.IADD R0, R24, 0x1, -R32 ;  /* 0x0000000118007824 */ /* 0x000fe200078e0a20 */
[----:B------:R-:W-:Y:S01]  /*232c0*/  LOP3.LUT R32, R32, 0x6, R33, 0xf8, !PT ;  /* 0x0000000620207812 */ /* 0x000fe200078ef821 */
[----:B------:R-:W-:Y:S02]  /*232d0*/  UIMAD UR6, UR27, UR15, UR5 ;  /* 0x0000000f1b0672a4 */ /* 0x000fe4000f8e0205 */
[----:B------:R-:W-:Y:S01]  /*232e0*/  USEL UR5, URZ, 0x1, !UP0 ;  /* 0x000000013f057887 */ /* 0x000fe2000c000000 */
[----:B------:R-:W-:-:S03]  /*232f0*/  SHF.R.S32.HI R33, RZ, 0x1f, R32 ;  /* 0x0000001fff217819 */ /* 0x000fc60000011420 */
[----:B------:R-:W-:Y:S01]  /*23300*/  ULOP3.LUT UR4, UR4, UR5, URZ, 0x3c, !UPT ;  /* 0x0000000504047292 */ /* 0x000fe2000f8e3c3f */
[----:B------:R-:W-:Y:S01]  /*23310*/  IMAD.WIDE.U32 R26, R26, UR27, R32 ;  /* 0x0000001b1a1a7c25 */ /* 0x000fe2000f8e0020 */
[----:B------:R-:W-:Y:S02]  /*23320*/  UIMAD UR5, UR10, -0x3, UR9 ;  /* 0xfffffffd0a0578a4 */ /* 0x000fe4000f8e0209 */
[----:B------:R-:W-:Y:S01]  /*23330*/  @UP1 ULOP3.LUT UR4, UR4, 0x1, UR10, 0x78, !UPT ;  /* 0x0000000104041892 */ /* 0x000fe2000f8e780a */
[----:B------:R-:W-:Y:S01]  /*23340*/  VIADD R27, R27, UR6 ;  /* 0x000000061b1b7c36 */ /* 0x000fe20008000000 */
[----:B------:R-:W-:Y:S10]  /*23350*/  @P0 BRA `(.L_x_37) ;  /* 0x000001c400ac0947 */ /* 0x000ff40003800000 */
[----:B------:R-:W0:Y:S01]  /*23360*/  LDC.64 R28, c[0x0][0x5c8] ;  /* 0x00017200ff1c7b82 */ /* 0x000e220000000a00 */
[----:B------:R-:W-:Y:S01]  /*23370*/  ULDC.64 UR10, c[0x0][0x5c0] ;  /* 0x00017000000a7ab9 */ /* 0x000fe20000000a00 */
[----:B------:R-:W-:Y:S01]  /*23380*/  BSSY B0, `(.L_x_37) ;  /* 0x0001c68000007945 */ /* 0x000fe20003800000 */
[-C--:B0-----:R-:W-:Y:S01]  /*23390*/  IMAD R24, R35, R28.reuse, RZ ;  /* 0x0000001c23187224 */ /* 0x081fe200078e02ff */
[----:B------:R-:W-:Y:S01]  /*233a0*/  SHF.L.U64.HI R37, R28, 0x3, R29 ;  /* 0x000000031c257819 */ /* 0x000fe2000001021d */
[----:B------:R-:W-:-:S04]  /*233b0*/  IMAD.WIDE.U32 R26, R34, R28, R26 ;  /* 0x0000001c221a7225 */ /* 0x000fc800078e001a */
[----:B------:R-:W-:Y:S01]  /*233c0*/  IMAD R24, R34, R29, R24 ;  /* 0x0000001d22187224 */ /* 0x000fe200078e0218 */
[C---:B------:R-:W-:Y:S01]  /*233d0*/  LEA R30, P2, R28.reuse, R26, 0x7 ;  /* 0x0000001a1c1e7211 */ /* 0x040fe200078438ff */
[----:B------:R-:W-:Y:S02]  /*233e0*/  IMAD.SHL.U32 R25, R28, 0x8, RZ ;  /* 0x000000081c197824 */ /* 0x000fe400078e00ff */
[----:B------:R-:W-:Y:S01]  /*233f0*/  IMAD.IADD R27, R27, 0x1, R24 ;  /* 0x000000011b1b7824 */ /* 0x000fe200078e0218 */
[C---:B------:R-:W-:Y:S02]  /*23400*/  IADD3 R24, P5, R26.reuse, UR10, RZ ;  /* 0x0000000a1a187c10 */ /* 0x040fe4000ffbe0ff */
[----:B------:R-:W-:Y:S02]  /*23410*/  IADD3 R26, P0, P1, R26, UR10, R25 ;  /* 0x0000000a1a1a7c10 */ /* 0x000fe4000f91e019 */
[----:B------:R-:W-:Y:S02]  /*23420*/  LEA.HI.X R31, R28, R27, R29, 0x7, P2 ;  /* 0x0000001b1c1f7211 */ /* 0x000fe400010f3c1d */
[----:B------:R-:W-:-:S02]  /*23430*/  IADD3 R28, P2, P3, R30, UR10, R25 ;  /* 0x0000000a1e1c7c10 */ /* 0x000fc4000fb5e019 */
[----:B------:R-:W-:Y:S02]  /*23440*/  IADD3.X R25, R27, UR11, RZ, P5, !PT ;  /* 0x0000000b1b197c10 */ /* 0x000fe4000affe4ff */
[----:B------:R-:W-:Y:S02]  /*23450*/  FSETP.NEU.AND P5, PT, RZ, UR25, PT ;  /* 0x00000019ff007c0b */ /* 0x000fe4000bfad000 */
[----:B------:R-:W-:Y:S02]  /*23460*/  IADD3 R30, P6, R30, UR10, RZ ;  /* 0x0000000a1e1e7c10 */ /* 0x000fe4000ffde0ff */
[--C-:B------:R-:W-:Y:S02]  /*23470*/  IADD3.X R29, R31, UR11, R37.reuse, P2, P3 ;  /* 0x0000000b1f1d7c10 */ /* 0x100fe400097e6425 */
[----:B------:R-:W-:Y:S02]  /*23480*/  IADD3.X R27, R27, UR11, R37, P0, P1 ;  /* 0x0000000b1b1b7c10 */ /* 0x000fe400087e2425 */
[----:B------:R-:W-:-:S05]  /*23490*/  IADD3.X R31, R31, UR11, RZ, P6, !PT ;  /* 0x0000000b1f1f7c10 */ /* 0x000fca000b7fe4ff */
[----:B------:R-:W-:Y:S05]  /*234a0*/  @!P5 BRA `(.L_x_38) ;  /* 0x0000014c00f4d947 */ /* 0x000fea0003800000 */
[----:B------:R-:W-:Y:S01]  /*234b0*/  ULDC.64 UR10, c[0x0][0x5b8] ;  /* 0x00016e00000a7ab9 */ /* 0x000fe20000000a00 */
[----:B------:R-:W-:Y:S01]  /*234c0*/  ISETP.GE.AND P3, PT, R36, 0x1, PT ;  /* 0x000000012400780c */ /* 0x000fe20003f66270 */
[----:B------:R-:W-:Y:S02]  /*234d0*/  UIMAD UR6, UR12, UR10, URZ ;  /* 0x0000000a0c0672a4 */ /* 0x000fe4000f8e023f */
[----:B------:R-:W-:Y:S01]  /*234e0*/  MOV R37, UR10 ;  /* 0x0000000a00257c02 */ /* 0x000fe20008000f00 */
[----:B------:R-:W-:Y:S01]  /*234f0*/  BSSY B1, `(.L_x_39) ;  /* 0x0000010000017945 */ /* 0x000fe20003800000 */
[----:B------:R-:W-:Y:S01]  /*23500*/  ULDC.64 UR12, c[0x0][0x5a8] ;  /* 0x00016a00000c7ab9 */ /* 0x000fe20000000a00 */
[----:B------:R-:W-:Y:S02]  /*23510*/  UIMAD UR6, UR27, UR11, UR6 ;  /* 0x0000000b1b0672a4 */ /* 0x000fe4000f8e0206 */
[----:B------:R-:W-:Y:S01]  /*23520*/  IMAD.WIDE.U32 R32, R37, UR27, R32 ;  /* 0x0000001b25207c25 */ /* 0x000fe2000f8e0020 */
[----:B------:R-:W-:-:S03]  /*23530*/  ULDC.64 UR10, c[0x0][0x5b0] ;  /* 0x00016c00000a7ab9 */ /* 0x000fc60000000a00 */
[----:B------:R-:W-:Y:S02]  /*23540*/  VIADD R39, R33, UR6 ;  /* 0x0000000621277c36 */ /* 0x000fe40008000000 */
[----:B------:R-:W-:Y:S02]  /*23550*/  IMAD.MOV.U32 R38, RZ, RZ, R32 ;  /* 0x000000ffff267224 */ /* 0x000fe400078e0020 */
[----:B------:R-:W-:Y:S02]  /*23560*/  IMAD R37, R35, UR10, RZ ;  /* 0x0000000a23257c24 */ /* 0x000fe4000f8e02ff */
[----:B------:R-:W-:-:S04]  /*23570*/  IMAD.WIDE.U32 R32, R34, UR10, R38 ;  /* 0x0000000a22207c25 */ /* 0x000fc8000f8e0026 */
[----:B------:R-:W-:Y:S01]  /*23580*/  IMAD R37, R34, UR11, R37 ;  /* 0x0000000b22257c24 */ /* 0x000fe2000f8e0225 */
[----:B------:R-:W-:-:S04]  /*23590*/  IADD3 R32, P0, R32, UR12, RZ ;  /* 0x0000000c20207c10 */ /* 0x000fc8000ff1e0ff */
[--C-:B------:R-:W-:Y:S02]  /*235a0*/  IADD3.X R33, R33, UR13, R37.reuse, P0, !PT ;  /* 0x0000000d21217c10 */ /* 0x100fe400087fe425 */
[----:B------:R-:W-:Y:S02]  /*235b0*/  ISETP.LT.OR P0, PT, R0, 0x1, !P3 ;  /* 0x000000010000780c */ /* 0x000fe40005f01670 */
[----:B------:R-:W-:-:S11]  /*235c0*/  PRMT R37, RZ, 0x7610, R37 ;  /* 0x00007610ff257816 */ /* 0x000fd60000000025 */
[----:B------:R-:W-:Y:S05]  /*235d0*/  @P0 BRA `(.L_x_40) ;  /* 0x0000000000040947 */ /* 0x000fea0003800000 */
[----:B------:R0:W5:Y:S02]  /*235e0*/  LDG.E.U8 R37, desc[UR30][R32.64] ;  /* 0x0000001e20257981 */ /* 0x000164000c1e1100 */
.L_x_40:
[----:B------:R-:W-:Y:S05]  /*235f0*/  BSYNC B1 ;  /* 0x0000000000017941 */ /* 0x000fea0003800000 */
.L_x_39:
[----:B-----5:R-:W-:Y:S01]  /*23600*/  LOP3.LUT R37, R37, 0xff, RZ, 0xc0, !PT ;  /* 0x000000ff25257812 */ /* 0x020fe200078ec0ff */
[----:B------:R-:W-:Y:S01]  /*23610*/  BSSY B1, `(.L_x_41) ;  /* 0x000000b000017945 */ /* 0x000fe20003800000 */
[----:B------:R-:W-:Y:S02]  /*23620*/  ISETP.LT.OR P1, PT, R0, 0x2, !P3 ;  /* 0x000000020000780c */ /* 0x000fe40005f21670 */
[----:B------:R-:W-:-:S05]  /*23630*/  F2FP.F16.E4M3.UNPACK_B R37, R37 ;  /* 0x00000025ff25723e */ /* 0x000fca00020006ff */
[----:B------:R-:W-:-:S05]  /*23640*/  HADD2.F32 R37, -RZ, R37.H0_H0 ;  /* 0x20000025ff257230 */ /* 0x000fca0000004100 */
[----:B------:R-:W-:-:S04]  /*23650*/  FMUL R37, R37, UR25 ;  /* 0x0000001925257c20 */ /* 0x000fc80008400000 */
[----:B------:R-:W-:-:S05]  /*23660*/  FFMA R2, R2, UR26, R37 ;  /* 0x0000001a02027c23 */ /* 0x000fca0008000025 */
[----:B------:R-:W-:-:S05]  /*23670*/  F2FP.SATFINITE.E4M3.F32.PACK_AB_MERGE_C R2, RZ, R2, RZ ;  /* 0x00000002ff02723e */ /* 0x000fca00048070ff */
[----:B------:R1:W-:Y:S02]  /*23680*/  @!P0 STG.E.U8 desc[UR30][R24.64], R2 ;  /* 0x0000000218008986 */ /* 0x0003e4000c10111e */
[----:B-1----:R-:W-:Y:S01]  /*23690*/  PRMT R2, RZ, 0x7610, R2 ;  /* 0x00007610ff027816 */ /* 0x002fe20000000002 */
[----:B------:R-:W-:Y:S06]  /*236a0*/  @P1 BRA `(.L_x_42) ;  /* 0x0000000000041947 */ /* 0x000fec0003800000 */
[----:B------:R1:W5:Y:S02]  /*236b0*/  LDG.E.U8 R2, desc[UR30][R32.64+0x1] ;  /* 0x0000011e20027981 */ /* 0x000364000c1e1100 */
.L_x_42:
[----:B------:R-:W-:Y:S05]  /*236c0*/  BSYNC B1 ;  /* 0x0000000000017941 */ /* 0x000fea0003800000 */
.L_x_41:
[----:B-----5:R-:W-:Y:S01]  /*236d0*/  LOP3.LUT R2, R2, 0xff, RZ, 0xc0, !PT ;  /* 0x000000ff02027812 */ /* 0x020fe200078ec0ff */
[----:B------:R-:W-:Y:S01]  /*236e0*/  BSSY B1, `(.L_x_43) ;  /* 0x0000013000017945 */ /* 0x000fe20003800000 */
[----:B------:R-:W-:Y:S02]  /*236f0*/  ISETP.GE.AND P2, PT, R36, 0x9, PT ;  /* 0x000000092400780c */ /* 0x000fe40003f46270 */
[----:B------:R-:W-:-:S05]  /*23700*/  F2FP.F16.E4M3.UNPACK_B R2, R2 ;  /* 0x00000002ff02723e */ /* 0x000fca00020006ff */
[----:B------:R-:W-:-:S05]  /*23710*/  HADD2.F32 R2, -RZ, R2.H0_H0 ;  /* 0x20000002ff027230 */ /* 0x000fca0000004100 */
[----:B------:R-:W-:-:S04]  /*23720*/  FMUL R2, R2, UR25 ;  /* 0x0000001902027c20 */ /* 0x000fc80008400000 */
[----:B------:R-:W-:Y:S01]  /*23730*/  FFMA R37, R3, UR26, R2 ;  /* 0x0000001a03257c23 */ /* 0x000fe20008000002 */
[----:B------:R-:W-:-:S04]  /*23740*/  IADD3 R2, P0, R34, 0x8, RZ ;  /* 0x0000000822027810 */ /* 0x000fc80007f1e0ff */
[----:B------:R-:W-:Y:S02]  /*23750*/  IADD3.X R3, RZ, R35, RZ, P0, !PT ;  /* 0x00000023ff037210 */ /* 0x000fe400007fe4ff */
[----:B------:R-:W-:-:S03]  /*23760*/  F2FP.SATFINITE.E4M3.F32.PACK_AB_MERGE_C R37, RZ, R37, RZ ;  /* 0x00000025ff25723e */ /* 0x000fc600048070ff */
[----:B------:R-:W-:Y:S02]  /*23770*/  IMAD R3, R3, UR10, RZ ;  /* 0x0000000a03037c24 */ /* 0x000fe4000f8e02ff */
[----:B------:R2:W-:Y:S02]  /*23780*/  @!P1 STG.E.U8 desc[UR30][R24.64+0x1], R37 ;  /* 0x0000012518009986 */ /* 0x0005e4000c10111e */
[C---:B--2---:R-:W-:Y:S02]  /*23790*/  IMAD R37, R2.reuse, UR11, R3 ;  /* 0x0000000b02257c24 */ /* 0x044fe4000f8e0203 */
[----:B------:R-:W-:-:S03]  /*237a0*/  IMAD.WIDE.U32 R2, R2, UR10, R38 ;  /* 0x0000000a02027c25 */ /* 0x000fc6000f8e0026 */
[----:B------:R-:W-:-:S04]  /*237b0*/  IADD3 R2, P0, R2, UR12, RZ ;  /* 0x0000000c02027c10 */ /* 0x000fc8000ff1e0ff */
[--C-:B------:R-:W-:Y:S02]  /*237c0*/  IADD3.X R3, R3, UR13, R37.reuse, P0, !PT ;  /* 0x0000000d03037c10 */ /* 0x100fe400087fe425 */
[----:B------:R-:W-:Y:S02]  /*237d0*/  ISETP.LT.OR P0, PT, R0, 0x1, !P2 ;  /* 0x000000010000780c */ /* 0x000fe40005701670 */
[----:B------:R-:W-:-:S11]  /*237e0*/  PRMT R37, RZ, 0x7610, R37 ;  /* 0x00007610ff257816 */ /* 0x000fd60000000025 */
[----:B------:R-:W-:Y:S05]  /*237f0*/  @P0 BRA `(.L_x_44) ;  /* 0x0000000000040947 */ /* 0x000fea0003800000 */
[----:B------:R2:W5:Y:S02]  /*23800*/  LDG.E.U8 R37, desc[UR30][R2.64] ;  /* 0x0000001e02257981 */ /* 0x000564000c1e1100 */
.L_x_44:
[----:B------:R-:W-:Y:S05]  /*23810*/  BSYNC B1 ;  /* 0x0000000000017941 */ /* 0x000fea0003800000 */
.L_x_43:
        /* <DEDUP_REMOVED lines=9> */
[----:B---3--:R-:W-:Y:S01]  /*238b0*/  PRMT R4, RZ, 0x7610, R4 ;  /* 0x00007610ff047816 */ /* 0x008fe20000000004 */
[----:B------:R-:W-:Y:S06]  /*238c0*/  @P1 BRA `(.L_x_46) ;  /* 0x0000000000041947 */ /* 0x000fec0003800000 */
[----:B------:R3:W5:Y:S02]  /*238d0*/  LDG.E.U8 R4, desc[UR30][R2.64+0x1] ;  /* 0x0000011e02047981 */ /* 0x000764000c1e1100 */
.L_x_46:
[----:B------:R-:W-:Y:S05]  /*238e0*/  BSYNC B1 ;  /* 0x0000000000017941 */ /* 0x000fea0003800000 */
.L_x_45:
[----:B-----5:R-:W-:Y:S01]  /*238f0*/  LOP3.LUT R4, R4, 0xff, RZ, 0xc0, !PT ;  /* 0x000000ff04047812 */ /* 0x020fe200078ec0ff */
[----:B------:R-:W-:Y:S01]  /*23900*/  BSSY B1, `(.L_x_47) ;  /* 0x000000b000017945 */ /* 0x000fe20003800000 */
[----:B------:R-:W-:Y:S02]  /*23910*/  ISETP.LT.OR P0, PT, R0, 0x9, !P3 ;  /* 0x000000090000780c */ /* 0x000fe40005f01670 */
[----:B------:R-:W-:-:S05]  /*23920*/  F2FP.F16.E4M3.UNPACK_B R4, R4 ;  /* 0x00000004ff04723e */ /* 0x000fca00020006ff */
[----:B------:R-:W-:-:S05]  /*23930*/  HADD2.F32 R4, -RZ, R4.H0_H0 ;  /* 0x20000004ff047230 */ /* 0x000fca0000004100 */
[----:B------:R-:W-:-:S04]  /*23940*/  FMUL R4, R4, UR25 ;  /* 0x0000001904047c20 */ /* 0x000fc80008400000 */
[--C-:B------:R-:W-:Y:S01]  /*23950*/  FFMA R5, R5, UR26, R4.reuse ;  /* 0x0000001a05057c23 */ /* 0x100fe20008000004 */
[----:B------:R-:W-:-:S04]  /*23960*/  PRMT R4, RZ, 0x7610, R4 ;  /* 0x00007610ff047816 */ /* 0x000fc80000000004 */
[----:B------:R-:W-:-:S05]  /*23970*/  F2FP.SATFINITE.E4M3.F32.PACK_AB_MERGE_C R5, RZ, R5, RZ ;  /* 0x00000005ff05723e */ /* 0x000fca00048070ff */
[----:B------:R4:W-:Y:S01]  /*23980*/  @!P1 STG.E.U8 desc[UR30][R26.64+0x1], R5 ;  /* 0x000001051a009986 */ /* 0x0009e2000c10111e */
[----:B------:R-:W-:Y:S05]  /*23990*/  @P0 BRA `(.L_x_48) ;  /* 0x0000000000040947 */ /* 0x000fea0003800000 */
[----:B------:R0:W5:Y:S02]  /*239a0*/  LDG.E.U8 R4, desc[UR30][R32.64+0x8] ;  /* 0x0000081e20047981 */ /* 0x000164000c1e1100 */
.L_x_48:
[----:B------:R-:W-:Y:S05]  /*239b0*/  BSYNC B1 ;  /* 0x0000000000017941 */ /* 0x000fea0003800000 */
.L_x_47:
        /* <DEDUP_REMOVED lines=12> */
.L_x_50:
[----:B------:R-:W-:Y:S05]  /*23a80*/  BSYNC B1 ;  /* 0x0000000000017941 */ /* 0x000fea0003800000 */
.L_x_49:
        /* <DEDUP_REMOVED lines=12> */
.L_x_52:
[----:B------:R-:W-:Y:S05]  /*23b50*/  BSYNC B1 ;  /* 0x0000000000017941 */ /* 0x000fea0003800000 */
.L_x_51:
        /* <DEDUP_REMOVED lines=12> */
.L_x_54:
[----:B------:R-:W-:Y:S05]  /*23c20*/  BSYNC B1 ;  /* 0x0000000000017941 */ /* 0x000fea0003800000 */
.L_x_53:
        /* <DEDUP_REMOVED lines=12> */
.L_x_56:
[----:B------:R-:W-:Y:S05]  /*23cf0*/  BSYNC B1 ;  /* 0x0000000000017941 */ /* 0x000fea0003800000 */
.L_x_55:
        /* <DEDUP_REMOVED lines=12> */
.L_x_58:
[----:B------:R-:W-:Y:S05]  /*23dc0*/  BSYNC B1 ;  /* 0x0000000000017941 */ /* 0x000fea0003800000 */
.L_x_57:
        /* <DEDUP_REMOVED lines=12> */
.L_x_60:
[----:B------:R-:W-:Y:S05]  /*23e90*/  BSYNC B1 ;  /* 0x0000000000017941 */ /* 0x000fea0003800000 */
.L_x_59:
        /* <DEDUP_REMOVED lines=12> */
.L_x_62:
[----:B------:R-:W-:Y:S05]  /*23f60*/  BSYNC B1 ;  /* 0x0000000000017941 */ /* 0x000fea0003800000 */
.L_x_61:
        /* <DEDUP_REMOVED lines=12> */
.L_x_64:
[----:B------:R-:W-:Y:S05]  /*24030*/  BSYNC B1 ;  /* 0x0000000000017941 */ /* 0x000fea0003800000 */
.L_x_63:
        /* <DEDUP_REMOVED lines=12> */
.L_x_66:
[----:B------:R-:W-:Y:S05]  /*24100*/  BSYNC B1 ;  /* 0x0000000000017941 */ /* 0x000fea0003800000 */
.L_x_65:
        /* <DEDUP_REMOVED lines=12> */
.L_x_68:
[----:B------:R-:W-:Y:S05]  /*241d0*/  BSYNC B1 ;  /* 0x0000000000017941 */ /* 0x000fea0003800000 */
.L_x_67:
        /* <DEDUP_REMOVED lines=12> */
.L_x_70:
[----:B------:R-:W-:Y:S05]  /*242a0*/  BSYNC B1 ;  /* 0x0000000000017941 */ /* 0x000fea0003800000 */
.L_x_69:
        /* <DEDUP_REMOVED lines=12> */
.L_x_72:
[----:B------:R-:W-:Y:S05]  /*24370*/  BSYNC B1 ;  /* 0x0000000000017941 */ /* 0x000fea0003800000 */
.L_x_71:
        /* <DEDUP_REMOVED lines=12> */
.L_x_74:
[----:B------:R-:W-:Y:S05]  /*24440*/  BSYNC B1 ;  /* 0x0000000000017941 */ /* 0x000fea0003800000 */
.L_x_73:
        /* <DEDUP_REMOVED lines=12> */
.L_x_76:
[----:B------:R-:W-:Y:S05]  /*24510*/  BSYNC B1 ;  /* 0x0000000000017941 */ /* 0x000fea0003800000 */
.L_x_75:
        /* <DEDUP_REMOVED lines=12> */
.L_x_78:
[----:B------:R-:W-:Y:S05]  /*245e0*/  BSYNC B1 ;  /* 0x0000000000017941 */ /* 0x000fea0003800000 */
.L_x_77:
        /* <DEDUP_REMOVED lines=12> */
.L_x_80:
[----:B------:R-:W-:Y:S05]  /*246b0*/  BSYNC B1 ;  /* 0x0000000000017941 */ /* 0x000fea0003800000 */
.L_x_79:
        /* <DEDUP_REMOVED lines=12> */
.L_x_82:
[----:B------:R-:W-:Y:S05]  /*24780*/  BSYNC B1 ;  /* 0x0000000000017941 */ /* 0x000fea0003800000 */
.L_x_81:
        /* <DEDUP_REMOVED lines=12> */
.L_x_84:
[----:B------:R-:W-:Y:S05]  /*24850*/  BSYNC B1 ;  /* 0x0000000000017941 */ /* 0x000fea0003800000 */
.L_x_83:
        /* <DEDUP_REMOVED lines=12> */
.L_x_86:
[----:B------:R-:W-:Y:S05]  /*24920*/  BSYNC B1 ;  /* 0x0000000000017941 */ /* 0x000fea0003800000 */
.L_x_85:
        /* <DEDUP_REMOVED lines=12> */
.L_x_88:
[----:B------:R-:W-:Y:S05]  /*249f0*/  BSYNC B1 ;  /* 0x0000000000017941 */ /* 0x000fea0003800000 */
.L_x_87:
        /* <DEDUP_REMOVED lines=12> */
.L_x_90:
[----:B------:R-:W-:Y:S05]  /*24ac0*/  BSYNC B1 ;  /* 0x0000000000017941 */ /* 0x000fea0003800000 */
.L_x_89:
        /* <DEDUP_REMOVED lines=12> */
.L_x_92:
[----:B------:R-:W-:Y:S05]  /*24b90*/  BSYNC B1 ;  /* 0x0000000000017941 */ /* 0x000fea0003800000 */
.L_x_91:
        /* <DEDUP_REMOVED lines=12> */
.L_x_94:
[----:B------:R-:W-:Y:S05]  /*24c60*/  BSYNC B1 ;  /* 0x0000000000017941 */ /* 0x000fea0003800000 */
.L_x_93:
        /* <DEDUP_REMOVED lines=12> */
.L_x_96:
[----:B------:R-:W-:Y:S05]  /*24d30*/  BSYNC B1 ;  /* 0x0000000000017941 */ /* 0x000fea0003800000 */
.L_x_95:
        /* <DEDUP_REMOVED lines=12> */
.L_x_98:
[----:B------:R-:W-:Y:S05]  /*24e00*/  BSYNC B1 ;  /* 0x0000000000017941 */ /* 0x000fea0003800000 */
.L_x_97:
        /* <DEDUP_REMOVED lines=12> */
.L_x_100:
[----:B------:R-:W-:Y:S05]  /*24ed0*/  BSYNC B1 ;  /* 0x0000000000017941 */ /* 0x000fea0003800000 */
.L_x_99:
        /* <DEDUP_REMOVED lines=12> */
.L_x_102:
[----:B------:R-:W-:Y:S05]  /*24fa0*/  BSYNC B1 ;  /* 0x0000000000017941 */ /* 0x000fea0003800000 */
.L_x_101:
        /* <DEDUP_REMOVED lines=12> */
.L_x_104:
[----:B------:R-:W-:Y:S05]  /*25070*/  BSYNC B1 ;  /* 0x0000000000017941 */ /* 0x000fea0003800000 */
.L_x_103:
        /* <DEDUP_REMOVED lines=12> */
.L_x_106:
[----:B------:R-:W-:Y:S05]  /*25140*/  BSYNC B1 ;  /* 0x0000000000017941 */ /* 0x000fea0003800000 */
.L_x_105:
        /* <DEDUP_REMOVED lines=12> */
.L_x_108:
[----:B------:R-:W-:Y:S05]  /*25210*/  BSYNC B1 ;  /* 0x0000000000017941 */ /* 0x000fea0003800000 */
.L_x_107:
        /* <DEDUP_REMOVED lines=12> */
.L_x_110:
[----:B------:R-:W-:Y:S05]  /*252e0*/  BSYNC B1 ;  /* 0x0000000000017941 */ /* 0x000fea0003800000 */
.L_x_109:
        /* <DEDUP_REMOVED lines=12> */
.L_x_112:
[----:B------:R-:W-:Y:S05]  /*253b0*/  BSYNC B1 ;  /* 0x0000000000017941 */ /* 0x000fea0003800000 */
.L_x_111:
        /* <DEDUP_REMOVED lines=12> */
.L_x_114:
[----:B------:R-:W-:Y:S05]  /*25480*/  BSYNC B1 ;  /* 0x0000000000017941 */ /* 0x000fea0003800000 */
.L_x_113:
        /* <DEDUP_REMOVED lines=12> */
.L_x_116:
[----:B------:R-:W-:Y:S05]  /*25550*/  BSYNC B1 ;  /* 0x0000000000017941 */ /* 0x000fea0003800000 */
.L_x_115:
        /* <DEDUP_REMOVED lines=12> */
.L_x_118:
[----:B------:R-:W-:Y:S05]  /*25620*/  BSYNC B1 ;  /* 0x0000000000017941 */ /* 0x000fea0003800000 */
.L_x_117:
        /* <DEDUP_REMOVED lines=12> */
.L_x_120:
[----:B------:R-:W-:Y:S05]  /*256f0*/  BSYNC B1 ;  /* 0x0000000000017941 */ /* 0x000fea0003800000 */
.L_x_119:
        /* <DEDUP_REMOVED lines=12> */
.L_x_122:
[----:B------:R-:W-:Y:S05]  /*257c0*/  BSYNC B1 ;  /* 0x0000000000017941 */ /* 0x000fea0003800000 */
.L_x_121:
        /* <DEDUP_REMOVED lines=12> */
.L_x_124:
[----:B------:R-:W-:Y:S05]  /*25890*/  BSYNC B1 ;  /* 0x0000000000017941 */ /* 0x000fea0003800000 */
.L_x_123:
        /* <DEDUP_REMOVED lines=12> */
.L_x_126:
[----:B------:R-:W-:Y:S05]  /*25960*/  BSYNC B1 ;  /* 0x0000000000017941 */ /* 0x000fea0003800000 */
.L_x_125:
        /* <DEDUP_REMOVED lines=12> */
.L_x_128:
[----:B------:R-:W-:Y:S05]  /*25a30*/  BSYNC B1 ;  /* 0x0000000000017941 */ /* 0x000fea0003800000 */
.L_x_127:
[----:B----4-:R-:W4:Y:S01]  /*25a40*/  LDL.LU R5, [R1+0x300] ;  /* 0x0003000001057983 */ /* 0x010f220000300800 */
[----:B-----5:R-:W-:Y:S01]  /*25a50*/  LOP3.LUT R4, R4, 0xff, RZ, 0xc0, !PT ;  /* 0x000000ff04047812 */ /* 0x020fe200078ec0ff */
[----:B------:R-:W-:Y:S01]  /*25a60*/  BSSY B1, `(.L_x_129) ;  /* 0x000000b000017945 */ /* 0x000fe20003800000 */
[----:B------:R-:W-:Y:S02]  /*25a70*/  ISETP.LT.OR P1, PT, R0, 0x5a, !P3 ;  /* 0x0000005a0000780c */ /* 0x000fe40005f21670 */
[----:B------:R-:W-:-:S05]  /*25a80*/  F2FP.F16.E4M3.UNPACK_B R4, R4 ;  /* 0x00000004ff04723e */ /* 0x000fca00020006ff */
[----:B------:R-:W-:-:S05]  /*25a90*/  HADD2.F32 R4, -RZ, R4.H0_H0 ;  /* 0x20000004ff047230 */ /* 0x000fca0000004100 */
[----:B------:R-:W-:-:S04]  /*25aa0*/  FMUL R4, R4, UR25 ;  /* 0x0000001904047c20 */ /* 0x000fc80008400000 */
[----:B----4-:R-:W-:-:S05]  /*25ab0*/  FFMA R4, R5, UR26, R4 ;  /* 0x0000001a05047c23 */ /* 0x010fca0008000004 */
[----:B------:R-:W-:Y:S02]  /*25ac0*/  F2FP.SATFINITE.E4M3.F32.PACK_AB_MERGE_C R5, RZ, R4, RZ ;  /* 0x00000004ff05723e */ /* 0x000fe400048070ff */
[----:B------:R-:W-:-:S03]  /*25ad0*/  PRMT R4, RZ, 0x7610, R4 ;  /* 0x00007610ff047816 */ /* 0x000fc60000000004 */
[----:B------:R4:W-:Y:S01]  /*25ae0*/  @!P0 STG.E.U8 desc[UR30][R24.64+0x58], R5 ;  /* 0x0000580518008986 */ /* 0x0009e2000c10111e */
[----:B------:R-:W-:Y:S05]  /*25af0*/  @P1 BRA `(.L_x_130) ;  /* 0x0000000000041947 */ /* 0x000fea0003800000 */
[----:B------:R0:W5:Y:S02]  /*25b00*/  LDG.E.U8 R4, desc[UR30][R32.64+0x59] ;  /* 0x0000591e20047981 */ /* 0x000164000c1e1100 */
.L_x_130:
[----:B------:R-:W-:Y:S05]  /*25b10*/  BSYNC B1 ;  /* 0x0000000000017941 */ /* 0x000fea0003800000 */
.L_x_129:
        /* <DEDUP_REMOVED lines=13> */
.L_x_132:
[----:B------:R-:W-:Y:S05]  /*25bf0*/  BSYNC B1 ;  /* 0x0000000000017941 */ /* 0x000fea0003800000 */
.L_x_131:
        /* <DEDUP_REMOVED lines=13> */
.L_x_134:
[----:B------:R-:W-:Y:S05]  /*25cd0*/  BSYNC B1 ;  /* 0x0000000000017941 */ /* 0x000fea0003800000 */
.L_x_133:
        /* <DEDUP_REMOVED lines=13> */
.L_x_136:
[----:B------:R-:W-:Y:S05]  /*25db0*/  BSYNC B1 ;  /* 0x0000000000017941 */ /* 0x000fea0003800000 */
.L_x_135:
        /* <DEDUP_REMOVED lines=13> */
.L_x_138:
[----:B------:R-:W-:Y:S05]  /*25e90*/  BSYNC B1 ;  /* 0x0000000000017941 */ /* 0x000fea0003800000 */
.L_x_137:
        /* <DEDUP_REMOVED lines=13> */
.L_x_140:
[----:B------:R-:W-:Y:S05]  /*25f70*/  BSYNC B1 ;  /* 0x0000000000017941 */ /* 0x000fea0003800000 */
.L_x_139:
        /* <DEDUP_REMOVED lines=13> */
.L_x_142:
[----:B------:R-:W-:Y:S05]  /*26050*/  BSYNC B1 ;  /* 0x0000000000017941 */ /* 0x000fea0003800000 */
.L_x_141:
        /* <DEDUP_REMOVED lines=13> */
.L_x_144:
[----:B------:R-:W-:Y:S05]  /*26130*/  BSYNC B1 ;  /* 0x0000000000017941 */ /* 0x000fea0003800000 */
.L_x_143:
        /* <DEDUP_REMOVED lines=13> */
.L_x_146:
[----:B------:R-:W-:Y:S05]  /*26210*/  BSYNC B1 ;  /* 0x0000000000017941 */ /* 0x000fea0003800000 */
.L_x_145:
        /* <DEDUP_REMOVED lines=13> */
.L_x_148:
[----:B------:R-:W-:Y:S05]  /*262f0*/  BSYNC B1 ;  /* 0x0000000000017941 */ /* 0x000fea0003800000 */
.L_x_147:
        /* <DEDUP_REMOVED lines=13> */
.L_x_150:
[----:B------:R-:W-:Y:S05]  /*263d0*/  BSYNC B1 ;  /* 0x0000000000017941 */ /* 0x000fea0003800000 */
.L_x_149:
        /* <DEDUP_REMOVED lines=13> */
.L_x_152:
[----:B------:R-:W-:Y:S05]  /*264b0*/  BSYNC B1 ;  /* 0x0000000000017941 */ /* 0x000fea0003800000 */
.L_x_151:
        /* <DEDUP_REMOVED lines=13> */
.L_x_154:
[----:B------:R-:W-:Y:S05]  /*26590*/  BSYNC B1 ;  /* 0x0000000000017941 */ /* 0x000fea0003800000 */
.L_x_153:
        /* <DEDUP_REMOVED lines=13> */
.L_x_156:
[----:B------:R-:W-:Y:S05]  /*26670*/  BSYNC B1 ;  /* 0x0000000000017941 */ /* 0x000fea0003800000 */
.L_x_155:
        /* <DEDUP_REMOVED lines=13> */
.L_x_158:
[----:B------:R-:W-:Y:S05]  /*26750*/  BSYNC B1 ;  /* 0x0000000000017941 */ /* 0x000fea0003800000 */
.L_x_157:
        /* <DEDUP_REMOVED lines=13> */
.L_x_160:
[----:B------:R-:W-:Y:S05]  /*26830*/  BSYNC B1 ;  /* 0x0000000000017941 */ /* 0x000fea0003800000 */
.L_x_159:
        /* <DEDUP_REMOVED lines=13> */
.L_x_162:
[----:B------:R-:W-:Y:S05]  /*26910*/  BSYNC B1 ;  /* 0x0000000000017941 */ /* 0x000fea0003800000 */
.L_x_161:
        /* <DEDUP_REMOVED lines=13> */
.L_x_164:
[----:B------:R-:W-:Y:S05]  /*269f0*/  BSYNC B1 ;  /* 0x0000000000017941 */ /* 0x000fea0003800000 */
.L_x_163:
        /* <DEDUP_REMOVED lines=13> */
.L_x_166:
[----:B------:R-:W-:Y:S05]  /*26ad0*/  BSYNC B1 ;  /* 0x0000000000017941 */ /* 0x000fea0003800000 */
.L_x_165:
        /* <DEDUP_REMOVED lines=13> */
.L_x_168:
[----:B------:R-:W-:Y:S05]  /*26bb0*/  BSYNC B1 ;  /* 0x0000000000017941 */ /* 0x000fea0003800000 */
.L_x_167:
        /* <DEDUP_REMOVED lines=13> */
.L_x_170:
[----:B------:R-:W-:Y:S05]  /*26c90*/  BSYNC B1 ;  /* 0x0000000000017941 */ /* 0x000fea0003800000 */
.L_x_169:
        /* <DEDUP_REMOVED lines=13> */
.L_x_172:
[----:B------:R-:W-:Y:S05]  /*26d70*/  BSYNC B1 ;  /* 0x0000000000017941 */ /* 0x000fea0003800000 */
.L_x_171:
        /* <DEDUP_REMOVED lines=13> */
.L_x_174:
[----:B------:R-:W-:Y:S05]  /*26e50*/  BSYNC B1 ;  /* 0x0000000000017941 */ /* 0x000fea0003800000 */
.L_x_173:
        /* <DEDUP_REMOVED lines=13> */
.L_x_176:
[----:B------:R-:W-:Y:S05]  /*26f30*/  BSYNC B1 ;  /* 0x0000000000017941 */ /* 0x000fea0003800000 */
.L_x_175:
        /* <DEDUP_REMOVED lines=13> */
.L_x_178:
[----:B------:R-:W-:Y:S05]  /*27010*/  BSYNC B1 ;  /* 0x0000000000017941 */ /* 0x000fea0003800000 */
.L_x_177:
        /* <DEDUP_REMOVED lines=13> */
.L_x_180:
[----:B------:R-:W-:Y:S05]  /*270f0*/  BSYNC B1 ;  /* 0x0000000000017941 */ /* 0x000fea0003800000 */
.L_x_179:
        /* <DEDUP_REMOVED lines=13> */
.L_x_182:
[----:B------:R-:W-:Y:S05]  /*271d0*/  BSYNC B1 ;  /* 0x0000000000017941 */ /* 0x000fea0003800000 */
.L_x_181:
        /* <DEDUP_REMOVED lines=13> */
.L_x_184:
[----:B------:R-:W-:Y:S05]  /*272b0*/  BSYNC B1 ;  /* 0x0000000000017941 */ /* 0x000fea0003800000 */
.L_x_183:
        /* <DEDUP_REMOVED lines=13> */
.L_x_186:
[----:B------:R-:W-:Y:S05]  /*27390*/  BSYNC B1 ;  /* 0x0000000000017941 */ /* 0x000fea0003800000 */
.L_x_185:
        /* <DEDUP_REMOVED lines=13> */
.L_x_188:
[----:B------:R-:W-:Y:S05]  /*27470*/  BSYNC B1 ;  /* 0x0000000000017941 */ /* 0x000fea0003800000 */
.L_x_187:
        /* <DEDUP_REMOVED lines=13> */
.L_x_190:
[----:B------:R-:W-:Y:S05]  /*27550*/  BSYNC B1 ;  /* 0x0000000000017941 */ /* 0x000fea0003800000 */
.L_x_189:
        /* <DEDUP_REMOVED lines=13> */
.L_x_192:
[----:B------:R-:W-:Y:S05]  /*27630*/  BSYNC B1 ;  /* 0x0000000000017941 */ /* 0x000fea0003800000 */
.L_x_191:
        /* <DEDUP_REMOVED lines=13> */
.L_x_194:
[----:B------:R-:W-:Y:S05]  /*27710*/  BSYNC B1 ;  /* 0x0000000000017941 */ /* 0x000fea0003800000 */
.L_x_193:
        /* <DEDUP_REMOVED lines=13> */
.L_x_196:
[----:B------:R-:W-:Y:S05]  /*277f0*/  BSYNC B1 ;  /* 0x0000000000017941 */ /* 0x000fea0003800000 */
.L_x_195:
        /* <DEDUP_REMOVED lines=13> */
.L_x_198:
[----:B------:R-:W-:Y:S05]  /*278d0*/  BSYNC B1 ;  /* 0x0000000000017941 */ /* 0x000fea0003800000 */
.L_x_197:
        /* <DEDUP_REMOVED lines=13> */
.L_x_200:
[----:B------:R-:W-:Y:S05]  /*279b0*/  BSYNC B1 ;  /* 0x0000000000017941 */ /* 0x000fea0003800000 */
.L_x_199:
        /* <DEDUP_REMOVED lines=13> */
.L_x_202:
[----:B------:R-:W-:Y:S05]  /*27a90*/  BSYNC B1 ;  /* 0x0000000000017941 */ /* 0x000fea0003800000 */
.L_x_201:
        /* <DEDUP_REMOVED lines=13> */
.L_x_204:
[----:B------:R-:W-:Y:S05]  /*27b70*/  BSYNC B1 ;  /* 0x0000000000017941 */ /* 0x000fea0003800000 */
.L_x_203:
        /* <DEDUP_REMOVED lines=13> */
.L_x_206:
[----:B------:R-:W-:Y:S05]  /*27c50*/  BSYNC B1 ;  /* 0x0000000000017941 */ /* 0x000fea0003800000 */
.L_x_205:
        /* <DEDUP_REMOVED lines=13> */
.L_x_208:
[----:B------:R-:W-:Y:S05]  /*27d30*/  BSYNC B1 ;  /* 0x0000000000017941 */ /* 0x000fea0003800000 */
.L_x_207:
        /* <DEDUP_REMOVED lines=13> */
.L_x_210:
[----:B------:R-:W-:Y:S05]  /*27e10*/  BSYNC B1 ;  /* 0x0000000000017941 */ /* 0x000fea0003800000 */
.L_x_209:
        /* <DEDUP_REMOVED lines=13> */
.L_x_212:
[----:B------:R-:W-:Y:S05]  /*27ef0*/  BSYNC B1 ;  /* 0x0000000000017941 */ /* 0x000fea0003800000 */
.L_x_211:
        /* <DEDUP_REMOVED lines=13> */
.L_x_214:
[----:B------:R-:W-:Y:S05]  /*27fd0*/  BSYNC B1 ;  /* 0x0000000000017941 */ /* 0x000fea0003800000 */
.L_x_213:
        /* <DEDUP_REMOVED lines=13> */
.L_x_216:
[----:B------:R-:W-:Y:S05]  /*280b0*/  BSYNC B1 ;  /* 0x0000000000017941 */ /* 0x000fea0003800000 */
.L_x_215:
        /* <DEDUP_REMOVED lines=13> */
.L_x_218:
[----:B------:R-:W-:Y:S05]  /*28190*/  BSYNC B1 ;  /* 0x0000000000017941 */ /* 0x000fea0003800000 */
.L_x_217:
        /* <DEDUP_REMOVED lines=13> */
.L_x_220:
[----:B------:R-:W-:Y:S05]  /*28270*/  BSYNC B1 ;  /* 0x0000000000017941 */ /* 0x000fea0003800000 */
.L_x_219:
        /* <DEDUP_REMOVED lines=13> */
.L_x_222:
[----:B------:R-:W-:Y:S05]  /*28350*/  BSYNC B1 ;  /* 0x0000000000017941 */ /* 0x000fea0003800000 */
.L_x_221:
        /* <DEDUP_REMOVED lines=13> */
.L_x_224:
[----:B------:R-:W-:Y:S05]  /*28430*/  BSYNC B1 ;  /* 0x0000000000017941 */ /* 0x000fea0003800000 */
.L_x_223:
        /* <DEDUP_REMOVED lines=13> */
.L_x_226:
[----:B------:R-:W-:Y:S05]  /*28510*/  BSYNC B1 ;  /* 0x0000000000017941 */ /* 0x000fea0003800000 */
.L_x_225:
        /* <DEDUP_REMOVED lines=13> */
.L_x_228:
[----:B------:R-:W-:Y:S05]  /*285f0*/  BSYNC B1 ;  /* 0x0000000000017941 */ /* 0x000fea0003800000 */
.L_x_227:
        /* <DEDUP_REMOVED lines=13> */
.L_x_230:
[----:B------:R-:W-:Y:S05]  /*286d0*/  BSYNC B1 ;  /* 0x0000000000017941 */ /* 0x000fea0003800000 */
.L_x_229:
[----:B0-----:R-:W2:Y:S01]  /*286e0*/  LDL.LU R9, [R1+0x3cc] ;  /* 0x0003cc0001097983 */ /* 0x001ea20000300800 */
[----:B-----5:R-:W-:Y:S01]  /*286f0*/  LOP3.LUT R4, R4, 0xff, RZ, 0xc0, !PT ;  /* 0x000000ff04047812 */ /* 0x020fe200078ec0ff */
[----:B------:R-:W-:Y:S01]  /*28700*/  BSSY B1, `(.L_x_231) ;  /* 0x0000013000017945 */ /* 0x000fe20003800000 */
[----:B------:R-:W-:Y:S02]  /*28710*/  IADD3 R6, P0, R34, 0x80, RZ ;  /* 0x0000008022067810 */ /* 0x000fe40007f1e0ff */
[----:B------:R-:W-:Y:S02]  /*28720*/  F2FP.F16.E4M3.UNPACK_B R4, R4 ;  /* 0x00000004ff04723e */ /* 0x000fe400020006ff */
[----:B------:R-:W-:-:S03]  /*28730*/  ISETP.GE.AND P1, PT, R36, 0x81, PT ;  /* 0x000000812400780c */ /* 0x000fc60003f26270 */
[----:B------:R-:W-:Y:S02]  /*28740*/  HADD2.F32 R7, -RZ, R4.H0_H0 ;  /* 0x20000004ff077230 */ /* 0x000fe40000004100 */
[----:B------:R-:W-:Y:S01]  /*28750*/  IMAD.X R4, RZ, RZ, R35, P0 ;  /* 0x000000ffff047224 */ /* 0x000fe200000e0623 */
[----:B------:R-:W-:Y:S02]  /*28760*/  ISETP.LT.OR P0, PT, R0, 0x1, !P1 ;  /* 0x000000010000780c */ /* 0x000fe40004f01670 */
[----:B------:R-:W-:Y:S01]  /*28770*/  FMUL R7, R7, UR25 ;  /* 0x0000001907077c20 */ /* 0x000fe20008400000 */
[----:B------:R-:W-:Y:S02]  /*28780*/  IMAD R8, R4, UR10, RZ ;  /* 0x0000000a04087c24 */ /* 0x000fe4000f8e02ff */
[----:B----4-:R-:W-:-:S04]  /*28790*/  IMAD.WIDE.U32 R4, R6, UR10, R38 ;  /* 0x0000000a06047c25 */ /* 0x010fc8000f8e0026 */
[----:B------:R-:W-:Y:S01]  /*287a0*/  IMAD R6, R6, UR11, R8 ;  /* 0x0000000b06067c24 */ /* 0x000fe2000f8e0208 */
[----:B------:R-:W-:-:S04]  /*287b0*/  IADD3 R4, P6, R4, UR12, RZ ;  /* 0x0000000c04047c10 */ /* 0x000fc8000ffde0ff */
[--C-:B------:R-:W-:Y:S02]  /*287c0*/  IADD3.X R5, R5, UR13, R6.reuse, P6, !PT ;  /* 0x0000000d05057c10 */ /* 0x100fe4000b7fe406 */
[----:B------:R-:W-:Y:S01]  /*287d0*/  PRMT R6, RZ, 0x7610, R6 ;  /* 0x00007610ff067816 */ /* 0x000fe20000000006 */
[----:B--2---:R-:W-:-:S05]  /*287e0*/  FFMA R7, R9, UR26, R7 ;  /* 0x0000001a09077c23 */ /* 0x004fca0008000007 */
[----:B------:R-:W-:-:S05]  /*287f0*/  F2FP.SATFINITE.E4M3.F32.PACK_AB_MERGE_C R7, RZ, R7, RZ ;  /* 0x00000007ff07723e */ /* 0x000fca00048070ff */
[----:B------:R0:W-:Y:S01]  /*28800*/  @!P5 STG.E.U8 desc[UR30][R26.64+0xb9], R7 ;  /* 0x0000b9071a00d986 */ /* 0x0001e2000c10111e */
[----:B------:R-:W-:Y:S05]  /*28810*/  @P0 BRA `(.L_x_232) ;  /* 0x0000000000040947 */ /* 0x000fea0003800000 */
[----:B------:R2:W5:Y:S02]  /*28820*/  LDG.E.U8 R6, desc[UR30][R4.64] ;  /* 0x0000001e04067981 */ /* 0x000564000c1e1100 */
.L_x_232:
[----:B------:R-:W-:Y:S05]  /*28830*/  BSYNC B1 ;  /* 0x0000000000017941 */ /* 0x000fea0003800000 */
.L_x_231:
[----:B0-----:R-:W4:Y:S01]  /*28840*/  LDL.LU R7, [R1+0x3d0] ;  /* 0x0003d00001077983 */ /* 0x001f220000300800 */
        /* <DEDUP_REMOVED lines=12> */
.L_x_234:
[----:B------:R-:W-:Y:S05]  /*28910*/  BSYNC B1 ;  /* 0x0000000000017941 */ /* 0x000fea0003800000 */
.L_x_233:
[----:B------:R-:W2:Y:S01]  /*28920*/  LDL.LU R8, [R1+0x3d4] ;  /* 0x0003d40001087983 */ /* 0x000ea20000300800 */
[----:B-----5:R-:W-:Y:S01]  /*28930*/  LOP3.LUT R6, R6, 0xff, RZ, 0xc0, !PT ;  /* 0x000000ff06067812 */ /* 0x020fe200078ec0ff */
[----:B------:R-:W-:Y:S03]  /*28940*/  BSSY B1, `(.L_x_235) ;  /* 0x0000013000017945 */ /* 0x000fe60003800000 */
[----:B------:R-:W-:-:S05]  /*28950*/  F2FP.F16.E4M3.UNPACK_B R6, R6 ;  /* 0x00000006ff06723e */ /* 0x000fca00020006ff */
[----:B0-----:R-:W-:Y:S01]  /*28960*/  HADD2.F32 R7, -RZ, R6.H0_H0 ;  /* 0x20000006ff077230 */ /* 0x001fe20000004100 */
[----:B------:R-:W-:-:S04]  /*28970*/  IADD3 R6, P0, R34, 0x88, RZ ;  /* 0x0000008822067810 */ /* 0x000fc80007f1e0ff */
[----:B------:R-:W-:Y:S01]  /*28980*/  FMUL R7, R7, UR25 ;  /* 0x0000001907077c20 */ /* 0x000fe20008400000 */
[----:B------:R-:W-:Y:S01]  /*28990*/  IMAD.X R34, RZ, RZ, R35, P0 ;  /* 0x000000ffff227224 */ /* 0x000fe200000e0623 */
[----:B------:R-:W-:Y:S01]  /*289a0*/  ISETP.GE.AND P0, PT, R36, 0x89, PT ;  /* 0x000000892400780c */ /* 0x000fe20003f06270 */
[----:B------:R-:W-:-:S04]  /*289b0*/  IMAD.WIDE.U32 R38, R6, UR10, R38 ;  /* 0x0000000a06267c25 */ /* 0x000fc8000f8e0026 */
[----:B------:R-:W-:Y:S02]  /*289c0*/  IMAD R34, R34, UR10, RZ ;  /* 0x0000000a22227c24 */ /* 0x000fe4000f8e02ff */
[----:B--2---:R-:W-:-:S05]  /*289d0*/  FFMA R7, R8, UR26, R7 ;  /* 0x0000001a08077c23 */ /* 0x004fca0008000007 */
[----:B------:R-:W-:Y:S01]  /*289e0*/  F2FP.SATFINITE.E4M3.F32.PACK_AB_MERGE_C R8, RZ, R7, RZ ;  /* 0x00000007ff08723e */ /* 0x000fe200048070ff */
[----:B------:R-:W-:Y:S01]  /*289f0*/  IMAD R7, R6, UR11, R34 ;  /* 0x0000000b06077c24 */ /* 0x000fe2000f8e0222 */
[----:B------:R-:W-:-:S03]  /*28a00*/  IADD3 R6, P6, R38, UR12, RZ ;  /* 0x0000000c26067c10 */ /* 0x000fc6000ffde0ff */
[----:B------:R0:W-:Y:S01]  /*28a10*/  @!P5 STG.E.U8 desc[UR30][R30.64+0x1], R8 ;  /* 0x000001081e00d986 */ /* 0x0001e2000c10111e */
[----:B------:R-:W-:Y:S02]  /*28a20*/  ISETP.LT.OR P5, PT, R0, 0x1, !P0 ;  /* 0x000000010000780c */ /* 0x000fe400047a1670 */
[----:B------:R-:W-:Y:S02]  /*28a30*/  IADD3.X R7, R39, UR13, R7, P6, !PT ;  /* 0x0000000d27077c10 */ /* 0x000fe4000b7fe407 */
[----:B0-----:R-:W-:-:S09]  /*28a40*/  PRMT R8, RZ, 0x7610, R8 ;  /* 0x00007610ff087816 */ /* 0x001fd20000000008 */
[----:B------:R-:W-:Y:S05]  /*28a50*/  @P5 BRA `(.L_x_236) ;  /* 0x0000000000045947 */ /* 0x000fea0003800000 */
[----:B------:R0:W5:Y:S02]  /*28a60*/  LDG.E.U8 R8, desc[UR30][R6.64] ;  /* 0x0000001e06087981 */ /* 0x000164000c1e1100 */
.L_x_236:
[----:B------:R-:W-:Y:S05]  /*28a70*/  BSYNC B1 ;  /* 0x0000000000017941 */ /* 0x000fea0003800000 */
.L_x_235:
[----:B------:R-:W2:Y:S01]  /*28a80*/  LDL.LU R9, [R1+0x3d8] ;  /* 0x0003d80001097983 */ /* 0x000ea20000300800 */
[----:B-----5:R-:W-:Y:S01]  /*28a90*/  LOP3.LUT R8, R8, 0xff, RZ, 0xc0, !PT ;  /* 0x000000ff08087812 */ /* 0x020fe200078ec0ff */
[----:B------:R-:W-:Y:S01]  /*28aa0*/  BSSY B1, `(.L_x_237) ;  /* 0x000000b000017945 */ /* 0x000fe20003800000 */
[----:B------:R-:W-:Y:S02]  /*28ab0*/  ISETP.LT.OR P6, PT, R0, 0x2, !P0 ;  /* 0x000000020000780c */ /* 0x000fe400047c1670 */
[----:B------:R-:W-:-:S05]  /*28ac0*/  F2FP.F16.E4M3.UNPACK_B R8, R8 ;  /* 0x00000008ff08723e */ /* 0x000fca00020006ff */
[----:B------:R-:W-:-:S05]  /*28ad0*/  HADD2.F32 R8, -RZ, R8.H0_H0 ;  /* 0x20000008ff087230 */ /* 0x000fca0000004100 */
[----:B------:R-:W-:-:S04]  /*28ae0*/  FMUL R8, R8, UR25 ;  /* 0x0000001908087c20 */ /* 0x000fc80008400000 */
[----:B--2---:R-:W-:-:S05]  /*28af0*/  FFMA R8, R9, UR26, R8 ;  /* 0x0000001a09087c23 */ /* 0x004fca0008000008 */
[----:B------:R-:W-:Y:S02]  /*28b00*/  F2FP.SATFINITE.E4M3.F32.PACK_AB_MERGE_C R9, RZ, R8, RZ ;  /* 0x00000008ff09723e */ /* 0x000fe400048070ff */
[----:B------:R-:W-:-:S03]  /*28b10*/  PRMT R8, RZ, 0x7610, R8 ;  /* 0x00007610ff087816 */ /* 0x000fc60000000008 */
[----:B------:R2:W-:Y:S01]  /*28b20*/  @!P5 STG.E.U8 desc[UR30][R28.64], R9 ;  /* 0x000000091c00d986 */ /* 0x0005e2000c10111e */
[----:B------:R-:W-:Y:S05]  /*28b30*/  @P6 BRA `(.L_x_238) ;  /* 0x0000000000046947 */ /* 0x000fea0003800000 */
[----:B------:R0:W5:Y:S02]  /*28b40*/  LDG.E.U8 R8, desc[UR30][R6.64+0x1] ;  /* 0x0000011e06087981 */ /* 0x000164000c1e1100 */
.L_x_238:
[----:B------:R-:W-:Y:S05]  /*28b50*/  BSYNC B1 ;  /* 0x0000000000017941 */ /* 0x000fea0003800000 */
.L_x_237:
[----:B--2---:R-:W2:Y:S01]  /*28b60*/  LDL.LU R9, [R1+0x3dc] ;  /* 0x0003dc0001097983 */ /* 0x004ea20000300800 */
        /* <DEDUP_REMOVED lines=12> */
.L_x_240:
[----:B------:R-:W-:Y:S05]  /*28c30*/  BSYNC B1 ;  /* 0x0000000000017941 */ /* 0x000fea0003800000 */
.L_x_239:
        /* <DEDUP_REMOVED lines=13> */
.L_x_242:
[----:B------:R-:W-:Y:S05]  /*28d10*/  BSYNC B1 ;  /* 0x0000000000017941 */ /* 0x000fea0003800000 */
.L_x_241:
        /* <DEDUP_REMOVED lines=13> */
.L_x_244:
[----:B------:R-:W-:Y:S05]  /*28df0*/  BSYNC B1 ;  /* 0x0000000000017941 */ /* 0x000fea0003800000 */
.L_x_243:
        /* <DEDUP_REMOVED lines=13> */
.L_x_246:
[----:B------:R-:W-:Y:S05]  /*28ed0*/  BSYNC B1 ;  /* 0x0000000000017941 */ /* 0x000fea0003800000 */
.L_x_245:
        /* <DEDUP_REMOVED lines=13> */
.L_x_248:
[----:B------:R-:W-:Y:S05]  /*28fb0*/  BSYNC B1 ;  /* 0x0000000000017941 */ /* 0x000fea0003800000 */
.L_x_247:
        /* <DEDUP_REMOVED lines=13> */
.L_x_250:
[----:B------:R-:W-:Y:S05]  /*29090*/  BSYNC B1 ;  /* 0x0000000000017941 */ /* 0x000fea0003800000 */
.L_x_249:
        /* <DEDUP_REMOVED lines=13> */
.L_x_252:
[----:B------:R-:W-:Y:S05]  /*29170*/  BSYNC B1 ;  /* 0x0000000000017941 */ /* 0x000fea0003800000 */
.L_x_251:
        /* <DEDUP_REMOVED lines=13> */
.L_x_254:
[----:B------:R-:W-:Y:S05]  /*29250*/  BSYNC B1 ;  /* 0x0000000000017941 */ /* 0x000fea0003800000 */
.L_x_253:
        /* <DEDUP_REMOVED lines=13> */
.L_x_256:
[----:B------:R-:W-:Y:S05]  /*29330*/  BSYNC B1 ;  /* 0x0000000000017941 */ /* 0x000fea0003800000 */
.L_x_255:
        /* <DEDUP_REMOVED lines=13> */
.L_x_258:
[----:B------:R-:W-:Y:S05]  /*29410*/  BSYNC B1 ;  /* 0x0000000000017941 */ /* 0x000fea0003800000 */
.L_x_257:
        /* <DEDUP_REMOVED lines=13> */
.L_x_260:
[----:B------:R-:W-:Y:S05]  /*294f0*/  BSYNC B1 ;  /* 0x0000000000017941 */ /* 0x000fea0003800000 */
.L_x_259:
        /* <DEDUP_REMOVED lines=13> */
.L_x_262:
[----:B------:R-:W-:Y:S05]  /*295d0*/  BSYNC B1 ;  /* 0x0000000000017941 */ /* 0x000fea0003800000 */
.L_x_261:
        /* <DEDUP_REMOVED lines=13> */
.L_x_264:
[----:B------:R-:W-:Y:S05]  /*296b0*/  BSYNC B1 ;  /* 0x0000000000017941 */ /* 0x000fea0003800000 */
.L_x_263:
        /* <DEDUP_REMOVED lines=13> */
.L_x_266:
[----:B------:R-:W-:Y:S05]  /*29790*/  BSYNC B1 ;  /* 0x0000000000017941 */ /* 0x000fea0003800000 */
.L_x_265:
        /* <DEDUP_REMOVED lines=13> */
.L_x_268:
[----:B------:R-:W-:Y:S05]  /*29870*/  BSYNC B1 ;  /* 0x0000000000017941 */ /* 0x000fea0003800000 */
.L_x_267:
        /* <DEDUP_REMOVED lines=13> */
.L_x_270:
[----:B------:R-:W-:Y:S05]  /*29950*/  BSYNC B1 ;  /* 0x0000000000017941 */ /* 0x000fea0003800000 */
.L_x_269:
        /* <DEDUP_REMOVED lines=13> */
.L_x_272:
[----:B------:R-:W-:Y:S05]  /*29a30*/  BSYNC B1 ;  /* 0x0000000000017941 */ /* 0x000fea0003800000 */
.L_x_271:
        /* <DEDUP_REMOVED lines=13> */
.L_x_274:
[----:B------:R-:W-:Y:S05]  /*29b10*/  BSYNC B1 ;  /* 0x0000000000017941 */ /* 0x000fea0003800000 */
.L_x_273:
        /* <DEDUP_REMOVED lines=13> */
.L_x_276:
[----:B------:R-:W-:Y:S05]  /*29bf0*/  BSYNC B1 ;  /* 0x0000000000017941 */ /* 0x000fea0003800000 */
.L_x_275:
        /* <DEDUP_REMOVED lines=13> */
.L_x_278:
[----:B------:R-:W-:Y:S05]  /*29cd0*/  BSYNC B1 ;  /* 0x0000000000017941 */ /* 0x000fea0003800000 */
.L_x_277:
        /* <DEDUP_REMOVED lines=13> */
.L_x_280:
[----:B------:R-:W-:Y:S05]  /*29db0*/  BSYNC B1 ;  /* 0x0000000000017941 */ /* 0x000fea0003800000 */
.L_x_279:
        /* <DEDUP_REMOVED lines=13> */
.L_x_282:
[----:B------:R-:W-:Y:S05]  /*29e90*/  BSYNC B1 ;  /* 0x0000000000017941 */ /* 0x000fea0003800000 */
.L_x_281:
        /* <DEDUP_REMOVED lines=13> */
.L_x_284:
[----:B------:R-:W-:Y:S05]  /*29f70*/  BSYNC B1 ;  /* 0x0000000000017941 */ /* 0x000fea0003800000 */
.L_x_283:
        /* <DEDUP_REMOVED lines=13> */
.L_x_286:
[----:B------:R-:W-:Y:S05]  /*2a050*/  BSYNC B1 ;  /* 0x0000000000017941 */ /* 0x000fea0003800000 */
.L_x_285:
        /* <DEDUP_REMOVED lines=13> */
.L_x_288:
[----:B------:R-:W-:Y:S05]  /*2a130*/  BSYNC B1 ;  /* 0x0000000000017941 */ /* 0x000fea0003800000 */
.L_x_287:
        /* <DEDUP_REMOVED lines=13> */
.L_x_290:
[----:B------:R-:W-:Y:S05]  /*2a210*/  BSYNC B1 ;  /* 0x0000000000017941 */ /* 0x000fea0003800000 */
.L_x_289:
        /* <DEDUP_REMOVED lines=13> */
.L_x_292:
[----:B------:R-:W-:Y:S05]  /*2a2f0*/  BSYNC B1 ;  /* 0x0000000000017941 */ /* 0x000fea0003800000 */
.L_x_291:
        /* <DEDUP_REMOVED lines=13> */
.L_x_294:
[----:B------:R-:W-:Y:S05]  /*2a3d0*/  BSYNC B1 ;  /* 0x0000000000017941 */ /* 0x000fea0003800000 */
.L_x_293:
        /* <DEDUP_REMOVED lines=13> */
.L_x_296:
[----:B------:R-:W-:Y:S05]  /*2a4b0*/  BSYNC B1 ;  /* 0x0000000000017941 */ /* 0x000fea0003800000 */
.L_x_295:
        /* <DEDUP_REMOVED lines=13> */
.L_x_298:
[----:B------:R-:W-:Y:S05]  /*2a590*/  BSYNC B1 ;  /* 0x0000000000017941 */ /* 0x000fea0003800000 */
.L_x_297:
        /* <DEDUP_REMOVED lines=13> */
.L_x_300:
[----:B------:R-:W-:Y:S05]  /*2a670*/  BSYNC B1 ;  /* 0x0000000000017941 */ /* 0x000fea0003800000 */
.L_x_299:
        /* <DEDUP_REMOVED lines=13> */
.L_x_302:
[----:B------:R-:W-:Y:S05]  /*2a750*/  BSYNC B1 ;  /* 0x0000000000017941 */ /* 0x000fea0003800000 */
.L_x_301:
        /* <DEDUP_REMOVED lines=13> */
.L_x_304:
[----:B------:R-:W-:Y:S05]  /*2a830*/  BSYNC B1 ;  /* 0x0000000000017941 */ /* 0x000fea0003800000 */
.L_x_303:
        /* <DEDUP_REMOVED lines=13> */
.L_x_306:
[----:B------:R-:W-:Y:S05]  /*2a910*/  BSYNC B1 ;  /* 0x0000000000017941 */ /* 0x000fea0003800000 */
.L_x_305:
        /* <DEDUP_REMOVED lines=13> */
.L_x_308:
[----:B------:R-:W-:Y:S05]  /*2a9f0*/  BSYNC B1 ;  /* 0x0000000000017941 */ /* 0x000fea0003800000 */
.L_x_307:
        /* <DEDUP_REMOVED lines=13> */
.L_x_310:
[----:B------:R-:W-:Y:S05]  /*2aad0*/  BSYNC B1 ;  /* 0x0000000000017941 */ /* 0x000fea0003800000 */
.L_x_309:
        /* <DEDUP_REMOVED lines=13> */
.L_x_312:
[----:B------:R-:W-:Y:S05]  /*2abb0*/  BSYNC B1 ;  /* 0x0000000000017941 */ /* 0x000fea0003800000 */
.L_x_311:
        /* <DEDUP_REMOVED lines=13> */
.L_x_314:
[----:B------:R-:W-:Y:S05]  /*2ac90*/  BSYNC B1 ;  /* 0x0000000000017941 */ /* 0x000fea0003800000 */
.L_x_313:
        /* <DEDUP_REMOVED lines=13> */
.L_x_316:
[----:B------:R-:W-:Y:S05]  /*2ad70*/  BSYNC B1 ;  /* 0x0000000000017941 */ /* 0x000fea0003800000 */
.L_x_315:
        /* <DEDUP_REMOVED lines=13> */
.L_x_318:
[----:B------:R-:W-:Y:S05]  /*2ae50*/  BSYNC B1 ;  /* 0x0000000000017941 */ /* 0x000fea0003800000 */
.L_x_317:
        /* <DEDUP_REMOVED lines=13> */
.L_x_320:
[----:B------:R-:W-:Y:S05]  /*2af30*/  BSYNC B1 ;  /* 0x0000000000017941 */ /* 0x000fea0003800000 */
.L_x_319:
        /* <DEDUP_REMOVED lines=13> */
.L_x_322:
[----:B------:R-:W-:Y:S05]  /*2b010*/  BSYNC B1 ;  /* 0x0000000000017941 */ /* 0x000fea0003800000 */
.L_x_321:
        /* <DEDUP_REMOVED lines=13> */
.L_x_324:
[----:B------:R-:W-:Y:S05]  /*2b0f0*/  BSYNC B1 ;  /* 0x0000000000017941 */ /* 0x000fea0003800000 */
.L_x_323:
        /* <DEDUP_REMOVED lines=13> */
.L_x_326:
[----:B------:R-:W-:Y:S05]  /*2b1d0*/  BSYNC B1 ;  /* 0x0000000000017941 */ /* 0x000fea0003800000 */
.L_x_325:
        /* <DEDUP_REMOVED lines=13> */
.L_x_328:
[----:B------:R-:W-:Y:S05]  /*2b2b0*/  BSYNC B1 ;  /* 0x0000000000017941 */ /* 0x000fea0003800000 */
.L_x_327:
        /* <DEDUP_REMOVED lines=13> */
.L_x_330:
[----:B------:R-:W-:Y:S05]  /*2b390*/  BSYNC B1 ;  /* 0x0000000000017941 */ /* 0x000fea0003800000 */
.L_x_329:
        /* <DEDUP_REMOVED lines=13> */
.L_x_332:
[----:B------:R-:W-:Y:S05]  /*2b470*/  BSYNC B1 ;  /* 0x0000000000017941 */ /* 0x000fea0003800000 */
.L_x_331:
        /* <DEDUP_REMOVED lines=13> */
.L_x_334:
[----:B------:R-:W-:Y:S05]  /*2b550*/  BSYNC B1 ;  /* 0x0000000000017941 */ /* 0x000fea0003800000 */
.L_x_333:
        /* <DEDUP_REMOVED lines=13> */
.L_x_336:
[----:B------:R-:W-:Y:S05]  /*2b630*/  BSYNC B1 ;  /* 0x0000000000017941 */ /* 0x000fea0003800000 */
.L_x_335:
        /* <DEDUP_REMOVED lines=13> */
.L_x_338:
[----:B------:R-:W-:Y:S05]  /*2b710*/  BSYNC B1 ;  /* 0x0000000000017941 */ /* 0x000fea0003800000 */
.L_x_337:
        /* <DEDUP_REMOVED lines=13> */
.L_x_340:
[----:B------:R-:W-:Y:S05]  /*2b7f0*/  BSYNC B1 ;  /* 0x0000000000017941 */ /* 0x000fea0003800000 */
.L_x_339:
        /* <DEDUP_REMOVED lines=13> */
.L_x_342:
[----:B------:R-:W-:Y:S05]  /*2b8d0*/  BSYNC B1 ;  /* 0x0000000000017941 */ /* 0x000fea0003800000 */
.L_x_341:
        /* <DEDUP_REMOVED lines=13> */
.L_x_344:
[----:B------:R-:W-:Y:S05]  /*2b9b0*/  BSYNC B1 ;  /* 0x0000000000017941 */ /* 0x000fea0003800000 */
.L_x_343:
        /* <DEDUP_REMOVED lines=13> */
.L_x_346:
[----:B------:R-:W-:Y:S05]  /*2ba90*/  BSYNC B1 ;  /* 0x0000000000017941 */ /* 0x000fea0003800000 */
.L_x_345:
        /* <DEDUP_REMOVED lines=13> */
.L_x_348:
[----:B------:R-:W-:Y:S05]  /*2bb70*/  BSYNC B1 ;  /* 0x0000000000017941 */ /* 0x000fea0003800000 */
.L_x_347:
        /* <DEDUP_REMOVED lines=13> */
.L_x_350:
[----:B------:R-:W-:Y:S05]  /*2bc50*/  BSYNC B1 ;  /* 0x0000000000017941 */ /* 0x000fea0003800000 */
.L_x_349:
        /* <DEDUP_REMOVED lines=13> */
.L_x_352:
[----:B------:R-:W-:Y:S05]  /*2bd30*/  BSYNC B1 ;  /* 0x0000000000017941 */ /* 0x000fea0003800000 */
.L_x_351:
        /* <DEDUP_REMOVED lines=13> */
.L_x_354:
[----:B------:R-:W-:Y:S05]  /*2be10*/  BSYNC B1 ;  /* 0x0000000000017941 */ /* 0x000fea0003800000 */
.L_x_353:
        /* <DEDUP_REMOVED lines=13> */
.L_x_356:
[----:B------:R-:W-:Y:S05]  /*2bef0*/  BSYNC B1 ;  /* 0x0000000000017941 */ /* 0x000fea0003800000 */
.L_x_355:
        /* <DEDUP_REMOVED lines=13> */
.L_x_358:
[----:B------:R-:W-:Y:S05]  /*2bfd0*/  BSYNC B1 ;  /* 0x0000000000017941 */ /* 0x000fea0003800000 */
.L_x_357:
        /* <DEDUP_REMOVED lines=13> */
.L_x_360:
[----:B------:R-:W-:Y:S05]  /*2c0b0*/  BSYNC B1 ;  /* 0x0000000000017941 */ /* 0x000fea0003800000 */
.L_x_359:
        /* <DEDUP_REMOVED lines=13> */
.L_x_362:
[----:B------:R-:W-:Y:S05]  /*2c190*/  BSYNC B1 ;  /* 0x0000000000017941 */ /* 0x000fea0003800000 */
.L_x_361:
        /* <DEDUP_REMOVED lines=13> */
.L_x_364:
[----:B------:R-:W-:Y:S05]  /*2c270*/  BSYNC B1 ;  /* 0x0000000000017941 */ /* 0x000fea0003800000 */
.L_x_363:
        /* <DEDUP_REMOVED lines=13> */
.L_x_366:
[----:B------:R-:W-:Y:S05]  /*2c350*/  BSYNC B1 ;  /* 0x0000000000017941 */ /* 0x000fea0003800000 */
.L_x_365:
        /* <DEDUP_REMOVED lines=13> */
.L_x_368:
[----:B------:R-:W-:Y:S05]  /*2c430*/  BSYNC B1 ;  /* 0x0000000000017941 */ /* 0x000fea0003800000 */
.L_x_367:
        /* <DEDUP_REMOVED lines=13> */
.L_x_370:
[----:B------:R-:W-:Y:S05]  /*2c510*/  BSYNC B1 ;  /* 0x0000000000017941 */ /* 0x000fea0003800000 */
.L_x_369:
        /* <DEDUP_REMOVED lines=13> */
.L_x_372:
[----:B------:R-:W-:Y:S05]  /*2c5f0*/  BSYNC B1 ;  /* 0x0000000000017941 */ /* 0x000fea0003800000 */
.L_x_371:
        /* <DEDUP_REMOVED lines=13> */
.L_x_374:
[----:B------:R-:W-:Y:S05]  /*2c6d0*/  BSYNC B1 ;  /* 0x0000000000017941 */ /* 0x000fea0003800000 */
.L_x_373:
        /* <DEDUP_REMOVED lines=13> */
.L_x_376:
[----:B------:R-:W-:Y:S05]  /*2c7b0*/  BSYNC B1 ;  /* 0x0000000000017941 */ /* 0x000fea0003800000 */
.L_x_375:
        /* <DEDUP_REMOVED lines=13> */
.L_x_378:
[----:B------:R-:W-:Y:S05]  /*2c890*/  BSYNC B1 ;  /* 0x0000000000017941 */ /* 0x000fea0003800000 */
.L_x_377:
        /* <DEDUP_REMOVED lines=13> */
.L_x_380:
[----:B------:R-:W-:Y:S05]  /*2c970*/  BSYNC B1 ;  /* 0x0000000000017941 */ /* 0x000fea0003800000 */
.L_x_379:
        /* <DEDUP_REMOVED lines=13> */
.L_x_382:
[----:B------:R-:W-:Y:S05]  /*2ca50*/  BSYNC B1 ;  /* 0x0000000000017941 */ /* 0x000fea0003800000 */
.L_x_381:
        /* <DEDUP_REMOVED lines=13> */
.L_x_384:
[----:B------:R-:W-:Y:S05]  /*2cb30*/  BSYNC B1 ;  /* 0x0000000000017941 */ /* 0x000fea0003800000 */
.L_x_383:
        /* <DEDUP_REMOVED lines=13> */
.L_x_386:
[----:B------:R-:W-:Y:S05]  /*2cc10*/  BSYNC B1 ;  /* 0x0000000000017941 */ /* 0x000fea0003800000 */
.L_x_385:
        /* <DEDUP_REMOVED lines=13> */
.L_x_388:
[----:B------:R-:W-:Y:S05]  /*2ccf0*/  BSYNC B1 ;  /* 0x0000000000017941 */ /* 0x000fea0003800000 */
.L_x_387:
        /* <DEDUP_REMOVED lines=13> */
.L_x_390:
[----:B------:R-:W-:Y:S05]  /*2cdd0*/  BSYNC B1 ;  /* 0x0000000000017941 */ /* 0x000fea0003800000 */
.L_x_389:
        /* <DEDUP_REMOVED lines=13> */
.L_x_392:
[----:B------:R-:W-:Y:S05]  /*2ceb0*/  BSYNC B1 ;  /* 0x0000000000017941 */ /* 0x000fea0003800000 */
.L_x_391:
        /* <DEDUP_REMOVED lines=13> */
.L_x_394:
[----:B------:R-:W-:Y:S05]  /*2cf90*/  BSYNC B1 ;  /* 0x0000000000017941 */ /* 0x000fea0003800000 */
.L_x_393:
        /* <DEDUP_REMOVED lines=13> */
.L_x_396:
[----:B------:R-:W-:Y:S05]  /*2d070*/  BSYNC B1 ;  /* 0x0000000000017941 */ /* 0x000fea0003800000 */
.L_x_395:
        /* <DEDUP_REMOVED lines=13> */
.L_x_398:
[----:B------:R-:W-:Y:S05]  /*2d150*/  BSYNC B1 ;  /* 0x0000000000017941 */ /* 0x000fea0003800000 */
.L_x_397:
        /* <DEDUP_REMOVED lines=13> */
.L_x_400:
[----:B------:R-:W-:Y:S05]  /*2d230*/  BSYNC B1 ;  /* 0x0000000000017941 */ /* 0x000fea0003800000 */
.L_x_399:
        /* <DEDUP_REMOVED lines=13> */
.L_x_402:
[----:B------:R-:W-:Y:S05]  /*2d310*/  BSYNC B1 ;  /* 0x0000000000017941 */ /* 0x000fea0003800000 */
.L_x_401:
        /* <DEDUP_REMOVED lines=13> */
.L_x_404:
[----:B------:R-:W-:Y:S05]  /*2d3f0*/  BSYNC B1 ;  /* 0x0000000000017941 */ /* 0x000fea0003800000 */
.L_x_403:
        /* <DEDUP_REMOVED lines=13> */
.L_x_406:
[----:B------:R-:W-:Y:S05]  /*2d4d0*/  BSYNC B1 ;  /* 0x0000000000017941 */ /* 0x000fea0003800000 */
.L_x_405:
        /* <DEDUP_REMOVED lines=13> */
.L_x_408:
[----:B------:R-:W-:Y:S05]  /*2d5b0*/  BSYNC B1 ;  /* 0x0000000000017941 */ /* 0x000fea0003800000 */
.L_x_407:
        /* <DEDUP_REMOVED lines=13> */
.L_x_410:
[----:B------:R-:W-:Y:S05]  /*2d690*/  BSYNC B1 ;  /* 0x0000000000017941 */ /* 0x000fea0003800000 */
.L_x_409:
        /* <DEDUP_REMOVED lines=13> */
.L_x_412:
[----:B------:R-:W-:Y:S05]  /*2d770*/  BSYNC B1 ;  /* 0x0000000000017941 */ /* 0x000fea0003800000 */
.L_x_411:
        /* <DEDUP_REMOVED lines=13> */
.L_x_414:
[----:B------:R-:W-:Y:S05]  /*2d850*/  BSYNC B1 ;  /* 0x0000000000017941 */ /* 0x000fea0003800000 */
.L_x_413:
        /* <DEDUP_REMOVED lines=13> */
.L_x_416:
[----:B------:R-:W-:Y:S05]  /*2d930*/  BSYNC B1 ;  /* 0x0000000000017941 */ /* 0x000fea0003800000 */
.L_x_415:
        /* <DEDUP_REMOVED lines=13> */
.L_x_418:
[----:B------:R-:W-:Y:S05]  /*2da10*/  BSYNC B1 ;  /* 0x0000000000017941 */ /* 0x000fea0003800000 */
.L_x_417:
        /* <DEDUP_REMOVED lines=13> */
.L_x_420:
[----:B------:R-:W-:Y:S05]  /*2daf0*/  BSYNC B1 ;  /* 0x0000000000017941 */ /* 0x000fea0003800000 */
.L_x_419:
        /* <DEDUP_REMOVED lines=13> */
.L_x_422:
[----:B------:R-:W-:Y:S05]  /*2dbd0*/  BSYNC B1 ;  /* 0x0000000000017941 */ /* 0x000fea0003800000 */
.L_x_421:
        /* <DEDUP_REMOVED lines=13> */
.L_x_424:
[----:B------:R-:W-:Y:S05]  /*2dcb0*/  BSYNC B1 ;  /* 0x0000000000017941 */ /* 0x000fea0003800000 */
.L_x_423:
        /* <DEDUP_REMOVED lines=13> */
.L_x_426:
[----:B------:R-:W-:Y:S05]  /*2dd90*/  BSYNC B1 ;  /* 0x0000000000017941 */ /* 0x000fea0003800000 */
.L_x_425:
        /* <DEDUP_REMOVED lines=13> */
.L_x_428:
[----:B------:R-:W-:Y:S05]  /*2de70*/  BSYNC B1 ;  /* 0x0000000000017941 */ /* 0x000fea0003800000 */
.L_x_427:
        /* <DEDUP_REMOVED lines=13> */
.L_x_430:
[----:B------:R-:W-:Y:S05]  /*2df50*/  BSYNC B1 ;  /* 0x0000000000017941 */ /* 0x000fea0003800000 */
.L_x_429:
        /* <DEDUP_REMOVED lines=13> */
.L_x_432:
[----:B------:R-:W-:Y:S05]  /*2e030*/  BSYNC B1 ;  /* 0x0000000000017941 */ /* 0x000fea0003800000 */
.L_x_431:
        /* <DEDUP_REMOVED lines=13> */
.L_x_434:
[----:B------:R-:W-:Y:S05]  /*2e110*/  BSYNC B1 ;  /* 0x0000000000017941 */ /* 0x000fea0003800000 */
.L_x_433:
        /* <DEDUP_REMOVED lines=13> */
.L_x_436:
[----:B------:R-:W-:Y:S05]  /*2e1f0*/  BSYNC B1 ;  /* 0x0000000000017941 */ /* 0x000fea0003800000 */
.L_x_435:
        /* <DEDUP_REMOVED lines=13> */
.L_x_438:
[----:B------:R-:W-:Y:S05]  /*2e2d0*/  BSYNC B1 ;  /* 0x0000000000017941 */ /* 0x000fea0003800000 */
.L_x_437:
        /* <DEDUP_REMOVED lines=13> */
.L_x_440:
[----:B------:R-:W-:Y:S05]  /*2e3b0*/  BSYNC B1 ;  /* 0x0000000000017941 */ /* 0x000fea0003800000 */
.L_x_439:
        /* <DEDUP_REMOVED lines=13> */
.L_x_442:
[----:B------:R-:W-:Y:S05]  /*2e490*/  BSYNC B1 ;  /* 0x0000000000017941 */ /* 0x000fea0003800000 */
.L_x_441:
        /* <DEDUP_REMOVED lines=13> */
.L_x_444:
[----:B------:R-:W-:Y:S05]  /*2e570*/  BSYNC B1 ;  /* 0x0000000000017941 */ /* 0x000fea0003800000 */
.L_x_443:
        /* <DEDUP_REMOVED lines=13> */
.L_x_446:
[----:B------:R-:W-:Y:S05]  /*2e650*/  BSYNC B1 ;  /* 0x0000000000017941 */ /* 0x000fea0003800000 */
.L_x_445:
        /* <DEDUP_REMOVED lines=13> */
.L_x_448:
[----:B------:R-:W-:Y:S05]  /*2e730*/  BSYNC B1 ;  /* 0x0000000000017941 */ /* 0x000fea0003800000 */
.L_x_447:
        /* <DEDUP_REMOVED lines=13> */
.L_x_450:
[----:B------:R-:W-:Y:S05]  /*2e810*/  BSYNC B1 ;  /* 0x0000000000017941 */ /* 0x000fea0003800000 */
.L_x_449:
        /* <DEDUP_REMOVED lines=13> */
.L_x_452:
[----:B------:R-:W-:Y:S05]  /*2e8f0*/  BSYNC B1 ;  /* 0x0000000000017941 */ /* 0x000fea0003800000 */
.L_x_451:
        /* <DEDUP_REMOVED lines=13> */
.L_x_454:
[----:B------:R-:W-:Y:S05]  /*2e9d0*/  BSYNC B1 ;  /* 0x0000000000017941 */ /* 0x000fea0003800000 */
.L_x_453:
        /* <DEDUP_REMOVED lines=13> */
.L_x_456:
[----:B------:R-:W-:Y:S05]  /*2eab0*/  BSYNC B1 ;  /* 0x0000000000017941 */ /* 0x000fea0003800000 */
.L_x_455:
        /* <DEDUP_REMOVED lines=13> */
.L_x_458:
[----:B------:R-:W-:Y:S05]  /*2eb90*/  BSYNC B1 ;  /* 0x0000000000017941 */ /* 0x000fea0003800000 */
.L_x_457:
        /* <DEDUP_REMOVED lines=13> */
.L_x_460:
[----:B------:R-:W-:Y:S05]  /*2ec70*/  BSYNC B1 ;  /* 0x0000000000017941 */ /* 0x000fea0003800000 */
.L_x_459:
        /* <DEDUP_REMOVED lines=13> */
.L_x_462:
[----:B------:R-:W-:Y:S05]  /*2ed50*/  BSYNC B1 ;  /* 0x0000000000017941 */ /* 0x000fea0003800000 */
.L_x_461:
        /* <DEDUP_REMOVED lines=13> */
.L_x_464:
[----:B------:R-:W-:Y:S05]  /*2ee30*/  BSYNC B1 ;  /* 0x0000000000017941 */ /* 0x000fea0003800000 */
.L_x_463:
        /* <DEDUP_REMOVED lines=13> */
.L_x_466:
[----:B------:R-:W-:Y:S05]  /*2ef10*/  BSYNC B1 ;  /* 0x0000000000017941 */ /* 0x000fea0003800000 */
.L_x_465:
        /* <DEDUP_REMOVED lines=13> */
.L_x_468:
[----:B------:R-:W-:Y:S05]  /*2eff0*/  BSYNC B1 ;  /* 0x0000000000017941 */ /* 0x000fea0003800000 */
.L_x_467:
        /* <DEDUP_REMOVED lines=13> */
.L_x_470:
[----:B------:R-:W-:Y:S05]  /*2f0d0*/  BSYNC B1 ;  /* 0x0000000000017941 */ /* 0x000fea0003800000 */
.L_x_469:
        /* <DEDUP_REMOVED lines=13> */
.L_x_472:
[----:B------:R-:W-:Y:S05]  /*2f1b0*/  BSYNC B1 ;  /* 0x0000000000017941 */ /* 0x000fea0003800000 */
.L_x_471:
        /* <DEDUP_REMOVED lines=13> */
.L_x_474:
[----:B------:R-:W-:Y:S05]  /*2f290*/  BSYNC B1 ;  /* 0x0000000000017941 */ /* 0x000fea0003800000 */
.L_x_473:
        /* <DEDUP_REMOVED lines=13> */
.L_x_476:
[----:B------:R-:W-:Y:S05]  /*2f370*/  BSYNC B1 ;  /* 0x0000000000017941 */ /* 0x000fea0003800000 */
.L_x_475:
        /* <DEDUP_REMOVED lines=13> */
.L_x_478:
[----:B------:R-:W-:Y:S05]  /*2f450*/  BSYNC B1 ;  /* 0x0000000000017941 */ /* 0x000fea0003800000 */
.L_x_477:
        /* <DEDUP_REMOVED lines=13> */
.L_x_480:
[----:B------:R-:W-:Y:S05]  /*2f530*/  BSYNC B1 ;  /* 0x0000000000017941 */ /* 0x000fea0003800000 */
.L_x_479:
        /* <DEDUP_REMOVED lines=13> */
.L_x_482:
[----:B------:R-:W-:Y:S05]  /*2f610*/  BSYNC B1 ;  /* 0x0000000000017941 */ /* 0x000fea0003800000 */
.L_x_481:
        /* <DEDUP_REMOVED lines=13> */
.L_x_484:
[----:B------:R-:W-:Y:S05]  /*2f6f0*/  BSYNC B1 ;  /* 0x0000000000017941 */ /* 0x000fea0003800000 */
.L_x_483:
        /* <DEDUP_REMOVED lines=13> */
.L_x_486:
[----:B------:R-:W-:Y:S05]  /*2f7d0*/  BSYNC B1 ;  /* 0x0000000000017941 */ /* 0x000fea0003800000 */
.L_x_485:
        /* <DEDUP_REMOVED lines=13> */
.L_x_488:
[----:B------:R-:W-:Y:S05]  /*2f8b0*/  BSYNC B1 ;  /* 0x0000000000017941 */ /* 0x000fea0003800000 */
.L_x_487:
        /* <DEDUP_REMOVED lines=13> */
.L_x_490:
[----:B------:R-:W-:Y:S05]  /*2f990*/  BSYNC B1 ;  /* 0x0000000000017941 */ /* 0x000fea0003800000 */
.L_x_489:
        /* <DEDUP_REMOVED lines=13> */
.L_x_492:
[----:B------:R-:W-:Y:S05]  /*2fa70*/  BSYNC B1 ;  /* 0x0000000000017941 */ /* 0x000fea0003800000 */
.L_x_491:
        /* <DEDUP_REMOVED lines=13> */
.L_x_494:
[----:B------:R-:W-:Y:S05]  /*2fb50*/  BSYNC B1 ;  /* 0x0000000000017941 */ /* 0x000fea0003800000 */
.L_x_493:
        /* <DEDUP_REMOVED lines=13> */
.L_x_496:
[----:B------:R-:W-:Y:S05]  /*2fc30*/  BSYNC B1 ;  /* 0x0000000000017941 */ /* 0x000fea0003800000 */
.L_x_495:
        /* <DEDUP_REMOVED lines=13> */
.L_x_498:
[----:B------:R-:W-:Y:S05]  /*2fd10*/  BSYNC B1 ;  /* 0x0000000000017941 */ /* 0x000fea0003800000 */
.L_x_497:
        /* <DEDUP_REMOVED lines=13> */
.L_x_500:
[----:B------:R-:W-:Y:S05]  /*2fdf0*/  BSYNC B1 ;  /* 0x0000000000017941 */ /* 0x000fea0003800000 */
.L_x_499:
        /* <DEDUP_REMOVED lines=13> */
.L_x_502:
[----:B------:R-:W-:Y:S05]  /*2fed0*/  BSYNC B1 ;  /* 0x0000000000017941 */ /* 0x000fea0003800000 */
.L_x_501:
        /* <DEDUP_REMOVED lines=13> */
.L_x_504:
[----:B------:R-:W-:Y:S05]  /*2ffb0*/  BSYNC B1 ;  /* 0x0000000000017941 */ /* 0x000fea0003800000 */
.L_x_503:
        /* <DEDUP_REMOVED lines=13> */
.L_x_506:
[----:B------:R-:W-:Y:S05]  /*30090*/  BSYNC B1 ;  /* 0x0000000000017941 */ /* 0x000fea0003800000 */
.L_x_505:
        /* <DEDUP_REMOVED lines=13> */
.L_x_508:
[----:B------:R-:W-:Y:S05]  /*30170*/  BSYNC B1 ;  /* 0x0000000000017941 */ /* 0x000fea0003800000 */
.L_x_507:
        /* <DEDUP_REMOVED lines=13> */
.L_x_510:
[----:B------:R-:W-:Y:S05]  /*30250*/  BSYNC B1 ;  /* 0x0000000000017941 */ /* 0x000fea0003800000 */
.L_x_509:
        /* <DEDUP_REMOVED lines=13> */
.L_x_512:
[----:B------:R-:W-:Y:S05]  /*30330*/  BSYNC B1 ;  /* 0x0000000000017941 */ /* 0x000fea0003800000 */
.L_x_511:
        /* <DEDUP_REMOVED lines=13> */
.L_x_514:
[----:B------:R-:W-:Y:S05]  /*30410*/  BSYNC B1 ;  /* 0x0000000000017941 */ /* 0x000fea0003800000 */
.L_x_513:
        /* <DEDUP_REMOVED lines=13> */
.L_x_516:
[----:B------:R-:W-:Y:S05]  /*304f0*/  BSYNC B1 ;  /* 0x0000000000017941 */ /* 0x000fea0003800000 */
.L_x_515:
        /* <DEDUP_REMOVED lines=13> */
.L_x_518:
[----:B------:R-:W-:Y:S05]  /*305d0*/  BSYNC B1 ;  /* 0x0000000000017941 */ /* 0x000fea0003800000 */
.L_x_517:
        /* <DEDUP_REMOVED lines=13> */
.L_x_520:
[----:B------:R-:W-:Y:S05]  /*306b0*/  BSYNC B1 ;  /* 0x0000000000017941 */ /* 0x000fea0003800000 */
.L_x_519:
        /* <DEDUP_REMOVED lines=13> */
.L_x_522:
[----:B------:R-:W-:Y:S05]  /*30790*/  BSYNC B1 ;  /* 0x0000000000017941 */ /* 0x000fea0003800000 */
.L_x_521:
        /* <DEDUP_REMOVED lines=13> */
.L_x_524:
[----:B------:R-:W-:Y:S05]  /*30870*/  BSYNC B1 ;  /* 0x0000000000017941 */ /* 0x000fea0003800000 */
.L_x_523:
        /* <DEDUP_REMOVED lines=13> */
.L_x_526:
[----:B------:R-:W-:Y:S05]  /*30950*/  BSYNC B1 ;  /* 0x0000000000017941 */ /* 0x000fea0003800000 */
.L_x_525:
        /* <DEDUP_REMOVED lines=13> */
.L_x_528:
[----:B------:R-:W-:Y:S05]  /*30a30*/  BSYNC B1 ;  /* 0x0000000000017941 */ /* 0x000fea0003800000 */
.L_x_527:
        /* <DEDUP_REMOVED lines=13> */
.L_x_530:
[----:B------:R-:W-:Y:S05]  /*30b10*/  BSYNC B1 ;  /* 0x0000000000017941 */ /* 0x000fea0003800000 */
.L_x_529:
        /* <DEDUP_REMOVED lines=13> */
.L_x_532:
[----:B------:R-:W-:Y:S05]  /*30bf0*/  BSYNC B1 ;  /* 0x0000000000017941 */ /* 0x000fea0003800000 */
.L_x_531:
        /* <DEDUP_REMOVED lines=13> */
.L_x_534:
[----:B------:R-:W-:Y:S05]  /*30cd0*/  BSYNC B1 ;  /* 0x0000000000017941 */ /* 0x000fea0003800000 */
.L_x_533:
        /* <DEDUP_REMOVED lines=13> */
.L_x_536:
[----:B------:R-:W-:Y:S05]  /*30db0*/  BSYNC B1 ;  /* 0x0000000000017941 */ /* 0x000fea0003800000 */
.L_x_535:
        /* <DEDUP_REMOVED lines=13> */
.L_x_538:
[----:B------:R-:W-:Y:S05]  /*30e90*/  BSYNC B1 ;  /* 0x0000000000017941 */ /* 0x000fea0003800000 */
.L_x_537:
        /* <DEDUP_REMOVED lines=13> */
.L_x_540:
[----:B------:R-:W-:Y:S05]  /*30f70*/  BSYNC B1 ;  /* 0x0000000000017941 */ /* 0x000fea0003800000 */
.L_x_539:
        /* <DEDUP_REMOVED lines=13> */
.L_x_542:
[----:B------:R-:W-:Y:S05]  /*31050*/  BSYNC B1 ;  /* 0x0000000000017941 */ /* 0x000fea0003800000 */
.L_x_541:
        /* <DEDUP_REMOVED lines=13> */
.L_x_544:
[----:B------:R-:W-:Y:S05]  /*31130*/  BSYNC B1 ;  /* 0x0000000000017941 */ /* 0x000fea0003800000 */
.L_x_543:
        /* <DEDUP_REMOVED lines=13> */
.L_x_546:
[----:B------:R-:W-:Y:S05]  /*31210*/  BSYNC B1 ;  /* 0x0000000000017941 */ /* 0x000fea0003800000 */
.L_x_545:
        /* <DEDUP_REMOVED lines=13> */
.L_x_548:
[----:B------:R-:W-:Y:S05]  /*312f0*/  BSYNC B1 ;  /* 0x0000000000017941 */ /* 0x000fea0003800000 */
.L_x_547:
        /* <DEDUP_REMOVED lines=13> */
.L_x_550:
[----:B------:R-:W-:Y:S05]  /*313d0*/  BSYNC B1 ;  /* 0x0000000000017941 */ /* 0x000fea0003800000 */
.L_x_549:
        /* <DEDUP_REMOVED lines=13> */
.L_x_552:
[----:B------:R-:W-:Y:S05]  /*314b0*/  BSYNC B1 ;  /* 0x0000000000017941 */ /* 0x000fea0003800000 */
.L_x_551:
        /* <DEDUP_REMOVED lines=13> */
.L_x_554:
[----:B------:R-:W-:Y:S05]  /*31590*/  BSYNC B1 ;  /* 0x0000000000017941 */ /* 0x000fea0003800000 */
.L_x_553:
        /* <DEDUP_REMOVED lines=13> */
.L_x_556:
[----:B------:R-:W-:Y:S05]  /*31670*/  BSYNC B1 ;  /* 0x0000000000017941 */ /* 0x000fea0003800000 */
.L_x_555:
        /* <DEDUP_REMOVED lines=13> */
.L_x_558:
[----:B------:R-:W-:Y:S05]  /*31750*/  BSYNC B1 ;  /* 0x0000000000017941 */ /* 0x000fea0003800000 */
.L_x_557:
        /* <DEDUP_REMOVED lines=13> */
.L_x_560:
[----:B------:R-:W-:Y:S05]  /*31830*/  BSYNC B1 ;  /* 0x0000000000017941 */ /* 0x000fea0003800000 */
.L_x_559:
        /* <DEDUP_REMOVED lines=13> */
.L_x_562:
[----:B------:R-:W-:Y:S05]  /*31910*/  BSYNC B1 ;  /* 0x0000000000017941 */ /* 0x000fea0003800000 */
.L_x_561:
        /* <DEDUP_REMOVED lines=13> */
.L_x_564:
[----:B------:R-:W-:Y:S05]  /*319f0*/  BSYNC B1 ;  /* 0x0000000000017941 */ /* 0x000fea0003800000 */
.L_x_563:
        /* <DEDUP_REMOVED lines=13> */
.L_x_566:
[----:B------:R-:W-:Y:S05]  /*31ad0*/  BSYNC B1 ;  /* 0x0000000000017941 */ /* 0x000fea0003800000 */
.L_x_565:
        /* <DEDUP_REMOVED lines=13> */
.L_x_568:
[----:B------:R-:W-:Y:S05]  /*31bb0*/  BSYNC B1 ;  /* 0x0000000000017941 */ /* 0x000fea0003800000 */
.L_x_567:
        /* <DEDUP_REMOVED lines=13> */
.L_x_570:
[----:B------:R-:W-:Y:S05]  /*31c90*/  BSYNC B1 ;  /* 0x0000000000017941 */ /* 0x000fea0003800000 */
.L_x_569:
        /* <DEDUP_REMOVED lines=13> */
.L_x_572:
[----:B------:R-:W-:Y:S05]  /*31d70*/  BSYNC B1 ;  /* 0x0000000000017941 */ /* 0x000fea0003800000 */
.L_x_571:
        /* <DEDUP_REMOVED lines=13> */
.L_x_574:
[----:B------:R-:W-:Y:S05]  /*31e50*/  BSYNC B1 ;  /* 0x0000000000017941 */ /* 0x000fea0003800000 */
.L_x_573:
        /* <DEDUP_REMOVED lines=13> */
.L_x_576:
[----:B------:R-:W-:Y:S05]  /*31f30*/  BSYNC B1 ;  /* 0x0000000000017941 */ /* 0x000fea0003800000 */
.L_x_575:
        /* <DEDUP_REMOVED lines=13> */
.L_x_578:
[----:B------:R-:W-:Y:S05]  /*32010*/  BSYNC B1 ;  /* 0x0000000000017941 */ /* 0x000fea0003800000 */
.L_x_577:
        /* <DEDUP_REMOVED lines=13> */
.L_x_580:
[----:B------:R-:W-:Y:S05]  /*320f0*/  BSYNC B1 ;  /* 0x0000000000017941 */ /* 0x000fea0003800000 */
.L_x_579:
        /* <DEDUP_REMOVED lines=13> */
.L_x_582:
[----:B------:R-:W-:Y:S05]  /*321d0*/  BSYNC B1 ;  /* 0x0000000000017941 */ /* 0x000fea0003800000 */
.L_x_581:
        /* <DEDUP_REMOVED lines=13> */
.L_x_584:
[----:B------:R-:W-:Y:S05]  /*322b0*/  BSYNC B1 ;  /* 0x0000000000017941 */ /* 0x000fea0003800000 */
.L_x_583:
        /* <DEDUP_REMOVED lines=13> */
.L_x_586:
[----:B------:R-:W-:Y:S05]  /*32390*/  BSYNC B1 ;  /* 0x0000000000017941 */ /* 0x000fea0003800000 */
.L_x_585:
        /* <DEDUP_REMOVED lines=13> */
.L_x_588:
[----:B------:R-:W-:Y:S05]  /*32470*/  BSYNC B1 ;  /* 0x0000000000017941 */ /* 0x000fea0003800000 */
.L_x_587:
        /* <DEDUP_REMOVED lines=13> */
.L_x_590:
[----:B------:R-:W-:Y:S05]  /*32550*/  BSYNC B1 ;  /* 0x0000000000017941 */ /* 0x000fea0003800000 */
.L_x_589:
        /* <DEDUP_REMOVED lines=13> */
.L_x_592:
[----:B------:R-:W-:Y:S05]  /*32630*/  BSYNC B1 ;  /* 0x0000000000017941 */ /* 0x000fea0003800000 */
.L_x_591:
        /* <DEDUP_REMOVED lines=13> */
.L_x_594:
[----:B------:R-:W-:Y:S05]  /*32710*/  BSYNC B1 ;  /* 0x0000000000017941 */ /* 0x000fea0003800000 */
.L_x_593:
        /* <DEDUP_REMOVED lines=13> */
.L_x_596:
[----:B------:R-:W-:Y:S05]  /*327f0*/  BSYNC B1 ;  /* 0x0000000000017941 */ /* 0x000fea0003800000 */
.L_x_595:
        /* <DEDUP_REMOVED lines=13> */
.L_x_598:
[----:B------:R-:W-:Y:S05]  /*328d0*/  BSYNC B1 ;  /* 0x0000000000017941 */ /* 0x000fea0003800000 */
.L_x_597:
        /* <DEDUP_REMOVED lines=13> */
.L_x_600:
[----:B------:R-:W-:Y:S05]  /*329b0*/  BSYNC B1 ;  /* 0x0000000000017941 */ /* 0x000fea0003800000 */
.L_x_599:
        /* <DEDUP_REMOVED lines=13> */
.L_x_602:
[----:B------:R-:W-:Y:S05]  /*32a90*/  BSYNC B1 ;  /* 0x0000000000017941 */ /* 0x000fea0003800000 */
.L_x_601:
        /* <DEDUP_REMOVED lines=13> */
.L_x_604:
[----:B------:R-:W-:Y:S05]  /*32b70*/  BSYNC B1 ;  /* 0x0000000000017941 */ /* 0x000fea0003800000 */
.L_x_603:
        /* <DEDUP_REMOVED lines=13> */
.L_x_606:
[----:B------:R-:W-:Y:S05]  /*32c50*/  BSYNC B1 ;  /* 0x0000000000017941 */ /* 0x000fea0003800000 */
.L_x_605:
        /* <DEDUP_REMOVED lines=13> */
.L_x_608:
[----:B------:R-:W-:Y:S05]  /*32d30*/  BSYNC B1 ;  /* 0x0000000000017941 */ /* 0x000fea0003800000 */
.L_x_607:
        /* <DEDUP_REMOVED lines=13> */
.L_x_610:
[----:B------:R-:W-:Y:S05]  /*32e10*/  BSYNC B1 ;  /* 0x0000000000017941 */ /* 0x000fea0003800000 */
.L_x_609:
        /* <DEDUP_REMOVED lines=13> */
.L_x_612:
[----:B------:R-:W-:Y:S05]  /*32ef0*/  BSYNC B1 ;  /* 0x0000000000017941 */ /* 0x000fea0003800000 */
.L_x_611:
        /* <DEDUP_REMOVED lines=13> */
.L_x_614:
[----:B------:R-:W-:Y:S05]  /*32fd0*/  BSYNC B1 ;  /* 0x0000000000017941 */ /* 0x000fea0003800000 */
.L_x_613:
[----:B0--3--:R-:W3:Y:S01]  /*32fe0*/  LDL.LU R3, [R1+0x6cc] ;  /* 0x0006cc0001037983 */ /* 0x009ee20000300800 */
[----:B-----5:R-:W-:Y:S01]  /*32ff0*/  LOP3.LUT R8, R8, 0xff, RZ, 0xc0, !PT ;  /* 0x000000ff08087812 */ /* 0x020fe200078ec0ff */
[----:B------:R-:W-:Y:S01]  /*33000*/  BSSY B1, `(.L_x_615) ;  /* 0x000000b000017945 */ /* 0x000fe20003800000 */
[----:B------:R-:W-:Y:S02]  /*33010*/  ISETP.LT.OR P3, PT, R0, 0xc1, !P1 ;  /* 0x000000c10000780c */ /* 0x000fe40004f61670 */
[----:B------:R-:W-:Y:S02]  /*33020*/  F2FP.F16.E4M3.UNPACK_B R8, R8 ;  /* 0x00000008ff08723e */ /* 0x000fe400020006ff */
[----:B------:R-:W-:-:S03]  /*33030*/  PRMT R2, RZ, 0x7610, R2 ;  /* 0x00007610ff027816 */ /* 0x000fc60000000002 */
[----:B------:R-:W-:-:S05]  /*33040*/  HADD2.F32 R8, -RZ, R8.H0_H0 ;  /* 0x20000008ff087230 */ /* 0x000fca0000004100 */
[----:B------:R-:W-:-:S04]  /*33050*/  FMUL R8, R8, UR25 ;  /* 0x0000001908087c20 */ /* 0x000fc80008400000 */
[----:B---3--:R-:W-:-:S05]  /*33060*/  FFMA R8, R3, UR26, R8 ;  /* 0x0000001a03087c23 */ /* 0x008fca0008000008 */
[----:B------:R-:W-:-:S05]  /*33070*/  F2FP.SATFINITE.E4M3.F32.PACK_AB_MERGE_C R3, RZ, R8, RZ ;  /* 0x00000008ff03723e */ /* 0x000fca00048070ff */
[----:B------:R0:W-:Y:S01]  /*33080*/  @!P2 STG.E.U8 desc[UR30][R26.64+0x179], R3 ;  /* 0x000179031a00a986 */ /* 0x0001e2000c10111e */
[----:B------:R-:W-:Y:S05]  /*33090*/  @P3 BRA `(.L_x_616) ;  /* 0x0000000000043947 */ /* 0x000fea0003800000 */
[----:B------:R3:W5:Y:S02]  /*330a0*/  LDG.E.U8 R2, desc[UR30][R4.64+0xc0] ;  /* 0x0000c01e04027981 */ /* 0x000764000c1e1100 */
.L_x_616:
[----:B------:R-:W-:Y:S05]  /*330b0*/  BSYNC B1 ;  /* 0x0000000000017941 */ /* 0x000fea0003800000 */
.L_x_615:
[----:B0-----:R-:W2:Y:S01]  /*330c0*/  LDL.LU R3, [R1+0x6d0] ;  /* 0x0006d00001037983 */ /* 0x001ea20000300800 */
        /* <DEDUP_REMOVED lines=12> */
.L_x_618:
[----:B------:R-:W-:Y:S05]  /*33190*/  BSYNC B1 ;  /* 0x0000000000017941 */ /* 0x000fea0003800000 */
.L_x_617:
[----:B0-----:R-:W3:Y:S01]  /*331a0*/  LDL.LU R3, [R1+0x6d4] ;  /* 0x0006d40001037983 */ /* 0x001ee20000300800 */
[----:B-----5:R-:W-:Y:S01]  /*331b0*/  LOP3.LUT R2, R2, 0xff, RZ, 0xc0, !PT ;  /* 0x000000ff02027812 */ /* 0x020fe200078ec0ff */
[----:B------:R-:W-:Y:S01]  /*331c0*/  BSSY B1, `(.L_x_619) ;  /* 0x000000b000017945 */ /* 0x000fe20003800000 */
[----:B------:R-:W-:Y:S02]  /*331d0*/  ISETP.LT.OR P3, PT, R0, 0xc1, !P0 ;  /* 0x000000c10000780c */ /* 0x000fe40004761670 */
[----:B------:R-:W-:-:S05]  /*331e0*/  F2FP.F16.E4M3.UNPACK_B R2, R2 ;  /* 0x00000002ff02723e */ /* 0x000fca00020006ff */
[----:B------:R-:W-:-:S05]  /*331f0*/  HADD2.F32 R2, -RZ, R2.H0_H0 ;  /* 0x20000002ff027230 */ /* 0x000fca0000004100 */
[----:B------:R-:W-:-:S04]  /*33200*/  FMUL R2, R2, UR25 ;  /* 0x0000001902027c20 */ /* 0x000fc80008400000 */
[----:B---3--:R-:W-:-:S05]  /*33210*/  FFMA R2, R3, UR26, R2 ;  /* 0x0000001a03027c23 */ /* 0x008fca0008000002 */
[----:B------:R-:W-:Y:S02]  /*33220*/  F2FP.SATFINITE.E4M3.F32.PACK_AB_MERGE_C R3, RZ, R2, RZ ;  /* 0x00000002ff03723e */ /* 0x000fe400048070ff */
[----:B------:R-:W-:-:S03]  /*33230*/  PRMT R2, RZ, 0x7610, R2 ;  /* 0x00007610ff027816 */ /* 0x000fc60000000002 */
[----:B------:R0:W-:Y:S01]  /*33240*/  @!P2 STG.E.U8 desc[UR30][R30.64+0xc1], R3 ;  /* 0x0000c1031e00a986 */ /* 0x0001e2000c10111e */
[----:B------:R-:W-:Y:S05]  /*33250*/  @P3 BRA `(.L_x_620) ;  /* 0x0000000000043947 */ /* 0x000fea0003800000 */
[----:B------:R3:W5:Y:S02]  /*33260*/  LDG.E.U8 R2, desc[UR30][R6.64+0xc0] ;  /* 0x0000c01e06027981 */ /* 0x000764000c1e1100 */
.L_x_620:
[----:B------:R-:W-:Y:S05]  /*33270*/  BSYNC B1 ;  /* 0x0000000000017941 */ /* 0x000fea0003800000 */
.L_x_619:
        /* <DEDUP_REMOVED lines=13> */
.L_x_622:
[----:B------:R-:W-:Y:S05]  /*33350*/  BSYNC B1 ;  /* 0x0000000000017941 */ /* 0x000fea0003800000 */
.L_x_621:
        /* <DEDUP_REMOVED lines=13> */
.L_x_624:
[----:B------:R-:W-:Y:S05]  /*33430*/  BSYNC B1 ;  /* 0x0000000000017941 */ /* 0x000fea0003800000 */
.L_x_623:
        /* <DEDUP_REMOVED lines=13> */
.L_x_626:
[----:B------:R-:W-:Y:S05]  /*33510*/  BSYNC B1 ;  /* 0x0000000000017941 */ /* 0x000fea0003800000 */
.L_x_625:
        /* <DEDUP_REMOVED lines=13> */
.L_x_628:
[----:B------:R-:W-:Y:S05]  /*335f0*/  BSYNC B1 ;  /* 0x0000000000017941 */ /* 0x000fea0003800000 */
.L_x_627:
        /* <DEDUP_REMOVED lines=13> */
.L_x_630:
[----:B------:R-:W-:Y:S05]  /*336d0*/  BSYNC B1 ;  /* 0x0000000000017941 */ /* 0x000fea0003800000 */
.L_x_629:
        /* <DEDUP_REMOVED lines=13> */
.L_x_632:
[----:B------:R-:W-:Y:S05]  /*337b0*/  BSYNC B1 ;  /* 0x0000000000017941 */ /* 0x000fea0003800000 */
.L_x_631:
        /* <DEDUP_REMOVED lines=13> */
.L_x_634:
[----:B------:R-:W-:Y:S05]  /*33890*/  BSYNC B1 ;  /* 0x0000000000017941 */ /* 0x000fea0003800000 */
.L_x_633:
        /* <DEDUP_REMOVED lines=13> */
.L_x_636:
[----:B------:R-:W-:Y:S05]  /*33970*/  BSYNC B1 ;  /* 0x0000000000017941 */ /* 0x000fea0003800000 */
.L_x_635:
        /* <DEDUP_REMOVED lines=13> */
.L_x_638:
[----:B------:R-:W-:Y:S05]  /*33a50*/  BSYNC B1 ;  /* 0x0000000000017941 */ /* 0x000fea0003800000 */
.L_x_637:
        /* <DEDUP_REMOVED lines=13> */
.L_x_640:
[----:B------:R-:W-:Y:S05]  /*33b30*/  BSYNC B1 ;  /* 0x0000000000017941 */ /* 0x000fea0003800000 */
.L_x_639:
        /* <DEDUP_REMOVED lines=13> */
.L_x_642:
[----:B------:R-:W-:Y:S05]  /*33c10*/  BSYNC B1 ;  /* 0x0000000000017941 */ /* 0x000fea0003800000 */
.L_x_641:
        /* <DEDUP_REMOVED lines=13> */
.L_x_644:
[----:B------:R-:W-:Y:S05]  /*33cf0*/  BSYNC B1 ;  /* 0x0000000000017941 */ /* 0x000fea0003800000 */
.L_x_643:
        /* <DEDUP_REMOVED lines=13> */
.L_x_646:
[----:B------:R-:W-:Y:S05]  /*33dd0*/  BSYNC B1 ;  /* 0x0000000000017941 */ /* 0x000fea0003800000 */
.L_x_645:
        /* <DEDUP_REMOVED lines=13> */
.L_x_648:
[----:B------:R-:W-:Y:S05]  /*33eb0*/  BSYNC B1 ;  /* 0x0000000000017941 */ /* 0x000fea0003800000 */
.L_x_647:
        /* <DEDUP_REMOVED lines=13> */
.L_x_650:
[----:B------:R-:W-:Y:S05]  /*33f90*/  BSYNC B1 ;  /* 0x0000000000017941 */ /* 0x000fea0003800000 */
.L_x_649:
        /* <DEDUP_REMOVED lines=13> */
.L_x_652:
[----:B------:R-:W-:Y:S05]  /*34070*/  BSYNC B1 ;  /* 0x0000000000017941 */ /* 0x000fea0003800000 */
.L_x_651:
        /* <DEDUP_REMOVED lines=13> */
.L_x_654:
[----:B------:R-:W-:Y:S05]  /*34150*/  BSYNC B1 ;  /* 0x0000000000017941 */ /* 0x000fea0003800000 */
.L_x_653:
        /* <DEDUP_REMOVED lines=13> */
.L_x_656:
[----:B------:R-:W-:Y:S05]  /*34230*/  BSYNC B1 ;  /* 0x0000000000017941 */ /* 0x000fea0003800000 */
.L_x_655:
        /* <DEDUP_REMOVED lines=13> */
.L_x_658:
[----:B------:R-:W-:Y:S05]  /*34310*/  BSYNC B1 ;  /* 0x0000000000017941 */ /* 0x000fea0003800000 */
.L_x_657:
        /* <DEDUP_REMOVED lines=13> */
.L_x_660:
[----:B------:R-:W-:Y:S05]  /*343f0*/  BSYNC B1 ;  /* 0x0000000000017941 */ /* 0x000fea0003800000 */
.L_x_659:
        /* <DEDUP_REMOVED lines=13> */
.L_x_662:
[----:B------:R-:W-:Y:S05]  /*344d0*/  BSYNC B1 ;  /* 0x0000000000017941 */ /* 0x000fea0003800000 */
.L_x_661:
        /* <DEDUP_REMOVED lines=13> */
.L_x_664:
[----:B------:R-:W-:Y:S05]  /*345b0*/  BSYNC B1 ;  /* 0x0000000000017941 */ /* 0x000fea0003800000 */
.L_x_663:
        /* <DEDUP_REMOVED lines=13> */
.L_x_666:
[----:B------:R-:W-:Y:S05]  /*34690*/  BSYNC B1 ;  /* 0x0000000000017941 */ /* 0x000fea0003800000 */
.L_x_665:
        /* <DEDUP_REMOVED lines=13> */
.L_x_668:
[----:B------:R-:W-:Y:S05]  /*34770*/  BSYNC B1 ;  /* 0x0000000000017941 */ /* 0x000fea0003800000 */
.L_x_667:
        /* <DEDUP_REMOVED lines=13> */
.L_x_670:
[----:B------:R-:W-:Y:S05]  /*34850*/  BSYNC B1 ;  /* 0x0000000000017941 */ /* 0x000fea0003800000 */
.L_x_669:
        /* <DEDUP_REMOVED lines=13> */
.L_x_672:
[----:B------:R-:W-:Y:S05]  /*34930*/  BSYNC B1 ;  /* 0x0000000000017941 */ /* 0x000fea0003800000 */
.L_x_671:
        /* <DEDUP_REMOVED lines=13> */
.L_x_674:
[----:B------:R-:W-:Y:S05]  /*34a10*/  BSYNC B1 ;  /* 0x0000000000017941 */ /* 0x000fea0003800000 */
.L_x_673:
        /* <DEDUP_REMOVED lines=13> */
.L_x_676:
[----:B------:R-:W-:Y:S05]  /*34af0*/  BSYNC B1 ;  /* 0x0000000000017941 */ /* 0x000fea0003800000 */
.L_x_675:
        /* <DEDUP_REMOVED lines=13> */
.L_x_678:
[----:B------:R-:W-:Y:S05]  /*34bd0*/  BSYNC B1 ;  /* 0x0000000000017941 */ /* 0x000fea0003800000 */
.L_x_677:
        /* <DEDUP_REMOVED lines=13> */
.L_x_680:
[----:B------:R-:W-:Y:S05]  /*34cb0*/  BSYNC B1 ;  /* 0x0000000000017941 */ /* 0x000fea0003800000 */
.L_x_679:
        /* <DEDUP_REMOVED lines=13> */
.L_x_682:
[----:B------:R-:W-:Y:S05]  /*34d90*/  BSYNC B1 ;  /* 0x0000000000017941 */ /* 0x000fea0003800000 */
.L_x_681:
        /* <DEDUP_REMOVED lines=13> */
.L_x_684:
[----:B------:R-:W-:Y:S05]  /*34e70*/  BSYNC B1 ;  /* 0x0000000000017941 */ /* 0x000fea0003800000 */
.L_x_683:
        /* <DEDUP_REMOVED lines=13> */
.L_x_686:
[----:B------:R-:W-:Y:S05]  /*34f50*/  BSYNC B1 ;  /* 0x0000000000017941 */ /* 0x000fea0003800000 */
.L_x_685:
        /* <DEDUP_REMOVED lines=13> */
.L_x_688:
[----:B------:R-:W-:Y:S05]  /*35030*/  BSYNC B1 ;  /* 0x0000000000017941 */ /* 0x000fea0003800000 */
.L_x_687:
        /* <DEDUP_REMOVED lines=13> */
.L_x_690:
[----:B------:R-:W-:Y:S05]  /*35110*/  BSYNC B1 ;  /* 0x0000000000017941 */ /* 0x000fea0003800000 */
.L_x_689:
        /* <DEDUP_REMOVED lines=13> */
.L_x_692:
[----:B------:R-:W-:Y:S05]  /*351f0*/  BSYNC B1 ;  /* 0x0000000000017941 */ /* 0x000fea0003800000 */
.L_x_691:
        /* <DEDUP_REMOVED lines=13> */
.L_x_694:
[----:B------:R-:W-:Y:S05]  /*352d0*/  BSYNC B1 ;  /* 0x0000000000017941 */ /* 0x000fea0003800000 */
.L_x_693:
        /* <DEDUP_REMOVED lines=13> */
.L_x_696:
[----:B------:R-:W-:Y:S05]  /*353b0*/  BSYNC B1 ;  /* 0x0000000000017941 */ /* 0x000fea0003800000 */
.L_x_695:
        /* <DEDUP_REMOVED lines=13> */
.L_x_698:
[----:B------:R-:W-:Y:S05]  /*35490*/  BSYNC B1 ;  /* 0x0000000000017941 */ /* 0x000fea0003800000 */
.L_x_697:
        /* <DEDUP_REMOVED lines=13> */
.L_x_700:
[----:B------:R-:W-:Y:S05]  /*35570*/  BSYNC B1 ;  /* 0x0000000000017941 */ /* 0x000fea0003800000 */
.L_x_699:
        /* <DEDUP_REMOVED lines=13> */
.L_x_702:
[----:B------:R-:W-:Y:S05]  /*35650*/  BSYNC B1 ;  /* 0x0000000000017941 */ /* 0x000fea0003800000 */
.L_x_701:
        /* <DEDUP_REMOVED lines=13> */
.L_x_704:
[----:B------:R-:W-:Y:S05]  /*35730*/  BSYNC B1 ;  /* 0x0000000000017941 */ /* 0x000fea0003800000 */
.L_x_703:
        /* <DEDUP_REMOVED lines=13> */
.L_x_706:
[----:B------:R-:W-:Y:S05]  /*35810*/  BSYNC B1 ;  /* 0x0000000000017941 */ /* 0x000fea0003800000 */
.L_x_705:
        /* <DEDUP_REMOVED lines=13> */
.L_x_708:
[----:B------:R-:W-:Y:S05]  /*358f0*/  BSYNC B1 ;  /* 0x0000000000017941 */ /* 0x000fea0003800000 */
.L_x_707:
        /* <DEDUP_REMOVED lines=13> */
.L_x_710:
[----:B------:R-:W-:Y:S05]  /*359d0*/  BSYNC B1 ;  /* 0x0000000000017941 */ /* 0x000fea0003800000 */
.L_x_709:
        /* <DEDUP_REMOVED lines=13> */
.L_x_712:
[----:B------:R-:W-:Y:S05]  /*35ab0*/  BSYNC B1 ;  /* 0x0000000000017941 */ /* 0x000fea0003800000 */
.L_x_711:
        /* <DEDUP_REMOVED lines=13> */
.L_x_714:
[----:B------:R-:W-:Y:S05]  /*35b90*/  BSYNC B1 ;  /* 0x0000000000017941 */ /* 0x000fea0003800000 */
.L_x_713:
        /* <DEDUP_REMOVED lines=13> */
.L_x_716:
[----:B------:R-:W-:Y:S05]  /*35c70*/  BSYNC B1 ;  /* 0x0000000000017941 */ /* 0x000fea0003800000 */
.L_x_715:
        /* <DEDUP_REMOVED lines=13> */
.L_x_718:
[----:B------:R-:W-:Y:S05]  /*35d50*/  BSYNC B1 ;  /* 0x0000000000017941 */ /* 0x000fea0003800000 */
.L_x_717:
        /* <DEDUP_REMOVED lines=13> */
.L_x_720:
[----:B------:R-:W-:Y:S05]  /*35e30*/  BSYNC B1 ;  /* 0x0000000000017941 */ /* 0x000fea0003800000 */
.L_x_719:
        /* <DEDUP_REMOVED lines=13> */
.L_x_722:
[----:B------:R-:W-:Y:S05]  /*35f10*/  BSYNC B1 ;  /* 0x0000000000017941 */ /* 0x000fea0003800000 */
.L_x_721:
        /* <DEDUP_REMOVED lines=13> */
.L_x_724:
[----:B------:R-:W-:Y:S05]  /*35ff0*/  BSYNC B1 ;  /* 0x0000000000017941 */ /* 0x000fea0003800000 */
.L_x_723:
        /* <DEDUP_REMOVED lines=13> */
.L_x_726:
[----:B------:R-:W-:Y:S05]  /*360d0*/  BSYNC B1 ;  /* 0x0000000000017941 */ /* 0x000fea0003800000 */
.L_x_725:
        /* <DEDUP_REMOVED lines=13> */
.L_x_728:
[----:B------:R-:W-:Y:S05]  /*361b0*/  BSYNC B1 ;  /* 0x0000000000017941 */ /* 0x000fea0003800000 */
.L_x_727:
        /* <DEDUP_REMOVED lines=13> */
.L_x_730:
[----:B------:R-:W-:Y:S05]  /*36290*/  BSYNC B1 ;  /* 0x0000000000017941 */ /* 0x000fea0003800000 */
.L_x_729:
        /* <DEDUP_REMOVED lines=13> */
.L_x_732:
[----:B------:R-:W-:Y:S05]  /*36370*/  BSYNC B1 ;  /* 0x0000000000017941 */ /* 0x000fea0003800000 */
.L_x_731:
        /* <DEDUP_REMOVED lines=13> */
.L_x_734:
[----:B------:R-:W-:Y:S05]  /*36450*/  BSYNC B1 ;  /* 0x0000000000017941 */ /* 0x000fea0003800000 */
.L_x_733:
        /* <DEDUP_REMOVED lines=13> */
.L_x_736:
[----:B------:R-:W-:Y:S05]  /*36530*/  BSYNC B1 ;  /* 0x0000000000017941 */ /* 0x000fea0003800000 */
.L_x_735:
        /* <DEDUP_REMOVED lines=13> */
.L_x_738:
[----:B------:R-:W-:Y:S05]  /*36610*/  BSYNC B1 ;  /* 0x0000000000017941 */ /* 0x000fea0003800000 */
.L_x_737:
        /* <DEDUP_REMOVED lines=13> */
.L_x_740:
[----:B------:R-:W-:Y:S05]  /*366f0*/  BSYNC B1 ;  /* 0x0000000000017941 */ /* 0x000fea0003800000 */
.L_x_739:
        /* <DEDUP_REMOVED lines=13> */
.L_x_742:
[----:B------:R-:W-:Y:S05]  /*367d0*/  BSYNC B1 ;  /* 0x0000000000017941 */ /* 0x000fea0003800000 */
.L_x_741:
        /* <DEDUP_REMOVED lines=13> */
.L_x_744:
[----:B------:R-:W-:Y:S05]  /*368b0*/  BSYNC B1 ;  /* 0x0000000000017941 */ /* 0x000fea0003800000 */
.L_x_743:
        /* <DEDUP_REMOVED lines=13> */
.L_x_746:
[----:B------:R-:W-:Y:S05]  /*36990*/  BSYNC B1 ;  /* 0x0000000000017941 */ /* 0x000fea0003800000 */
.L_x_745:
        /* <DEDUP_REMOVED lines=13> */
.L_x_748:
[----:B------:R-:W-:Y:S05]  /*36a70*/  BSYNC B1 ;  /* 0x0000000000017941 */ /* 0x000fea0003800000 */
.L_x_747:
        /* <DEDUP_REMOVED lines=13> */
.L_x_750:
[----:B------:R-:W-:Y:S05]  /*36b50*/  BSYNC B1 ;  /* 0x0000000000017941 */ /* 0x000fea0003800000 */
.L_x_749:
        /* <DEDUP_REMOVED lines=13> */
.L_x_752:
[----:B------:R-:W-:Y:S05]  /*36c30*/  BSYNC B1 ;  /* 0x0000000000017941 */ /* 0x000fea0003800000 */
.L_x_751:
        /* <DEDUP_REMOVED lines=13> */
.L_x_754:
[----:B------:R-:W-:Y:S05]  /*36d10*/  BSYNC B1 ;  /* 0x0000000000017941 */ /* 0x000fea0003800000 */
.L_x_753:
        /* <DEDUP_REMOVED lines=13> */
.L_x_756:
[----:B------:R-:W-:Y:S05]  /*36df0*/  BSYNC B1 ;  /* 0x0000000000017941 */ /* 0x000fea0003800000 */
.L_x_755:
        /* <DEDUP_REMOVED lines=13> */
.L_x_758:
[----:B------:R-:W-:Y:S05]  /*36ed0*/  BSYNC B1 ;  /* 0x0000000000017941 */ /* 0x000fea0003800000 */
.L_x_757:
        /* <DEDUP_REMOVED lines=13> */
.L_x_760:
[----:B------:R-:W-:Y:S05]  /*36fb0*/  BSYNC B1 ;  /* 0x0000000000017941 */ /* 0x000fea0003800000 */
.L_x_759:
        /* <DEDUP_REMOVED lines=13> */
.L_x_762:
[----:B------:R-:W-:Y:S05]  /*37090*/  BSYNC B1 ;  /* 0x0000000000017941 */ /* 0x000fea0003800000 */
.L_x_761:
        /* <DEDUP_REMOVED lines=13> */
.L_x_764:
[----:B------:R-:W-:Y:S05]  /*37170*/  BSYNC B1 ;  /* 0x0000000000017941 */ /* 0x000fea0003800000 */
.L_x_763:
        /* <DEDUP_REMOVED lines=13> */
.L_x_766:
[----:B------:R-:W-:Y:S05]  /*37250*/  BSYNC B1 ;  /* 0x0000000000017941 */ /* 0x000fea0003800000 */
.L_x_765:
        /* <DEDUP_REMOVED lines=13> */
.L_x_768:
[----:B------:R-:W-:Y:S05]  /*37330*/  BSYNC B1 ;  /* 0x0000000000017941 */ /* 0x000fea0003800000 */
.L_x_767:
        /* <DEDUP_REMOVED lines=13> */
.L_x_770:
[----:B------:R-:W-:Y:S05]  /*37410*/  BSYNC B1 ;  /* 0x0000000000017941 */ /* 0x000fea0003800000 */
.L_x_769:
        /* <DEDUP_REMOVED lines=13> */
.L_x_772:
[----:B------:R-:W-:Y:S05]  /*374f0*/  BSYNC B1 ;  /* 0x0000000000017941 */ /* 0x000fea0003800000 */
.L_x_771:
        /* <DEDUP_REMOVED lines=13> */
.L_x_774:
[----:B------:R-:W-:Y:S05]  /*375d0*/  BSYNC B1 ;  /* 0x0000000000017941 */ /* 0x000fea0003800000 */
.L_x_773:
        /* <DEDUP_REMOVED lines=13> */
.L_x_776:
[----:B------:R-:W-:Y:S05]  /*376b0*/  BSYNC B1 ;  /* 0x0000000000017941 */ /* 0x000fea0003800000 */
.L_x_775:
        /* <DEDUP_REMOVED lines=13> */
.L_x_778:
[----:B------:R-:W-:Y:S05]  /*37790*/  BSYNC B1 ;  /* 0x0000000000017941 */ /* 0x000fea0003800000 */
.L_x_777:
        /* <DEDUP_REMOVED lines=13> */
.L_x_780:
[----:B------:R-:W-:Y:S05]  /*37870*/  BSYNC B1 ;  /* 0x0000000000017941 */ /* 0x000fea0003800000 */
.L_x_779:
        /* <DEDUP_REMOVED lines=13> */
.L_x_782:
[----:B------:R-:W-:Y:S05]  /*37950*/  BSYNC B1 ;  /* 0x0000000000017941 */ /* 0x000fea0003800000 */
.L_x_781:
        /* <DEDUP_REMOVED lines=13> */
.L_x_784:
[----:B------:R-:W-:Y:S05]  /*37a30*/  BSYNC B1 ;  /* 0x0000000000017941 */ /* 0x000fea0003800000 */
.L_x_783:
        /* <DEDUP_REMOVED lines=13> */
.L_x_786:
[----:B------:R-:W-:Y:S05]  /*37b10*/  BSYNC B1 ;  /* 0x0000000000017941 */ /* 0x000fea0003800000 */
.L_x_785:
        /* <DEDUP_REMOVED lines=13> */
.L_x_788:
[----:B------:R-:W-:Y:S05]  /*37bf0*/  BSYNC B1 ;  /* 0x0000000000017941 */ /* 0x000fea0003800000 */
.L_x_787:
        /* <DEDUP_REMOVED lines=13> */
.L_x_790:
[----:B------:R-:W-:Y:S05]  /*37cd0*/  BSYNC B1 ;  /* 0x0000000000017941 */ /* 0x000fea0003800000 */
.L_x_789:
        /* <DEDUP_REMOVED lines=13> */
.L_x_792:
[----:B------:R-:W-:Y:S05]  /*37db0*/  BSYNC B1 ;  /* 0x0000000000017941 */ /* 0x000fea0003800000 */
.L_x_791:
        /* <DEDUP_REMOVED lines=13> */
.L_x_794:
[----:B------:R-:W-:Y:S05]  /*37e90*/  BSYNC B1 ;  /* 0x0000000000017941 */ /* 0x000fea0003800000 */
.L_x_793:
        /* <DEDUP_REMOVED lines=13> */
.L_x_796:
[----:B------:R-:W-:Y:S05]  /*37f70*/  BSYNC B1 ;  /* 0x0000000000017941 */ /* 0x000fea0003800000 */
.L_x_795:
        /* <DEDUP_REMOVED lines=13> */
.L_x_798:
[----:B------:R-:W-:Y:S05]  /*38050*/  BSYNC B1 ;  /* 0x0000000000017941 */ /* 0x000fea0003800000 */
.L_x_797:
        /* <DEDUP_REMOVED lines=13> */
.L_x_800:
[----:B------:R-:W-:Y:S05]  /*38130*/  BSYNC B1 ;  /* 0x0000000000017941 */ /* 0x000fea0003800000 */
.L_x_799:
        /* <DEDUP_REMOVED lines=13> */
.L_x_802:
[----:B------:R-:W-:Y:S05]  /*38210*/  BSYNC B1 ;  /* 0x0000000000017941 */ /* 0x000fea0003800000 */
.L_x_801:
        /* <DEDUP_REMOVED lines=13> */
.L_x_804:
[----:B------:R-:W-:Y:S05]  /*382f0*/  BSYNC B1 ;  /* 0x0000000000017941 */ /* 0x000fea0003800000 */
.L_x_803:
[----:B0-----:R-:W2:Y:S01]  /*38300*/  LDL.LU R3, [R1+0x848] ;  /* 0x0008480001037983 */ /* 0x001ea20000300800 */
[----:B-----5:R-:W-:Y:S01]  /*38310*/  LOP3.LUT R2, R2, 0xff, RZ, 0xc0, !PT ;  /* 0x000000ff02027812 */ /* 0x020fe200078ec0ff */
[----:B------:R-:W-:Y:S01]  /*38320*/  BSSY B1, `(.L_x_805) ;  /* 0x000000b000017945 */ /* 0x000fe20003800000 */
[----:B------:R-:W-:Y:S02]  /*38330*/  ISETP.LT.OR P0, PT, R0, 0x17a, !P0 ;  /* 0x0000017a0000780c */ /* 0x000fe40004701670 */
[----:B------:R-:W-:Y:S02]  /*38340*/  F2FP.F16.E4M3.UNPACK_B R2, R2 ;  /* 0x00000002ff02723e */ /* 0x000fe400020006ff */
[----:B------:R-:W-:-:S03]  /*38350*/  PRMT R0, RZ, 0x7610, R0 ;  /* 0x00007610ff007816 */ /* 0x000fc60000000000 */
[----:B------:R-:W-:-:S05]  /*38360*/  HADD2.F32 R2, -RZ, R2.H0_H0 ;  /* 0x20000002ff027230 */ /* 0x000fca0000004100 */
[----:B------:R-:W-:-:S04]  /*38370*/  FMUL R2, R2, UR25 ;  /* 0x0000001902027c20 */ /* 0x000fc80008400000 */
[----:B--2---:R-:W-:-:S05]  /*38380*/  FFMA R2, R3, UR26, R2 ;  /* 0x0000001a03027c23 */ /* 0x004fca0008000002 */
[----:B------:R-:W-:-:S05]  /*38390*/  F2FP.SATFINITE.E4M3.F32.PACK_AB_MERGE_C R3, RZ, R2, RZ ;  /* 0x00000002ff03723e */ /* 0x000fca00048070ff */
[----:B------:R0:W-:Y:S01]  /*383a0*/  @!P2 STG.E.U8 desc[UR30][R28.64+0x178], R3 ;  /* 0x000178031c00a986 */ /* 0x0001e2000c10111e */
[----:B------:R-:W-:Y:S05]  /*383b0*/  @P0 BRA `(.L_x_806) ;  /* 0x0000000000040947 */ /* 0x000fea0003800000 */
[----:B------:R2:W5:Y:S02]  /*383c0*/  LDG.E.U8 R0, desc[UR30][R6.64+0x179] ;  /* 0x0001791e06007981 */ /* 0x000564000c1e1100 */
.L_x_806:
[----:B------:R-:W-:Y:S05]  /*383d0*/  BSYNC B1 ;  /* 0x0000000000017941 */ /* 0x000fea0003800000 */
.L_x_805:
[----:B------:R-:W-:Y:S05]  /*383e0*/  @P0 BRA `(.L_x_807) ;  /* 0x0000007400840947 */ /* 0x000fea0003800000 */
[----:B------:R-:W2:Y:S01]  /*383f0*/  LDL.LU R2, [R1+0x84c] ;  /* 0x00084c0001027983 */ /* 0x000ea20000300800 */
[----:B-----5:R-:W-:-:S04]  /*38400*/  LOP3.LUT R0, R0, 0xff, RZ, 0xc0, !PT ;  /* 0x000000ff00007812 */ /* 0x020fc800078ec0ff */
[----:B------:R-:W-:-:S05]  /*38410*/  F2FP.F16.E4M3.UNPACK_B R0, R0 ;  /* 0x00000000ff00723e */ /* 0x000fca00020006ff */
[----:B------:R-:W-:-:S05]  /*38420*/  HADD2.F32 R0, -RZ, R0.H0_H0 ;  /* 0x20000000ff007230 */ /* 0x000fca0000004100 */
[----:B------:R-:W-:-:S04]  /*38430*/  FMUL R0, R0, UR25 ;  /* 0x0000001900007c20 */ /* 0x000fc80008400000 */
[----:B--2---:R-:W-:-:S05]  /*38440*/  FFMA R0, R2, UR26, R0 ;  /* 0x0000001a02007c23 */ /* 0x004fca0008000000 */
[----:B0-----:R-:W-:-:S05]  /*38450*/  F2FP.SATFINITE.E4M3.F32.PACK_AB_MERGE_C R3, RZ, R0, RZ ;  /* 0x00000000ff03723e */ /* 0x001fca00048070ff */
[----:B------:R0:W-:Y:S01]  /*38460*/  STG.E.U8 desc[UR30][R28.64+0x179], R3 ;  /* 0x000179031c007986 */ /* 0x0001e2000c10111e */
[----:B------:R-:W-:Y:S05]  /*38470*/  BRA `(.L_x_807) ;  /* 0x0000007400607947 */ /* 0x000fea0003800000 */
.L_x_38:
[----:B------:R-:W2:Y:S04]  /*38480*/  LDL.LU R38, [R1+0x300] ;  /* 0x0003000001267983 */ /* 0x000ea80000300800 */
[----:B------:R-:W3:Y:S04]  /*38490*/  LDL.LU R34, [R1+0x304] ;  /* 0x0003040001227983 */ /* 0x000ee80000300800 */
[----:B------:R-:W4:Y:S04]  /*384a0*/  LDL.LU R37, [R1+0x308] ;  /* 0x0003080001257983 */ /* 0x000f280000300800 */
[----:B------:R-:W4:Y:S04]  /*384b0*/  LDL.LU R35, [R1+0x30c] ;  /* 0x00030c0001237983 */ /* 0x000f280000300800 */
[----:B------:R-:W4:Y:S04]  /*384c0*/  LDL.LU R33, [R1+0x310] ;  /* 0x0003100001217983 */ /* 0x000f280000300800 */
[----:B------:R-:W4:Y:S01]  /*384d0*/  LDL.LU R32, [R1+0x314] ;  /* 0x0003140001207983 */ /* 0x000f220000300800 */
[----:B------:R-:W-:Y:S01]  /*384e0*/  ISETP.GE.AND P3, PT, R36, 0x1, PT ;  /* 0x000000012400780c */ /* 0x000fe20003f66270 */
[----:B-----5:R-:W-:Y:S01]  /*384f0*/  FMUL R2, R2, UR26 ;  /* 0x0000001a02027c20 */ /* 0x020fe20008400000 */
[----:B------:R-:W-:Y:S01]  /*38500*/  FMUL R3, R3, UR26 ;  /* 0x0000001a03037c20 */ /* 0x000fe20008400000 */
[----:B------:R-:W-:Y:S01]  /*38510*/  ISETP.GE.AND P2, PT, R36, 0x9, PT ;  /* 0x000000092400780c */ /* 0x000fe20003f46270 */
[----:B------:R-:W-:Y:S01]  /*38520*/  FMUL R4, R4, UR26 ;  /* 0x0000001a04047c20 */ /* 0x000fe20008400000 */
[----:B------:R-:W-:Y:S01]  /*38530*/  ISETP.LT.OR P0, PT, R0, 0x1, !P3 ;  /* 0x000000010000780c */ /* 0x000fe20005f01670 */
[----:B------:R-:W-:Y:S01]  /*38540*/  FMUL R5, R5, UR26 ;  /* 0x0000001a05057c20 */ /* 0x000fe20008400000 */
[----:B------:R-:W-:Y:S01]  /*38550*/  F2FP.SATFINITE.E4M3.F32.PACK_AB_MERGE_C R2, RZ, R2, RZ ;  /* 0x00000002ff02723e */ /* 0x000fe200048070ff */
[----:B------:R-:W-:Y:S01]  /*38560*/  FMUL R6, R6, UR26 ;  /* 0x0000001a06067c20 */ /* 0x000fe20008400000 */
[----:B------:R-:W-:Y:S01]  /*38570*/  F2FP.SATFINITE.E4M3.F32.PACK_AB_MERGE_C R3, RZ, R3, RZ ;  /* 0x00000003ff03723e */ /* 0x000fe200048070ff */
[----:B------:R-:W-:Y:S01]  /*38580*/  FMUL R7, R7, UR26 ;  /* 0x0000001a07077c20 */ /* 0x000fe20008400000 */
[----:B------:R-:W-:Y:S01]  /*38590*/  ISETP.LT.OR P1, PT, R0, 0x2, !P2 ;  /* 0x000000020000780c */ /* 0x000fe20005721670 */
[----:B------:R-:W-:Y:S01]  /*385a0*/  FMUL R8, R8, UR26 ;  /* 0x0000001a08087c20 */ /* 0x000fe20008400000 */
[----:B------:R-:W-:Y:S01]  /*385b0*/  ISETP.LT.OR P5, PT, R0, 0x9, !P3 ;  /* 0x000000090000780c */ /* 0x000fe20005fa1670 */
[----:B------:R-:W-:Y:S01]  /*385c0*/  FMUL R9, R9, UR26 ;  /* 0x0000001a09097c20 */ /* 0x000fe20008400000 */
[----:B------:R-:W-:Y:S01]  /*385d0*/  F2FP.SATFINITE.E4M3.F32.PACK_AB_MERGE_C R4, RZ, R4, RZ ;  /* 0x00000004ff04723e */ /* 0x000fe200048070ff */
[----:B------:R-:W-:Y:S01]  /*385e0*/  FMUL R10, R10, UR26 ;  /* 0x0000001a0a0a7c20 */ /* 0x000fe20008400000 */
[----:B------:R-:W-:Y:S01]  /*385f0*/  F2FP.SATFINITE.E4M3.F32.PACK_AB_MERGE_C R5, RZ, R5, RZ ;  /* 0x00000005ff05723e */ /* 0x000fe200048070ff */
[----:B------:R2:W-:Y:S01]  /*38600*/  @!P0 STG.E.U8 desc[UR30][R24.64], R2 ;  /* 0x0000000218008986 */ /* 0x0005e2000c10111e */
[----:B------:R-:W-:Y:S01]  /*38610*/  ISETP.LT.OR P0, PT, R0, 0x2, !P3 ;  /* 0x000000020000780c */ /* 0x000fe20005f01670 */
[----:B------:R-:W-:Y:S01]  /*38620*/  FMUL R11, R11, UR26 ;  /* 0x0000001a0b0b7c20 */ /* 0x000fe20008400000 */
[----:B------:R-:W-:Y:S01]  /*38630*/  F2FP.SATFINITE.E4M3.F32.PACK_AB_MERGE_C R6, RZ, R6, RZ ;  /* 0x00000006ff06723e */ /* 0x000fe200048070ff */
        /* <DEDUP_REMOVED lines=10> */
[----:B------:R0:W-:Y:S01]  /*386e0*/  @!P0 STG.E.U8 desc[UR30][R24.64+0x1], R3 ;  /* 0x0000010318008986 */ /* 0x0001e2000c10111e */
[C---:B------:R-:W-:Y:S01]  /*386f0*/  ISETP.LT.OR P0, PT, R0.reuse, 0x1, !P2 ;  /* 0x000000010000780c */ /* 0x040fe20005701670 */
[----:B------:R-:W-:Y:S01]  /*38700*/  FMUL R17, R17, UR26 ;  /* 0x0000001a11117c20 */ /* 0x000fe20008400000 */
[----:B------:R-:W-:Y:S01]  /*38710*/  F2FP.SATFINITE.E4M3.F32.PACK_AB_MERGE_C R12, RZ, R12, RZ ;  /* 0x0000000cff0c723e */ /* 0x000fe200048070ff */
[----:B------:R-:W-:Y:S01]  /*38720*/  @!P1 STG.E.U8 desc[UR30][R26.64+0x1], R5 ;  /* 0x000001051a009986 */ /* 0x000fe2000c10111e */
        /* <DEDUP_REMOVED lines=23> */
[----:B------:R-:W-:Y:S01]  /*388a0*/  @!P0 STG.E.U8 desc[UR30][R24.64+0x9], R7 ;  /* 0x0000090718008986 */ /* 0x000fe2000c10111e */
[C---:B------:R-:W-:Y:S01]  /*388b0*/  ISETP.LT.OR P0, PT, R0.reuse, 0x11, !P3 ;  /* 0x000000110000780c */ /* 0x040fe20005f01670 */
[----:B------:R-:W-:Y:S01]  /*388c0*/  FMUL R219, R219, UR26 ;  /* 0x0000001adbdb7c20 */ /* 0x000fe20008400000 */
[----:B------:R-:W-:Y:S01]  /*388d0*/  F2FP.SATFINITE.E4M3.F32.PACK_AB_MERGE_C R22, RZ, R22, RZ ;  /* 0x00000016ff16723e */ /* 0x000fe200048070ff */
[----:B------:R-:W-:Y:S01]  /*388e0*/  @!P1 STG.E.U8 desc[UR30][R26.64+0x8], R8 ;  /* 0x000008081a009986 */ /* 0x000fe2000c10111e */
        /* <DEDUP_REMOVED lines=18> */
[C---:B------:R-:W-:Y:S01]  /*38a10*/  ISETP.LT.OR P5, PT, R0.reuse, 0x1a, !P3 ;  /* 0x0000001a0000780c */ /* 0x040fe20005fa1670 */
[----:B------:R-:W-:Y:S01]  /*38a20*/  FMUL R225, R225, UR26 ;  /* 0x0000001ae1e17c20 */ /* 0x000fe20008400000 */
[----:B------:R-:W-:Y:S01]  /*38a30*/  ISETP.LT.OR P6, PT, R0, 0x3a, !P3 ;  /* 0x0000003a0000780c */ /* 0x000fe20005fc1670 */
        /* <DEDUP_REMOVED lines=42> */
[----:B------:R-:W4:Y:S01]  /*38ce0*/  LDL.LU R41, [R1+0x318] ;  /* 0x0003180001297983 */ /* 0x000f220000300800 */
[----:B------:R-:W-:-:S02]  /*38cf0*/  F2FP.SATFINITE.E4M3.F32.PACK_AB_MERGE_C R232, RZ, R232, RZ ;  /* 0x000000e8ffe8723e */ /* 0x000fc400048070ff */
[----:B------:R-:W-:Y:S01]  /*38d00*/  F2FP.SATFINITE.E4M3.F32.PACK_AB_MERGE_C R233, RZ, R233, RZ ;  /* 0x000000e9ffe9723e */ /* 0x000fe200048070ff */
[----:B------:R-:W-:Y:S01]  /*38d10*/  @!P0 STG.E.U8 desc[UR30][R24.64+0x28], R22 ;  /* 0x0000281618008986 */ /* 0x000fe2000c10111e */
[C---:B------:R-:W-:Y:S02]  /*38d20*/  ISETP.LT.OR P0, PT, R0.reuse, 0x2a, !P2 ;  /* 0x0000002a0000780c */ /* 0x040fe40005701670 */
[----:B------:R-:W-:Y:S01]  /*38d30*/  F2FP.SATFINITE.E4M3.F32.PACK_AB_MERGE_C R234, RZ, R234, RZ ;  /* 0x000000eaffea723e */ /* 0x000fe200048070ff */
[----:B------:R-:W-:Y:S01]  /*38d40*/  @!P1 STG.E.U8 desc[UR30][R24.64+0x29], R23 ;  /* 0x0000291718009986 */ /* 0x000fe2000c10111e */
[C---:B------:R-:W-:Y:S02]  /*38d50*/  ISETP.LT.OR P1, PT, R0.reuse, 0x31, !P3 ;  /* 0x000000310000780c */ /* 0x040fe40005f21670 */
[----:B------:R-:W-:Y:S01]  /*38d60*/  F2FP.SATFINITE.E4M3.F32.PACK_AB_MERGE_C R235, RZ, R235, RZ ;  /* 0x000000ebffeb723e */ /* 0x000fe200048070ff */
[----:B------:R-:W-:Y:S01]  /*38d70*/  @!P5 STG.E.U8 desc[UR30][R26.64+0x28], R216 ;  /* 0x000028d81a00d986 */ /* 0x000fe2000c10111e */
[----:B------:R-:W-:-:S02]  /*38d80*/  ISETP.LT.OR P5, PT, R0, 0x32, !P3 ;  /* 0x000000320000780c */ /* 0x000fc40005fa1670 */
[----:B------:R-:W-:Y:S01]  /*38d90*/  F2FP.SATFINITE.E4M3.F32.PACK_AB_MERGE_C R236, RZ, R236, RZ ;  /* 0x000000ecffec723e */ /* 0x000fe200048070ff */
[----:B------:R-:W4:Y:S04]  /*38da0*/  LDL.LU R39, [R1+0x31c] ;  /* 0x00031c0001277983 */ /* 0x000f280000300800 */
[----:B------:R-:W-:Y:S01]  /*38db0*/  @!P0 STG.E.U8 desc[UR30][R26.64+0x29], R217 ;  /* 0x000029d91a008986 */ /* 0x000fe2000c10111e */
[----:B------:R-:W-:-:S03]  /*38dc0*/  ISETP.LT.OR P0, PT, R0, 0x31, !P2 ;  /* 0x000000310000780c */ /* 0x000fc60005701670 */
[----:B------:R-:W-:Y:S01]  /*38dd0*/  @!P1 STG.E.U8 desc[UR30][R24.64+0x30], R218 ;  /* 0x000030da18009986 */ /* 0x000fe2000c10111e */
[----:B------:R-:W-:-:S03]  /*38de0*/  ISETP.LT.OR P1, PT, R0, 0x32, !P2 ;  /* 0x000000320000780c */ /* 0x000fc60005721670 */
[----:B------:R-:W-:Y:S01]  /*38df0*/  @!P5 STG.E.U8 desc[UR30][R24.64+0x31], R219 ;  /* 0x000031db1800d986 */ /* 0x000fe2000c10111e */
[----:B------:R-:W-:-:S05]  /*38e00*/  ISETP.LT.OR P5, PT, R0, 0x39, !P3 ;  /* 0x000000390000780c */ /* 0x000fca0005fa1670 */
[----:B------:R-:W-:Y:S01]  /*38e10*/  @!P0 STG.E.U8 desc[UR30][R26.64+0x30], R220 ;  /* 0x000030dc1a008986 */ /* 0x000fe2000c10111e */
[----:B------:R-:W-:-:S03]  /*38e20*/  ISETP.LT.OR P0, PT, R0, 0x39, !P2 ;  /* 0x000000390000780c */ /* 0x000fc60005701670 */
        /* <DEDUP_REMOVED lines=29> */
[----:B------:R-:W-:Y:S02]  /*39000*/  ISETP.LT.OR P6, PT, R0, 0x5a, !P3 ;  /* 0x0000005a0000780c */ /* 0x000fe40005fc1670 */
[----:B------:R-:W-:Y:S01]  /*39010*/  F2FP.SATFINITE.E4M3.F32.PACK_AB_MERGE_C R237, RZ, R237, RZ ;  /* 0x000000edffed723e */ /* 0x000fe200048070ff */
[----:B------:R-:W-:Y:S04]  /*39020*/  @!P0 STG.E.U8 desc[UR30][R26.64+0x50], R236 ;  /* 0x000050ec1a008986 */ /* 0x000fe8000c10111e */
[----:B------:R-:W-:Y:S01]  /*39030*/  @!P1 STG.E.U8 desc[UR30][R26.64+0x51], R237 ;  /* 0x000051ed1a009986 */ /* 0x000fe2000c10111e */
[----:B--2---:R-:W-:-:S03]  /*39040*/  FMUL R2, R38, UR26 ;  /* 0x0000001a26027c20 */ /* 0x004fc60008400000 */
[----:B------:R-:W2:Y:S02]  /*39050*/  LDL.LU R38, [R1+0x320] ;  /* 0x0003200001267983 */ /* 0x000ea40000300800 */
[----:B0-----:R-:W-:Y:S01]  /*39060*/  F2FP.SATFINITE.E4M3.F32.PACK_AB_MERGE_C R3, RZ, R2, RZ ;  /* 0x00000002ff03723e */ /* 0x001fe200048070ff */
[----:B---3--:R-:W-:Y:S02]  /*39070*/  FMUL R2, R34, UR26 ;  /* 0x0000001a22027c20 */ /* 0x008fe40008400000 */
[----:B------:R-:W3:Y:S04]  /*39080*/  LDL.LU R34, [R1+0x324] ;  /* 0x0003240001227983 */ /* 0x000ee80000300800 */
[----:B------:R0:W-:Y:S01]  /*39090*/  @!P5 STG.E.U8 desc[UR30][R24.64+0x58], R3 ;  /* 0x000058031800d986 */ /* 0x0001e2000c10111e */
[----:B----4-:R-:W-:Y:S01]  /*390a0*/  FMUL R4, R37, UR26 ;  /* 0x0000001a25047c20 */ /* 0x010fe20008400000 */
[----:B0-----:R-:W-:Y:S01]  /*390b0*/  F2FP.SATFINITE.E4M3.F32.PACK_AB_MERGE_C R3, RZ, R2, RZ ;  /* 0x00000002ff03723e */ /* 0x001fe200048070ff */
[----:B------:R-:W-:-:S04]  /*390c0*/  FMUL R2, R35, UR26 ;  /* 0x0000001a23027c20 */ /* 0x000fc80008400000 */
[----:B------:R0:W-:Y:S01]  /*390d0*/  @!P6 STG.E.U8 desc[UR30][R24.64+0x59], R3 ;  /* 0x000059031800e986 */ /* 0x0001e2000c10111e */
[----:B------:R-:W-:Y:S02]  /*390e0*/  F2FP.SATFINITE.E4M3.F32.PACK_AB_MERGE_C R5, RZ, R4, RZ ;  /* 0x00000004ff05723e */ /* 0x000fe400048070ff */
[----:B------:R-:W-:Y:S01]  /*390f0*/  F2FP.SATFINITE.E4M3.F32.PACK_AB_MERGE_C R4, RZ, R2, RZ ;  /* 0x00000002ff04723e */ /* 0x000fe200048070ff */
[----:B------:R-:W-:Y:S01]  /*39100*/  FMUL R2, R32, UR26 ;  /* 0x0000001a20027c20 */ /* 0x000fe20008400000 */
[----:B0-----:R-:W-:Y:S02]  /*39110*/  FMUL R3, R33, UR26 ;  /* 0x0000001a21037c20 */ /* 0x001fe40008400000 */
[----:B------:R-:W4:Y:S04]  /*39120*/  LDL.LU R33, [R1+0x328] ;  /* 0x0003280001217983 */ /* 0x000f280000300800 */
[----:B------:R-:W4:Y:S04]  /*39130*/  LDL.LU R37, [R1+0x32c] ;  /* 0x00032c0001257983 */ /* 0x000f280000300800 */
[----:B------:R-:W4:Y:S01]  /*39140*/  LDL.LU R32, [R1+0x330] ;  /* 0x0003300001207983 */ /* 0x000f220000300800 */
[----:B------:R-:W-:-:S02]  /*39150*/  ISETP.LT.OR P0, PT, R0, 0x59, !P2 ;  /* 0x000000590000780c */ /* 0x000fc40005701670 */
[C---:B------:R-:W-:Y:S01]  /*39160*/  ISETP.LT.OR P1, PT, R0.reuse, 0x5a, !P2 ;  /* 0x0000005a0000780c */ /* 0x040fe20005721670 */
[----:B------:R-:W4:Y:S01]  /*39170*/  LDL.LU R35, [R1+0x334] ;  /* 0x0003340001237983 */ /* 0x000f220000300800 */
[C---:B------:R-:W-:Y:S02]  /*39180*/  ISETP.LT.OR P5, PT, R0.reuse, 0x61, !P3 ;  /* 0x000000610000780c */ /* 0x040fe40005fa1670 */
[----:B------:R-:W-:Y:S02]  /*39190*/  ISETP.LT.OR P6, PT, R0, 0x62, !P3 ;  /* 0x000000620000780c */ /* 0x000fe40005fc1670 */
[----:B------:R-:W-:Y:S02]  /*391a0*/  F2FP.SATFINITE.E4M3.F32.PACK_AB_MERGE_C R3, RZ, R3, RZ ;  /* 0x00000003ff03723e */ /* 0x000fe400048070ff */
[----:B------:R-:W-:-:S03]  /*391b0*/  F2FP.SATFINITE.E4M3.F32.PACK_AB_MERGE_C R2, RZ, R2, RZ ;  /* 0x00000002ff02723e */ /* 0x000fc600048070ff */
[----:B------:R0:W-:Y:S01]  /*391c0*/  @!P0 STG.E.U8 desc[UR30][R26.64+0x58], R5 ;  /* 0x000058051a008986 */ /* 0x0001e2000c10111e */
[----:B------:R-:W-:-:S03]  /*391d0*/  ISETP.LT.OR P0, PT, R0, 0x61, !P2 ;  /* 0x000000610000780c */ /* 0x000fc60005701670 */
[----:B------:R1:W-:Y:S01]  /*391e0*/  @!P1 STG.E.U8 desc[UR30][R26.64+0x59], R4 ;  /* 0x000059041a009986 */ /* 0x0003e2000c10111e */
[----:B------:R-:W-:-:S03]  /*391f0*/  ISETP.LT.OR P1, PT, R0, 0x62, !P2 ;  /* 0x000000620000780c */ /* 0x000fc60005721670 */
[----:B------:R2:W-:Y:S01]  /*39200*/  @!P5 STG.E.U8 desc[UR30][R24.64+0x60], R3 ;  /* 0x000060031800d986 */ /* 0x0005e2000c10111e */
[----:B------:R-:W-:-:S03]  /*39210*/  ISETP.LT.OR P5, PT, R0, 0x69, !P3 ;  /* 0x000000690000780c */ /* 0x000fc60005fa1670 */
[----:B------:R3:W-:Y:S01]  /*39220*/  @!P6 STG.E.U8 desc[UR30][R24.64+0x61], R2 ;  /* 0x000061021800e986 */ /* 0x0007e2000c10111e */
[----:B0-----:R-:W-:-:S03]  /*39230*/  FMUL R5, R41, UR26 ;  /* 0x0000001a29057c20 */ /* 0x001fc60008400000 */
[----:B------:R-:W4:Y:S02]  /*39240*/  LDL.LU R41, [R1+0x338] ;  /* 0x0003380001297983 */ /* 0x000f240000300800 */
[----:B------:R-:W-:-:S05]  /*39250*/  F2FP.SATFINITE.E4M3.F32.PACK_AB_MERGE_C R5, RZ, R5, RZ ;  /* 0x00000005ff05723e */ /* 0x000fca00048070ff */
[----:B------:R4:W-:Y:S01]  /*39260*/  @!P0 STG.E.U8 desc[UR30][R26.64+0x60], R5 ;  /* 0x000060051a008986 */ /* 0x0009e2000c10111e */
[----:B-1----:R-:W-:-:S05]  /*39270*/  FMUL R4, R39, UR26 ;  /* 0x0000001a27047c20 */ /* 0x002fca0008400000 */
[----:B------:R-:W-:-:S05]  /*39280*/  F2FP.SATFINITE.E4M3.F32.PACK_AB_MERGE_C R4, RZ, R4, RZ ;  /* 0x00000004ff04723e */ /* 0x000fca00048070ff */
[----:B------:R-:W-:Y:S01]  /*39290*/  @!P1 STG.E.U8 desc[UR30][R26.64+0x61], R4 ;  /* 0x000061041a009986 */ /* 0x000fe2000c10111e */
[----:B--2---:R-:W-:-:S03]  /*392a0*/  FMUL R3, R38, UR26 ;  /* 0x0000001a26037c20 */ /* 0x004fc60008400000 */
[----:B------:R-:W2:Y:S01]  /*392b0*/  LDL.LU R38, [R1+0x33c] ;  /* 0x00033c0001267983 */ /* 0x000ea20000300800 */
[----:B---3--:R-:W-:-:S03]  /*392c0*/  FMUL R2, R34, UR26 ;  /* 0x0000001a22027c20 */ /* 0x008fc60008400000 */
[----:B------:R-:W3:Y:S01]  /*392d0*/  LDL.LU R34, [R1+0x340] ;  /* 0x0003400001227983 */ /* 0x000ee20000300800 */
[----:B------:R-:W-:-:S05]  /*392e0*/  F2FP.SATFINITE.E4M3.F32.PACK_AB_MERGE_C R3, RZ, R3, RZ ;  /* 0x00000003ff03723e */ /* 0x000fca00048070ff */
[----:B------:R0:W-:Y:S01]  /*392f0*/  @!P5 STG.E.U8 desc[UR30][R24.64+0x68], R3 ;  /* 0x000068031800d986 */ /* 0x0001e2000c10111e */
[----:B----4-:R-:W-:-:S03]  /*39300*/  FMUL R5, R33, UR26 ;  /* 0x0000001a21057c20 */ /* 0x010fc60008400000 */
[----:B------:R-:W4:Y:S01]  /*39310*/  LDL.LU R33, [R1+0x344] ;  /* 0x0003440001217983 */ /* 0x000f220000300800 */
[----:B0-----:R-:W-:-:S03]  /*39320*/  FMUL R3, R32, UR26 ;  /* 0x0000001a20037c20 */ /* 0x001fc60008400000 */
[----:B------:R-:W4:Y:S01]  /*39330*/  LDL.LU R32, [R1+0x348] ;  /* 0x0003480001207983 */ /* 0x000f220000300800 */
[C---:B------:R-:W-:Y:S02]  /*39340*/  ISETP.LT.OR P6, PT, R0.reuse, 0x6a, !P3 ;  /* 0x0000006a0000780c */ /* 0x040fe40005fc1670 */
[----:B------:R-:W-:Y:S02]  /*39350*/  F2FP.SATFINITE.E4M3.F32.PACK_AB_MERGE_C R2, RZ, R2, RZ ;  /* 0x00000002ff02723e */ /* 0x000fe400048070ff */
[C---:B------:R-:W-:Y:S01]  /*39360*/  ISETP.LT.OR P0, PT, R0.reuse, 0x69, !P2 ;  /* 0x000000690000780c */ /* 0x040fe20005701670 */
[----:B------:R-:W-:Y:S01]  /*39370*/  FMUL R4, R37, UR26 ;  /* 0x0000001a25047c20 */ /* 0x000fe20008400000 */
[C---:B------:R-:W-:Y:S01]  /*39380*/  ISETP.LT.OR P1, PT, R0.reuse, 0x6a, !P2 ;  /* 0x0000006a0000780c */ /* 0x040fe20005721670 */
[----:B------:R-:W4:Y:S01]  /*39390*/  LDL.LU R39, [R1+0x34c] ;  /* 0x00034c0001277983 */ /* 0x000f220000300800 */
[----:B------:R-:W-:-:S03]  /*393a0*/  ISETP.LT.OR P5, PT, R0, 0x71, !P3 ;  /* 0x000000710000780c */ /* 0x000fc60005fa1670 */
[----:B------:R-:W4:Y:S01]  /*393b0*/  LDL.LU R37, [R1+0x350] ;  /* 0x0003500001257983 */ /* 0x000f220000300800 */
[----:B------:R-:W-:-:S03]  /*393c0*/  F2FP.SATFINITE.E4M3.F32.PACK_AB_MERGE_C R5, RZ, R5, RZ ;  /* 0x00000005ff05723e */ /* 0x000fc600048070ff */
[----:B------:R0:W-:Y:S01]  /*393d0*/  @!P6 STG.E.U8 desc[UR30][R24.64+0x69], R2 ;  /* 0x000069021800e986 */ /* 0x0001e2000c10111e */
[----:B------:R-:W-:Y:S02]  /*393e0*/  ISETP.LT.OR P6, PT, R0, 0x72, !P3 ;  /* 0x000000720000780c */ /* 0x000fe40005fc1670 */
[----:B------:R-:W-:Y:S02]  /*393f0*/  F2FP.SATFINITE.E4M3.F32.PACK_AB_MERGE_C R4, RZ, R4, RZ ;  /* 0x00000004ff04723e */ /* 0x000fe400048070ff */
[----:B------:R-:W-:Y:S01]  /*39400*/  F2FP.SATFINITE.E4M3.F32.PACK_AB_MERGE_C R3, RZ, R3, RZ ;  /* 0x00000003ff03723e */ /* 0x000fe200048070ff */
[----:B------:R1:W-:Y:S01]  /*39410*/  @!P0 STG.E.U8 desc[UR30][R26.64+0x68], R5 ;  /* 0x000068051a008986 */ /* 0x0003e2000c10111e */
[----:B0-----:R-:W-:-:S03]  /*39420*/  FMUL R2, R35, UR26 ;  /* 0x0000001a23027c20 */ /* 0x001fc60008400000 */
[----:B------:R0:W-:Y:S01]  /*39430*/  @!P1 STG.E.U8 desc[UR30][R26.64+0x69], R4 ;  /* 0x000069041a009986 */ /* 0x0001e2000c10111e */
[----:B------:R-:W-:-:S03]  /*39440*/  ISETP.LT.OR P1, PT, R0, 0x72, !P2 ;  /* 0x000000720000780c */ /* 0x000fc60005721670 */
[----:B------:R-:W4:Y:S01]  /*39450*/  LDL.LU R35, [R1+0x354] ;  /* 0x0003540001237983 */ /* 0x000f220000300800 */
[----:B-1----:R-:W-:-:S03]  /*39460*/  F2FP.SATFINITE.E4M3.F32.PACK_AB_MERGE_C R5, RZ, R2, RZ ;  /* 0x00000002ff05723e */ /* 0x002fc600048070ff */
[----:B------:R-:W-:Y:S04]  /*39470*/  @!P5 STG.E.U8 desc[UR30][R24.64+0x70], R3 ;  /* 0x000070031800d986 */ /* 0x000fe8000c10111e */
[----:B------:R1:W-:Y:S01]  /*39480*/  @!P6 STG.E.U8 desc[UR30][R24.64+0x71], R5 ;  /* 0x000071051800e986 */ /* 0x0003e2000c10111e */
[----:B0-----:R-:W-:-:S05]  /*39490*/  FMUL R4, R41, UR26 ;  /* 0x0000001a29047c20 */ /* 0x001fca0008400000 */
[----:B-1----:R-:W-:Y:S01]  /*394a0*/  F2FP.SATFINITE.E4M3.F32.PACK_AB_MERGE_C R5, RZ, R4, RZ ;  /* 0x00000004ff05723e */ /* 0x002fe200048070ff */
[----:B--2---:R-:W-:Y:S02]  /*394b0*/  FMUL R3, R38, UR26 ;  /* 0x0000001a26037c20 */ /* 0x004fe40008400000 */
[----:B------:R-:W2:Y:S01]  /*394c0*/  LDL.LU R38, [R1+0x358] ;  /* 0x0003580001267983 */ /* 0x000ea20000300800 */
[----:B---3--:R-:W-:-:S03]  /*394d0*/  FMUL R2, R34, UR26 ;  /* 0x0000001a22027c20 */ /* 0x008fc60008400000 */
[----:B------:R-:W3:Y:S01]  /*394e0*/  LDL.LU R34, [R1+0x35c] ;  /* 0x00035c0001227983 */ /* 0x000ee20000300800 */
[----:B------:R-:W-:Y:S02]  /*394f0*/  F2FP.SATFINITE.E4M3.F32.PACK_AB_MERGE_C R4, RZ, R3, RZ ;  /* 0x00000003ff04723e */ /* 0x000fe400048070ff */
[----:B------:R-:W-:-:S03]  /*39500*/  F2FP.SATFINITE.E4M3.F32.PACK_AB_MERGE_C R3, RZ, R2, RZ ;  /* 0x00000002ff03723e */ /* 0x000fc600048070ff */
[----:B------:R0:W-:Y:S01]  /*39510*/  @!P1 STG.E.U8 desc[UR30][R26.64+0x71], R4 ;  /* 0x000071041a009986 */ /* 0x0001e2000c10111e */
[----:B----4-:R-:W-:-:S03]  /*39520*/  FMUL R2, R33, UR26 ;  /* 0x0000001a21027c20 */ /* 0x010fc60008400000 */
[----:B------:R-:W4:Y:S01]  /*39530*/  LDL.LU R33, [R1+0x360] ;  /* 0x0003600001217983 */ /* 0x000f220000300800 */
[----:B0-----:R-:W-:-:S03]  /*39540*/  FMUL R4, R32, UR26 ;  /* 0x0000001a20047c20 */ /* 0x001fc60008400000 */
[----:B------:R-:W4:Y:S01]  /*39550*/  LDL.LU R32, [R1+0x364] ;  /* 0x0003640001207983 */ /* 0x000f220000300800 */
[C---:B------:R-:W-:Y:S02]  /*39560*/  ISETP.LT.OR P0, PT, R0.reuse, 0x71, !P2 ;  /* 0x000000710000780c */ /* 0x040fe40005701670 */
[C---:B------:R-:W-:Y:S01]  /*39570*/  ISETP.LT.OR P5, PT, R0.reuse, 0x79, !P3 ;  /* 0x000000790000780c */ /* 0x040fe20005fa1670 */
[----:B------:R-:W4:Y:S01]  /*39580*/  LDL.LU R41, [R1+0x368] ;  /* 0x0003680001297983 */ /* 0x000f220000300800 */
[C---:B------:R-:W-:Y:S02]  /*39590*/  ISETP.LT.OR P6, PT, R0.reuse, 0x7a, !P3 ;  /* 0x0000007a0000780c */ /* 0x040fe40005fc1670 */
[----:B------:R-:W-:-:S07]  /*395a0*/  ISETP.LT.OR P1, PT, R0, 0x7a, !P2 ;  /* 0x0000007a0000780c */ /* 0x000fce0005721670 */
[----:B------:R0:W-:Y:S01]  /*395b0*/  @!P0 STG.E.U8 desc[UR30][R26.64+0x70], R5 ;  /* 0x000070051a008986 */ /* 0x0001e2000c10111e */
[----:B------:R-:W-:-:S03]  /*395c0*/  ISETP.LT.OR P0, PT, R0, 0x79, !P2 ;  /* 0x000000790000780c */ /* 0x000fc60005701670 */
[----:B------:R1:W-:Y:S01]  /*395d0*/  @!P5 STG.E.U8 desc[UR30][R24.64+0x78], R3 ;  /* 0x000078031800d986 */ /* 0x0003e2000c10111e */
[C---:B------:R-:W-:Y:S02]  /*395e0*/  ISETP.LT.OR P5, PT, R0.reuse, 0x81, !P3 ;  /* 0x000000810000780c */ /* 0x040fe40005fa1670 */
[----:B0-----:R-:W-:Y:S01]  /*395f0*/  F2FP.SATFINITE.E4M3.F32.PACK_AB_MERGE_C R5, RZ, R2, RZ ;  /* 0x00000002ff05723e */ /* 0x001fe200048070ff */
[----:B------:R-:W-:Y:S01]  /*39600*/  FMUL R2, R37, UR26 ;  /* 0x0000001a25027c20 */ /* 0x000fe20008400000 */
[----:B-1----:R-:W-:Y:S02]  /*39610*/  FMUL R3, R39, UR26 ;  /* 0x0000001a27037c20 */ /* 0x002fe40008400000 */
[----:B------:R-:W4:Y:S04]  /*39620*/  LDL.LU R39, [R1+0x36c] ;  /* 0x00036c0001277983 */ /* 0x000f280000300800 */
[----:B------:R-:W4:Y:S04]  /*39630*/  LDL.LU R37, [R1+0x370] ;  /* 0x0003700001257983 */ /* 0x000f280000300800 */
[----:B------:R0:W-:Y:S01]  /*39640*/  @!P6 STG.E.U8 desc[UR30][R24.64+0x79], R5 ;  /* 0x000079051800e986 */ /* 0x0001e2000c10111e */
[----:B------:R-:W-:-:S02]  /*39650*/  ISETP.LT.OR P6, PT, R0, 0x82, !P3 ;  /* 0x000000820000780c */ /* 0x000fc40005fc1670 */
[----:B0-----:R-:W-:Y:S02]  /*39660*/  F2FP.SATFINITE.E4M3.F32.PACK_AB_MERGE_C R5, RZ, R4, RZ ;  /* 0x00000004ff05723e */ /* 0x001fe400048070ff */
[----:B------:R-:W-:Y:S02]  /*39670*/  F2FP.SATFINITE.E4M3.F32.PACK_AB_MERGE_C R4, RZ, R3, RZ ;  /* 0x00000003ff04723e */ /* 0x000fe400048070ff */
[----:B------:R-:W-:Y:S01]  /*39680*/  F2FP.SATFINITE.E4M3.F32.PACK_AB_MERGE_C R3, RZ, R2, RZ ;  /* 0x00000002ff03723e */ /* 0x000fe200048070ff */
[----:B------:R-:W-:Y:S02]  /*39690*/  FMUL R2, R35, UR26 ;  /* 0x0000001a23027c20 */ /* 0x000fe40008400000 */
[----:B------:R-:W4:Y:S04]  /*396a0*/  LDL.LU R35, [R1+0x374] ;  /* 0x0003740001237983 */ /* 0x000f280000300800 */
[----:B------:R-:W-:Y:S04]  /*396b0*/  @!P0 STG.E.U8 desc[UR30][R26.64+0x78], R5 ;  /* 0x000078051a008986 */ /* 0x000fe8000c10111e */
[----:B------:R-:W-:Y:S04]  /*396c0*/  @!P1 STG.E.U8 desc[UR30][R26.64+0x79], R4 ;  /* 0x000079041a009986 */ /* 0x000fe8000c10111e */
[----:B------:R0:W-:Y:S02]  /*396d0*/  @!P5 STG.E.U8 desc[UR30][R24.64+0x80], R3 ;  /* 0x000080031800d986 */ /* 0x0001e4000c10111e */
[----:B0-----:R-:W-:-:S05]  /*396e0*/  F2FP.SATFINITE.E4M3.F32.PACK_AB_MERGE_C R3, RZ, R2, RZ ;  /* 0x00000002ff03723e */ /* 0x001fca00048070ff */
[----:B------:R4:W-:Y:S01]  /*396f0*/  @!P6 STG.E.U8 desc[UR30][R24.64+0x81], R3 ;  /* 0x000081031800e986 */ /* 0x0009e2000c10111e */
[----:B--2---:R-:W-:Y:S01]  /*39700*/  FMUL R4, R38, UR26 ;  /* 0x0000001a26047c20 */ /* 0x004fe20008400000 */
[----:B---3--:R-:W-:Y:S02]  /*39710*/  FMUL R2, R34, UR26 ;  /* 0x0000001a22027c20 */ /* 0x008fe40008400000 */
[----:B------:R-:W2:Y:S04]  /*39720*/  LDL.LU R34, [R1+0x378] ;  /* 0x0003780001227983 */ /* 0x000ea80000300800 */
[----:B------:R-:W3:Y:S01]  /*39730*/  LDL.LU R38, [R1+0x37c] ;  /* 0x00037c0001267983 */ /* 0x000ee20000300800 */
[----:B------:R-:W-:Y:S02]  /*39740*/  F2FP.SATFINITE.E4M3.F32.PACK_AB_MERGE_C R5, RZ, R4, RZ ;  /* 0x00000004ff05723e */ /* 0x000fe400048070ff */
[----:B------:R-:W-:Y:S01]  /*39750*/  F2FP.SATFINITE.E4M3.F32.PACK_AB_MERGE_C R4, RZ, R2, RZ ;  /* 0x00000002ff04723e */ /* 0x000fe200048070ff */
[----:B----4-:R-:W-:-:S02]  /*39760*/  FMUL R3, R33, UR26 ;  /* 0x0000001a21037c20 */ /* 0x010fc40008400000 */
[----:B------:R-:W4:Y:S01]  /*39770*/  LDL.LU R33, [R1+0x380] ;  /* 0x0003800001217983 */ /* 0x000f220000300800 */
[----:B------:R-:W-:-:S03]  /*39780*/  FMUL R2, R32, UR26 ;  /* 0x0000001a20027c20 */ /* 0x000fc60008400000 */
[----:B------:R-:W3:Y:S01]  /*39790*/  LDL.LU R32, [R1+0x384] ;  /* 0x0003840001207983 */ /* 0x000ee20000300800 */
[C---:B------:R-:W-:Y:S02]  /*397a0*/  ISETP.LT.OR P0, PT, R0.reuse, 0x81, !P2 ;  /* 0x000000810000780c */ /* 0x040fe40005701670 */
[C---:B------:R-:W-:Y:S02]  /*397b0*/  ISETP.LT.OR P1, PT, R0.reuse, 0x82, !P2 ;  /* 0x000000820000780c */ /* 0x040fe40005721670 */
[C---:B------:R-:W-:Y:S02]  /*397c0*/  ISETP.LT.OR P5, PT, R0.reuse, 0x89, !P3 ;  /* 0x000000890000780c */ /* 0x040fe40005fa1670 */
[----:B------:R-:W-:Y:S02]  /*397d0*/  ISETP.LT.OR P6, PT, R0, 0x8a, !P3 ;  /* 0x0000008a0000780c */ /* 0x000fe40005fc1670 */
[----:B------:R-:W-:-:S05]  /*397e0*/  F2FP.SATFINITE.E4M3.F32.PACK_AB_MERGE_C R3, RZ, R3, RZ ;  /* 0x00000003ff03723e */ /* 0x000fca00048070ff */
[----:B------:R0:W-:Y:S01]  /*397f0*/  @!P0 STG.E.U8 desc[UR30][R26.64+0x80], R5 ;  /* 0x000080051a008986 */ /* 0x0001e2000c10111e */
[----:B------:R-:W-:-:S03]  /*39800*/  ISETP.LT.OR P0, PT, R0, 0x89, !P2 ;  /* 0x000000890000780c */ /* 0x000fc60005701670 */
[----:B------:R-:W-:Y:S01]  /*39810*/  @!P1 STG.E.U8 desc[UR30][R26.64+0x81], R4 ;  /* 0x000081041a009986 */ /* 0x000fe2000c10111e */
[----:B------:R-:W-:-:S03]  /*39820*/  F2FP.SATFINITE.E4M3.F32.PACK_AB_MERGE_C R2, RZ, R2, RZ ;  /* 0x00000002ff02723e */ /* 0x000fc600048070ff */
[----:B------:R1:W-:Y:S01]  /*39830*/  @!P5 STG.E.U8 desc[UR30][R24.64+0x88], R3 ;  /* 0x000088031800d986 */ /* 0x0003e2000c10111e */
[----:B0-----:R-:W-:-:S03]  /*39840*/  FMUL R5, R41, UR26 ;  /* 0x0000001a29057c20 */ /* 0x001fc60008400000 */
[----:B------:R-:W3:Y:S01]  /*39850*/  LDL.LU R41, [R1+0x388] ;  /* 0x0003880001297983 */ /* 0x000ee20000300800 */
[C---:B------:R-:W-:Y:S01]  /*39860*/  ISETP.LT.OR P1, PT, R0.reuse, 0x8a, !P2 ;  /* 0x0000008a0000780c */ /* 0x040fe20005721670 */
[----:B-1----:R-:W-:Y:S02]  /*39870*/  FMUL R3, R37, UR26 ;  /* 0x0000001a25037c20 */ /* 0x002fe40008400000 */
[----:B------:R-:W3:Y:S01]  /*39880*/  LDL.LU R37, [R1+0x38c] ;  /* 0x00038c0001257983 */ /* 0x000ee20000300800 */
[C---:B------:R-:W-:Y:S01]  /*39890*/  ISETP.LT.OR P5, PT, R0.reuse, 0x91, !P3 ;  /* 0x000000910000780c */ /* 0x040fe20005fa1670 */
[----:B------:R-:W-:Y:S01]  /*398a0*/  FMUL R4, R39, UR26 ;  /* 0x0000001a27047c20 */ /* 0x000fe20008400000 */
[----:B------:R-:W-:Y:S01]  /*398b0*/  F2FP.SATFINITE.E4M3.F32.PACK_AB_MERGE_C R5, RZ, R5, RZ ;  /* 0x00000005ff05723e */ /* 0x000fe200048070ff */
[----:B------:R0:W-:Y:S01]  /*398c0*/  @!P6 STG.E.U8 desc[UR30][R24.64+0x89], R2 ;  /* 0x000089021800e986 */ /* 0x0001e2000c10111e */
[----:B------:R-:W-:Y:S02]  /*398d0*/  ISETP.LT.OR P6, PT, R0, 0x92, !P3 ;  /* 0x000000920000780c */ /* 0x000fe40005fc1670 */
[----:B------:R-:W-:Y:S01]  /*398e0*/  F2FP.SATFINITE.E4M3.F32.PACK_AB_MERGE_C R4, RZ, R4, RZ ;  /* 0x00000004ff04723e */ /* 0x000fe200048070ff */
[----:B------:R2:W-:Y:S01]  /*398f0*/  @!P0 STG.E.U8 desc[UR30][R26.64+0x88], R5 ;  /* 0x000088051a008986 */ /* 0x0005e2000c10111e */
[----:B------:R-:W-:-:S03]  /*39900*/  F2FP.SATFINITE.E4M3.F32.PACK_AB_MERGE_C R3, RZ, R3, RZ ;  /* 0x00000003ff03723e */ /* 0x000fc600048070ff */
[----:B------:R-:W-:Y:S01]  /*39910*/  @!P1 STG.E.U8 desc[UR30][R26.64+0x89], R4 ;  /* 0x000089041a009986 */ /* 0x000fe2000c10111e */
[----:B0-----:R-:W-:-:S03]  /*39920*/  FMUL R2, R35, UR26 ;  /* 0x0000001a23027c20 */ /* 0x001fc60008400000 */
[----:B------:R-:W3:Y:S02]  /*39930*/  LDL.LU R35, [R1+0x390] ;  /* 0x0003900001237983 */ /* 0x000ee40000300800 */
[----:B------:R-:W-:Y:S02]  /*39940*/  F2FP.SATFINITE.E4M3.F32.PACK_AB_MERGE_C R2, RZ, R2, RZ ;  /* 0x00000002ff02723e */ /* 0x000fe400048070ff */
[----:B------:R4:W-:Y:S04]  /*39950*/  @!P5 STG.E.U8 desc[UR30][R24.64+0x90], R3 ;  /* 0x000090031800d986 */ /* 0x0009e8000c10111e */
[----:B------:R3:W-:Y:S01]  /*39960*/  @!P6 STG.E.U8 desc[UR30][R24.64+0x91], R2 ;  /* 0x000091021800e986 */ /* 0x0007e2000c10111e */
[----:B--2---:R-:W-:-:S03]  /*39970*/  FMUL R5, R34, UR26 ;  /* 0x0000001a22057c20 */ /* 0x004fc60008400000 */
[----:B------:R-:W2:Y:S01]  /*39980*/  LDL.LU R34, [R1+0x394] ;  /* 0x0003940001227983 */ /* 0x000ea20000300800 */
[----:B----4-:R-:W-:-:S03]  /*39990*/  FMUL R3, R33, UR26 ;  /* 0x0000001a21037c20 */ /* 0x010fc60008400000 */
[----:B------:R-:W4:Y:S04]  /*399a0*/  LDL.LU R33, [R1+0x398] ;  /* 0x0003980001217983 */ /* 0x000f280000300800 */
[----:B------:R-:W4:Y:S01]  /*399b0*/  LDL.LU R39, [R1+0x39c] ;  /* 0x00039c0001277983 */ /* 0x000f220000300800 */
[----:B---3--:R-:W-:-:S03]  /*399c0*/  FMUL R2, R32, UR26 ;  /* 0x0000001a20027c20 */ /* 0x008fc60008400000 */
[----:B------:R-:W3:Y:S01]  /*399d0*/  LDL.LU R32, [R1+0x3a0] ;  /* 0x0003a00001207983 */ /* 0x000ee20000300800 */
[C---:B------:R-:W-:Y:S02]  /*399e0*/  ISETP.LT.OR P0, PT, R0.reuse, 0x91, !P2 ;  /* 0x000000910000780c */ /* 0x040fe40005701670 */
[C---:B------:R-:W-:Y:S02]  /*399f0*/  ISETP.LT.OR P1, PT, R0.reuse, 0x92, !P2 ;  /* 0x000000920000780c */ /* 0x040fe40005721670 */
[----:B------:R-:W-:Y:S01]  /*39a00*/  ISETP.LT.OR P5, PT, R0, 0x99, !P3 ;  /* 0x000000990000780c */ /* 0x000fe20005fa1670 */
[----:B------:R-:W-:Y:S01]  /*39a10*/  FMUL R4, R38, UR26 ;  /* 0x0000001a26047c20 */ /* 0x000fe20008400000 */
[----:B------:R-:W-:Y:S01]  /*39a20*/  F2FP.SATFINITE.E4M3.F32.PACK_AB_MERGE_C R5, RZ, R5, RZ ;  /* 0x00000005ff05723e */ /* 0x000fe200048070ff */
[----:B------:R-:W3:Y:S01]  /*39a30*/  LDL.LU R38, [R1+0x3a4] ;  /* 0x0003a40001267983 */ /* 0x000ee20000300800 */
[----:B------:R-:W-:Y:S02]  /*39a40*/  F2FP.SATFINITE.E4M3.F32.PACK_AB_MERGE_C R3, RZ, R3, RZ ;  /* 0x00000003ff03723e */ /* 0x000fe400048070ff */
[----:B------:R-:W-:-:S02]  /*39a50*/  F2FP.SATFINITE.E4M3.F32.PACK_AB_MERGE_C R4, RZ, R4, RZ ;  /* 0x00000004ff04723e */ /* 0x000fc400048070ff */
[C---:B------:R-:W-:Y:S01]  /*39a60*/  ISETP.LT.OR P6, PT, R0.reuse, 0x9a, !P3 ;  /* 0x0000009a0000780c */ /* 0x040fe20005fc1670 */
[----:B------:R0:W-:Y:S04]  /*39a70*/  @!P0 STG.E.U8 desc[UR30][R26.64+0x90], R5 ;  /* 0x000090051a008986 */ /* 0x0001e8000c10111e */
[----:B------:R-:W-:Y:S04]  /*39a80*/  @!P1 STG.E.U8 desc[UR30][R26.64+0x91], R4 ;  /* 0x000091041a009986 */ /* 0x000fe8000c10111e */
[----:B------:R1:W-:Y:S01]  /*39a90*/  @!P5 STG.E.U8 desc[UR30][R24.64+0x98], R3 ;  /* 0x000098031800d986 */ /* 0x0003e2000c10111e */
[----:B------:R-:W-:-:S02]  /*39aa0*/  ISETP.LT.OR P1, PT, R0, 0x9a, !P2 ;  /* 0x0000009a0000780c */ /* 0x000fc40005721670 */
[----:B0-----:R-:W-:Y:S01]  /*39ab0*/  F2FP.SATFINITE.E4M3.F32.PACK_AB_MERGE_C R5, RZ, R2, RZ ;  /* 0x00000002ff05723e */ /* 0x001fe200048070ff */
[----:B-1----:R-:W-:Y:S02]  /*39ac0*/  FMUL R3, R37, UR26 ;  /* 0x0000001a25037c20 */ /* 0x002fe40008400000 */
[----:B------:R-:W3:Y:S01]  /*39ad0*/  LDL.LU R37, [R1+0x3a8] ;  /* 0x0003a80001257983 */ /* 0x000ee20000300800 */
[----:B------:R-:W-:Y:S01]  /*39ae0*/  FMUL R4, R41, UR26 ;  /* 0x0000001a29047c20 */ /* 0x000fe20008400000 */
[C---:B------:R-:W-:Y:S02]  /*39af0*/  ISETP.LT.OR P0, PT, R0.reuse, 0x99, !P2 ;  /* 0x000000990000780c */ /* 0x040fe40005701670 */
[----:B------:R-:W-:Y:S01]  /*39b00*/  ISETP.LT.OR P5, PT, R0, 0xa1, !P3 ;  /* 0x000000a10000780c */ /* 0x000fe20005fa1670 */
[----:B------:R0:W-:Y:S02]  /*39b10*/  @!P6 STG.E.U8 desc[UR30][R24.64+0x99], R5 ;  /* 0x000099051800e986 */ /* 0x0001e4000c10111e */
[----:B0-----:R-:W-:Y:S01]  /*39b20*/  F2FP.SATFINITE.E4M3.F32.PACK_AB_MERGE_C R5, RZ, R4, RZ ;  /* 0x00000004ff05723e */ /* 0x001fe200048070ff */
[----:B------:R-:W-:-:S02]  /*39b30*/  FMUL R2, R35, UR26 ;  /* 0x0000001a23027c20 */ /* 0x000fc40008400000 */
[----:B------:R-:W3:Y:S01]  /*39b40*/  LDL.LU R35, [R1+0x3ac] ;  /* 0x0003ac0001237983 */ /* 0x000ee20000300800 */
[----:B------:R-:W-:Y:S02]  /*39b50*/  F2FP.SATFINITE.E4M3.F32.PACK_AB_MERGE_C R4, RZ, R3, RZ ;  /* 0x00000003ff04723e */ /* 0x000fe400048070ff */
[----:B------:R-:W-:-:S03]  /*39b60*/  F2FP.SATFINITE.E4M3.F32.PACK_AB_MERGE_C R3, RZ, R2, RZ ;  /* 0x00000002ff03723e */ /* 0x000fc600048070ff */
[----:B------:R-:W-:Y:S04]  /*39b70*/  @!P1 STG.E.U8 desc[UR30][R26.64+0x99], R4 ;  /* 0x000099041a009986 */ /* 0x000fe8000c10111e */
[----:B------:R0:W-:Y:S04]  /*39b80*/  @!P0 STG.E.U8 desc[UR30][R26.64+0x98], R5 ;  /* 0x000098051a008986 */ /* 0x0001e8000c10111e */
[----:B------:R1:W-:Y:S01]  /*39b90*/  @!P5 STG.E.U8 desc[UR30][R24.64+0xa0], R3 ;  /* 0x0000a0031800d986 */ /* 0x0003e2000c10111e */
[----:B--2---:R-:W-:-:S03]  /*39ba0*/  FMUL R2, R34, UR26 ;  /* 0x0000001a22027c20 */ /* 0x004fc60008400000 */
[----:B------:R-:W2:Y:S02]  /*39bb0*/  LDL.LU R34, [R1+0x3b0] ;  /* 0x0003b00001227983 */ /* 0x000ea40000300800 */
[----:B0-----:R-:W-:Y:S01]  /*39bc0*/  F2FP.SATFINITE.E4M3.F32.PACK_AB_MERGE_C R5, RZ, R2, RZ ;  /* 0x00000002ff05723e */ /* 0x001fe200048070ff */
[----:B----4-:R-:W-:Y:S02]  /*39bd0*/  FMUL R4, R33, UR26 ;  /* 0x0000001a21047c20 */ /* 0x010fe40008400000 */
[----:B------:R-:W4:Y:S01]  /*39be0*/  LDL.LU R33, [R1+0x3b4] ;  /* 0x0003b40001217983 */ /* 0x000f220000300800 */
[----:B-1----:R-:W-:-:S03]  /*39bf0*/  FMUL R3, R39, UR26 ;  /* 0x0000001a27037c20 */ /* 0x002fc60008400000 */
[----:B------:R-:W4:Y:S01]  /*39c00*/  LDL.LU R39, [R1+0x3b8] ;  /* 0x0003b80001277983 */ /* 0x000f220000300800 */
[----:B---3--:R-:W-:-:S03]  /*39c10*/  FMUL R2, R32, UR26 ;  /* 0x0000001a20027c20 */ /* 0x008fc60008400000 */
[----:B------:R-:W3:Y:S01]  /*39c20*/  LDL.LU R32, [R1+0x3bc] ;  /* 0x0003bc0001207983 */ /* 0x000ee20000300800 */
[C---:B------:R-:W-:Y:S02]  /*39c30*/  ISETP.LT.OR P6, PT, R0.reuse, 0xa2, !P3 ;  /* 0x000000a20000780c */ /* 0x040fe40005fc1670 */
[C---:B------:R-:W-:Y:S02]  /*39c40*/  ISETP.LT.OR P1, PT, R0.reuse, 0xa2, !P2 ;  /* 0x000000a20000780c */ /* 0x040fe40005721670 */
[C---:B------:R-:W-:Y:S02]  /*39c50*/  ISETP.LT.OR P0, PT, R0.reuse, 0xa1, !P2 ;  /* 0x000000a10000780c */ /* 0x040fe40005701670 */
[----:B------:R-:W-:-:S07]  /*39c60*/  ISETP.LT.OR P5, PT, R0, 0xa9, !P3 ;  /* 0x000000a90000780c */ /* 0x000fce0005fa1670 */
[----:B------:R0:W-:Y:S01]  /*39c70*/  @!P6 STG.E.U8 desc[UR30][R24.64+0xa1], R5 ;  /* 0x0000a1051800e986 */ /* 0x0001e2000c10111e */
[----:B------:R-:W-:Y:S02]  /*39c80*/  ISETP.LT.OR P6, PT, R0, 0xaa, !P3 ;  /* 0x000000aa0000780c */ /* 0x000fe40005fc1670 */
[----:B0-----:R-:W-:Y:S02]  /*39c90*/  F2FP.SATFINITE.E4M3.F32.PACK_AB_MERGE_C R5, RZ, R4, RZ ;  /* 0x00000004ff05723e */ /* 0x001fe400048070ff */
[----:B------:R-:W-:Y:S02]  /*39ca0*/  F2FP.SATFINITE.E4M3.F32.PACK_AB_MERGE_C R4, RZ, R3, RZ ;  /* 0x00000003ff04723e */ /* 0x000fe400048070ff */
[----:B------:R-:W-:Y:S01]  /*39cb0*/  F2FP.SATFINITE.E4M3.F32.PACK_AB_MERGE_C R3, RZ, R2, RZ ;  /* 0x00000002ff03723e */ /* 0x000fe200048070ff */
[----:B------:R-:W-:Y:S02]  /*39cc0*/  FMUL R2, R38, UR26 ;  /* 0x0000001a26027c20 */ /* 0x000fe40008400000 */
[----:B------:R-:W3:Y:S04]  /*39cd0*/  LDL.LU R38, [R1+0x3c0] ;  /* 0x0003c00001267983 */ /* 0x000ee80000300800 */
[----:B------:R0:W-:Y:S04]  /*39ce0*/  @!P1 STG.E.U8 desc[UR30][R26.64+0xa1], R4 ;  /* 0x0000a1041a009986 */ /* 0x0001e8000c10111e */
[----:B------:R-:W-:Y:S01]  /*39cf0*/  @!P0 STG.E.U8 desc[UR30][R26.64+0xa0], R5 ;  /* 0x0000a0051a008986 */ /* 0x000fe2000c10111e */
[----:B0-----:R-:W-:-:S03]  /*39d00*/  FMUL R4, R37, UR26 ;  /* 0x0000001a25047c20 */ /* 0x001fc60008400000 */
[----:B------:R-:W3:Y:S04]  /*39d10*/  LDL.LU R37, [R1+0x3c4] ;  /* 0x0003c40001257983 */ /* 0x000ee80000300800 */
[----:B------:R0:W-:Y:S01]  /*39d20*/  @!P5 STG.E.U8 desc[UR30][R24.64+0xa8], R3 ;  /* 0x0000a8031800d986 */ /* 0x0001e2000c10111e */
[----:B------:R-:W-:Y:S02]  /*39d30*/  ISETP.LT.OR P0, PT, R0, 0xa9, !P2 ;  /* 0x000000a90000780c */ /* 0x000fe40005701670 */
[----:B0-----:R-:W-:Y:S01]  /*39d40*/  F2FP.SATFINITE.E4M3.F32.PACK_AB_MERGE_C R3, RZ, R2, RZ ;  /* 0x00000002ff03723e */ /* 0x001fe200048070ff */
[----:B------:R-:W-:Y:S02]  /*39d50*/  FMUL R2, R35, UR26 ;  /* 0x0000001a23027c20 */ /* 0x000fe40008400000 */
[----:B------:R-:W3:Y:S04]  /*39d60*/  LDL.LU R35, [R1+0x3c8] ;  /* 0x0003c80001237983 */ /* 0x000ee80000300800 */
[----:B------:R2:W-:Y:S01]  /*39d70*/  @!P6 STG.E.U8 desc[UR30][R24.64+0xa9], R3 ;  /* 0x0000a9031800e986 */ /* 0x0005e2000c10111e */
[----:B------:R-:W-:-:S02]  /*39d80*/  F2FP.SATFINITE.E4M3.F32.PACK_AB_MERGE_C R5, RZ, R4, RZ ;  /* 0x00000004ff05723e */ /* 0x000fc400048070ff */
[----:B------:R-:W-:-:S03]  /*39d90*/  F2FP.SATFINITE.E4M3.F32.PACK_AB_MERGE_C R4, RZ, R2, RZ ;  /* 0x00000002ff04723e */ /* 0x000fc600048070ff */
[----:B------:R0:W-:Y:S01]  /*39da0*/  @!P0 STG.E.U8 desc[UR30][R26.64+0xa8], R5 ;  /* 0x0000a8051a008986 */ /* 0x0001e2000c10111e */
[----:B--2---:R-:W-:-:S03]  /*39db0*/  FMUL R3, R34, UR26 ;  /* 0x0000001a22037c20 */ /* 0x004fc60008400000 */
[----:B------:R-:W2:Y:S01]  /*39dc0*/  LDL.LU R34, [R1+0x3cc] ;  /* 0x0003cc0001227983 */ /* 0x000ea20000300800 */
[----:B----4-:R-:W-:-:S03]  /*39dd0*/  FMUL R2, R33, UR26 ;  /* 0x0000001a21027c20 */ /* 0x010fc60008400000 */
[----:B------:R-:W4:Y:S02]  /*39de0*/  LDL.LU R33, [R1+0x3d0] ;  /* 0x0003d00001217983 */ /* 0x000f240000300800 */
[----:B0-----:R-:W-:Y:S01]  /*39df0*/  F2FP.SATFINITE.E4M3.F32.PACK_AB_MERGE_C R5, RZ, R2, RZ ;  /* 0x00000002ff05723e */ /* 0x001fe200048070ff */
[----:B---3--:R-:W-:Y:S02]  /*39e00*/  FMUL R2, R32, UR26 ;  /* 0x0000001a20027c20 */ /* 0x008fe40008400000 */
[----:B------:R-:W3:Y:S01]  /*39e10*/  LDL.LU R32, [R1+0x3d4] ;  /* 0x0003d40001207983 */ /* 0x000ee20000300800 */
[C---:B------:R-:W-:Y:S02]  /*39e20*/  ISETP.LT.OR P1, PT, R0.reuse, 0xaa, !P2 ;  /* 0x000000aa0000780c */ /* 0x040fe40005721670 */
[C---:B------:R-:W-:Y:S02]  /*39e30*/  ISETP.LT.OR P5, PT, R0.reuse, 0xb1, !P3 ;  /* 0x000000b10000780c */ /* 0x040fe40005fa1670 */
[----:B------:R-:W-:-:S02]  /*39e40*/  ISETP.LT.OR P6, PT, R0, 0xb2, !P3 ;  /* 0x000000b20000780c */ /* 0x000fc40005fc1670 */
[----:B------:R-:W-:-:S07]  /*39e50*/  F2FP.SATFINITE.E4M3.F32.PACK_AB_MERGE_C R3, RZ, R3, RZ ;  /* 0x00000003ff03723e */ /* 0x000fce00048070ff */
[----:B------:R-:W-:Y:S04]  /*39e60*/  @!P1 STG.E.U8 desc[UR30][R26.64+0xa9], R4 ;  /* 0x0000a9041a009986 */ /* 0x000fe8000c10111e */
[----:B------:R0:W-:Y:S01]  /*39e70*/  @!P5 STG.E.U8 desc[UR30][R24.64+0xb0], R3 ;  /* 0x0000b0031800d986 */ /* 0x0001e2000c10111e */
[C---:B------:R-:W-:Y:S02]  /*39e80*/  ISETP.LT.OR P1, PT, R0.reuse, 0xb1, !P2 ;  /* 0x000000b10000780c */ /* 0x040fe40005721670 */
[C---:B------:R-:W-:Y:S01]  /*39e90*/  ISETP.LT.OR P5, PT, R0.reuse, 0xb2, !P2 ;  /* 0x000000b20000780c */ /* 0x040fe200057a1670 */
[----:B------:R1:W-:Y:S01]  /*39ea0*/  @!P6 STG.E.U8 desc[UR30][R24.64+0xb1], R5 ;  /* 0x0000b1051800e986 */ /* 0x0003e2000c10111e */
[----:B------:R-:W-:Y:S01]  /*39eb0*/  ISETP.LT.OR P6, PT, R0, 0xba, !P3 ;  /* 0x000000ba0000780c */ /* 0x000fe20005fc1670 */
[----:B0-----:R-:W-:-:S02]  /*39ec0*/  FMUL R3, R38, UR26 ;  /* 0x0000001a26037c20 */ /* 0x001fc40008400000 */
[----:B------:R-:W3:Y:S01]  /*39ed0*/  LDL.LU R38, [R1+0x3d8] ;  /* 0x0003d80001267983 */ /* 0x000ee20000300800 */
[----:B-1----:R-:W-:Y:S01]  /*39ee0*/  F2FP.SATFINITE.E4M3.F32.PACK_AB_MERGE_C R5, RZ, R2, RZ ;  /* 0x00000002ff05723e */ /* 0x002fe200048070ff */
[----:B------:R-:W-:Y:S01]  /*39ef0*/  FMUL R4, R39, UR26 ;  /* 0x0000001a27047c20 */ /* 0x000fe20008400000 */
[----:B------:R-:W-:-:S04]  /*39f00*/  ISETP.LT.OR P0, PT, R0, 0xb9, !P3 ;  /* 0x000000b90000780c */ /* 0x000fc80005f01670 */
[----:B------:R-:W-:Y:S02]  /*39f10*/  F2FP.SATFINITE.E4M3.F32.PACK_AB_MERGE_C R6, RZ, R4, RZ ;  /* 0x00000004ff06723e */ /* 0x000fe400048070ff */
[----:B------:R-:W-:Y:S01]  /*39f20*/  F2FP.SATFINITE.E4M3.F32.PACK_AB_MERGE_C R4, RZ, R3, RZ ;  /* 0x00000003ff04723e */ /* 0x000fe200048070ff */
[----:B------:R-:W-:Y:S02]  /*39f30*/  FMUL R2, R37, UR26 ;  /* 0x0000001a25027c20 */ /* 0x000fe40008400000 */
[----:B------:R-:W3:Y:S03]  /*39f40*/  LDL.LU R37, [R1+0x3dc] ;  /* 0x0003dc0001257983 */ /* 0x000ee60000300800 */
[----:B------:R-:W-:Y:S01]  /*39f50*/  F2FP.SATFINITE.E4M3.F32.PACK_AB_MERGE_C R3, RZ, R2, RZ ;  /* 0x00000002ff03723e */ /* 0x000fe200048070ff */
[----:B------:R-:W-:Y:S04]  /*39f60*/  @!P1 STG.E.U8 desc[UR30][R26.64+0xb0], R6 ;  /* 0x0000b0061a009986 */ /* 0x000fe8000c10111e */
[----:B------:R0:W-:Y:S04]  /*39f70*/  @!P5 STG.E.U8 desc[UR30][R26.64+0xb1], R5 ;  /* 0x0000b1051a00d986 */ /* 0x0001e8000c10111e */
[----:B------:R2:W-:Y:S01]  /*39f80*/  @!P6 STG.E.U8 desc[UR30][R24.64+0xb9], R3 ;  /* 0x0000b9031800e986 */ /* 0x0005e2000c10111e */
[----:B------:R-:W-:-:S03]  /*39f90*/  FMUL R2, R35, UR26 ;  /* 0x0000001a23027c20 */ /* 0x000fc60008400000 */
[----:B------:R-:W3:Y:S02]  /*39fa0*/  LDL.LU R35, [R1+0x3e0] ;  /* 0x0003e00001237983 */ /* 0x000ee40000300800 */
[----:B0-----:R-:W-:Y:S02]  /*39fb0*/  F2FP.SATFINITE.E4M3.F32.PACK_AB_MERGE_C R5, RZ, R2, RZ ;  /* 0x00000002ff05723e */ /* 0x001fe400048070ff */
[----:B------:R0:W-:Y:S01]  /*39fc0*/  @!P0 STG.E.U8 desc[UR30][R24.64+0xb8], R4 ;  /* 0x0000b80418008986 */ /* 0x0001e2000c10111e */
[----:B--2---:R-:W-:-:S03]  /*39fd0*/  FMUL R3, R34, UR26 ;  /* 0x0000001a22037c20 */ /* 0x004fc60008400000 */
[----:B------:R-:W2:Y:S02]  /*39fe0*/  LDL.LU R34, [R1+0x3e4] ;  /* 0x0003e40001227983 */ /* 0x000ea40000300800 */
[----:B0-----:R-:W-:Y:S01]  /*39ff0*/  F2FP.SATFINITE.E4M3.F32.PACK_AB_MERGE_C R4, RZ, R3, RZ ;  /* 0x00000003ff04723e */ /* 0x001fe200048070ff */
[----:B----4-:R-:W-:Y:S02]  /*3a000*/  FMUL R2, R33, UR26 ;  /* 0x0000001a21027c20 */ /* 0x010fe40008400000 */
[----:B------:R-:W4:Y:S03]  /*3a010*/  LDL.LU R33, [R1+0x3e8] ;  /* 0x0003e80001217983 */ /* 0x000f260000300800 */
[----:B------:R-:W-:Y:S01]  /*3a020*/  F2FP.SATFINITE.E4M3.F32.PACK_AB_MERGE_C R3, RZ, R2, RZ ;  /* 0x00000002ff03723e */ /* 0x000fe200048070ff */
[----:B---3--:R-:W-:Y:S02]  /*3a030*/  FMUL R2, R32, UR26 ;  /* 0x0000001a20027c20 */ /* 0x008fe40008400000 */
[----:B------:R-:W3:Y:S01]  /*3a040*/  LDL.LU R32, [R1+0x3ec] ;  /* 0x0003ec0001207983 */ /* 0x000ee20000300800 */
[----:B------:R-:W-:-:S02]  /*3a050*/  ISETP.LT.OR P5, PT, R0, 0xb9, !P2 ;  /* 0x000000b90000780c */ /* 0x000fc400057a1670 */
[----:B------:R-:W-:Y:S01]  /*3a060*/  ISETP.GE.AND P1, PT, R36, 0x81, PT ;  /* 0x000000812400780c */ /* 0x000fe20003f26270 */
[----:B------:R-:W3:Y:S01]  /*3a070*/  LDL.LU R39, [R1+0x3f0] ;  /* 0x0003f00001277983 */ /* 0x000ee20000300800 */
[C---:B------:R-:W-:Y:S02]  /*3a080*/  ISETP.LT.OR P0, PT, R0.reuse, 0xba, !P2 ;  /* 0x000000ba0000780c */ /* 0x040fe40005701670 */
[----:B------:R-:W-:-:S07]  /*3a090*/  ISETP.LT.OR P6, PT, R0, 0x1, !P1 ;  /* 0x000000010000780c */ /* 0x000fce0004fc1670 */
[----:B------:R-:W-:Y:S01]  /*3a0a0*/  @!P5 STG.E.U8 desc[UR30][R26.64+0xb8], R5 ;  /* 0x0000b8051a00d986 */ /* 0x000fe2000c10111e */
[----:B------:R-:W-:-:S03]  /*3a0b0*/  ISETP.LT.OR P5, PT, R0, 0x2, !P1 ;  /* 0x000000020000780c */ /* 0x000fc60004fa1670 */
[----:B------:R-:W-:Y:S01]  /*3a0c0*/  @!P0 STG.E.U8 desc[UR30][R26.64+0xb9], R4 ;  /* 0x0000b9041a008986 */ /* 0x000fe2000c10111e */
[----:B------:R-:W-:Y:S02]  /*3a0d0*/  ISETP.GE.AND P0, PT, R36, 0x89, PT ;  /* 0x000000892400780c */ /* 0x000fe40003f06270 */
[----:B------:R-:W-:Y:S01]  /*3a0e0*/  F2FP.SATFINITE.E4M3.F32.PACK_AB_MERGE_C R2, RZ, R2, RZ ;  /* 0x00000002ff02723e */ /* 0x000fe200048070ff */
[----:B------:R0:W-:Y:S01]  /*3a0f0*/  @!P6 STG.E.U8 desc[UR30][R30.64], R3 ;  /* 0x000000031e00e986 */ /* 0x0001e2000c10111e */
[----:B------:R-:W-:-:S05]  /*3a100*/  ISETP.LT.OR P6, PT, R0, 0x1, !P0 ;  /* 0x000000010000780c */ /* 0x000fca00047c1670 */
[----:B------:R1:W-:Y:S01]  /*3a110*/  @!P5 STG.E.U8 desc[UR30][R30.64+0x1], R2 ;  /* 0x000001021e00d986 */ /* 0x0003e2000c10111e */
[----:B------:R-:W-:Y:S01]  /*3a120*/  ISETP.LT.OR P5, PT, R0, 0x2, !P0 ;  /* 0x000000020000780c */ /* 0x000fe200047a1670 */
[----:B0-----:R-:W-:Y:S02]  /*3a130*/  FMUL R3, R38, UR26 ;  /* 0x0000001a26037c20 */ /* 0x001fe40008400000 */
[----:B------:R-:W3:Y:S03]  /*3a140*/  LDL.LU R38, [R1+0x3f4] ;  /* 0x0003f40001267983 */ /* 0x000ee60000300800 */
[----:B------:R-:W-:-:S05]  /*3a150*/  F2FP.SATFINITE.E4M3.F32.PACK_AB_MERGE_C R3, RZ, R3, RZ ;  /* 0x00000003ff03723e */ /* 0x000fca00048070ff */
[----:B------:R0:W-:Y:S01]  /*3a160*/  @!P6 STG.E.U8 desc[UR30][R28.64], R3 ;  /* 0x000000031c00e986 */ /* 0x0001e2000c10111e */
[----:B-1----:R-:W-:-:S03]  /*3a170*/  FMUL R2, R37, UR26 ;  /* 0x0000001a25027c20 */ /* 0x002fc60008400000 */
[----:B------:R-:W3:Y:S01]  /*3a180*/  LDL.LU R37, [R1+0x3f8] ;  /* 0x0003f80001257983 */ /* 0x000ee20000300800 */
[----:B------:R-:W-:Y:S02]  /*3a190*/  ISETP.LT.OR P6, PT, R0, 0x9, !P1 ;  /* 0x000000090000780c */ /* 0x000fe40004fc1670 */
[----:B------:R-:W-:-:S05]  /*3a1a0*/  F2FP.SATFINITE.E4M3.F32.PACK_AB_MERGE_C R2, RZ, R2, RZ ;  /* 0x00000002ff02723e */ /* 0x000fca00048070ff */
[----:B------:R2:W-:Y:S01]  /*3a1b0*/  @!P5 STG.E.U8 desc[UR30][R28.64+0x1], R2 ;  /* 0x000001021c00d986 */ /* 0x0005e2000c10111e */
[----:B------:R-:W-:Y:S01]  /*3a1c0*/  ISETP.LT.OR P5, PT, R0, 0xa, !P1 ;  /* 0x0000000a0000780c */ /* 0x000fe20004fa1670 */
[----:B0-----:R-:W-:Y:S02]  /*3a1d0*/  FMUL R3, R35, UR26 ;  /* 0x0000001a23037c20 */ /* 0x001fe40008400000 */
[----:B------:R-:W3:Y:S03]  /*3a1e0*/  LDL.LU R35, [R1+0x3fc] ;  /* 0x0003fc0001237983 */ /* 0x000ee60000300800 */
[----:B------:R-:W-:-:S05]  /*3a1f0*/  F2FP.SATFINITE.E4M3.F32.PACK_AB_MERGE_C R3, RZ, R3, RZ ;  /* 0x00000003ff03723e */ /* 0x000fca00048070ff */
[----:B------:R4:W-:Y:S01]  /*3a200*/  @!P6 STG.E.U8 desc[UR30][R30.64+0x8], R3 ;  /* 0x000008031e00e986 */ /* 0x0009e2000c10111e */
[----:B--2---:R-:W-:-:S03]  /*3a210*/  FMUL R2, R34, UR26 ;  /* 0x0000001a22027c20 */ /* 0x004fc60008400000 */
[----:B------:R-:W2:Y:S02]  /*3a220*/  LDL.LU R34, [R1+0x400] ;  /* 0x0004000001227983 */ /* 0x000ea40000300800 */
[----:B------:R-:W-:-:S05]  /*3a230*/  F2FP.SATFINITE.E4M3.F32.PACK_AB_MERGE_C R2, RZ, R2, RZ ;  /* 0x00000002ff02723e */ /* 0x000fca00048070ff */
[----:B------:R3:W-:Y:S01]  /*3a240*/  @!P5 STG.E.U8 desc[UR30][R30.64+0x9], R2 ;  /* 0x000009021e00d986 */ /* 0x0007e2000c10111e */
[----:B----4-:R-:W-:-:S03]  /*3a250*/  FMUL R3, R33, UR26 ;  /* 0x0000001a21037c20 */ /* 0x010fc60008400000 */
[----:B------:R-:W4:Y:S01]  /*3a260*/  LDL.LU R33, [R1+0x404] ;  /* 0x0004040001217983 */ /* 0x000f220000300800 */
[----:B---3--:R-:W-:-:S03]  /*3a270*/  FMUL R2, R32, UR26 ;  /* 0x0000001a20027c20 */ /* 0x008fc60008400000 */
[----:B------:R-:W3:Y:S01]  /*3a280*/  LDL.LU R32, [R1+0x408] ;  /* 0x0004080001207983 */ /* 0x000ee20000300800 */
[C---:B------:R-:W-:Y:S02]  /*3a290*/  ISETP.LT.OR P6, PT, R0.reuse, 0x9, !P0 ;  /* 0x000000090000780c */ /* 0x040fe400047c1670 */
[----:B------:R-:W-:Y:S02]  /*3a2a0*/  ISETP.LT.OR P5, PT, R0, 0xa, !P0 ;  /* 0x0000000a0000780c */ /* 0x000fe400047a1670 */
[----:B------:R-:W-:Y:S02]  /*3a2b0*/  F2FP.SATFINITE.E4M3.F32.PACK_AB_MERGE_C R3, RZ, R3, RZ ;  /* 0x00000003ff03723e */ /* 0x000fe400048070ff */
[----:B------:R-:W-:-:S07]  /*3a2c0*/  F2FP.SATFINITE.E4M3.F32.PACK_AB_MERGE_C R2, RZ, R2, RZ ;  /* 0x00000002ff02723e */ /* 0x000fce00048070ff */
[----:B------:R0:W-:Y:S01]  /*3a2d0*/  @!P6 STG.E.U8 desc[UR30][R28.64+0x8], R3 ;  /* 0x000008031c00e986 */ /* 0x0001e2000c10111e */
[----:B------:R-:W-:-:S03]  /*3a2e0*/  ISETP.LT.OR P6, PT, R0, 0x11, !P1 ;  /* 0x000000110000780c */ /* 0x000fc60004fc1670 */
[----:B------:R1:W-:Y:S01]  /*3a2f0*/  @!P5 STG.E.U8 desc[UR30][R28.64+0x9], R2 ;  /* 0x000009021c00d986 */ /* 0x0003e2000c10111e */
[----:B------:R-:W-:Y:S01]  /*3a300*/  ISETP.LT.OR P5, PT, R0, 0x12, !P1 ;  /* 0x000000120000780c */ /* 0x000fe20004fa1670 */
[----:B0-----:R-:W-:Y:S02]  /*3a310*/  FMUL R3, R39, UR26 ;  /* 0x0000001a27037c20 */ /* 0x001fe40008400000 */
[----:B------:R-:W3:Y:S03]  /*3a320*/  LDL.LU R39, [R1+0x40c] ;  /* 0x00040c0001277983 */ /* 0x000ee60000300800 */
[----:B------:R-:W-:Y:S01]  /*3a330*/  F2FP.SATFINITE.E4M3.F32.PACK_AB_MERGE_C R3, RZ, R3, RZ ;  /* 0x00000003ff03723e */ /* 0x000fe200048070ff */
[----:B-1----:R-:W-:Y:S02]  /*3a340*/  FMUL R2, R38, UR26 ;  /* 0x0000001a26027c20 */ /* 0x002fe40008400000 */
[----:B------:R-:W3:Y:S04]  /*3a350*/  LDL.LU R38, [R1+0x410] ;  /* 0x0004100001267983 */ /* 0x000ee80000300800 */
[----:B------:R0:W-:Y:S01]  /*3a360*/  @!P6 STG.E.U8 desc[UR30][R30.64+0x10], R3 ;  /* 0x000010031e00e986 */ /* 0x0001e2000c10111e */
[----:B------:R-:W-:-:S02]  /*3a370*/  ISETP.LT.OR P6, PT, R0, 0x11, !P0 ;  /* 0x000000110000780c */ /* 0x000fc400047c1670 */
[----:B------:R-:W-:-:S05]  /*3a380*/  F2FP.SATFINITE.E4M3.F32.PACK_AB_MERGE_C R2, RZ, R2, RZ ;  /* 0x00000002ff02723e */ /* 0x000fca00048070ff */
[----:B------:R1:W-:Y:S01]  /*3a390*/  @!P5 STG.E.U8 desc[UR30][R30.64+0x11], R2 ;  /* 0x000011021e00d986 */ /* 0x0003e2000c10111e */
[----:B0-----:R-:W-:-:S03]  /*3a3a0*/  FMUL R3, R37, UR26 ;  /* 0x0000001a25037c20 */ /* 0x001fc60008400000 */
[----:B------:R-:W3:Y:S01]  /*3a3b0*/  LDL.LU R37, [R1+0x414] ;  /* 0x0004140001257983 */ /* 0x000ee20000300800 */
[----:B------:R-:W-:Y:S02]  /*3a3c0*/  ISETP.LT.OR P5, PT, R0, 0x12, !P0 ;  /* 0x000000120000780c */ /* 0x000fe400047a1670 */
[----:B------:R-:W-:-:S05]  /*3a3d0*/  F2FP.SATFINITE.E4M3.F32.PACK_AB_MERGE_C R3, RZ, R3, RZ ;  /* 0x00000003ff03723e */ /* 0x000fca00048070ff */
[----:B------:R2:W-:Y:S01]  /*3a3e0*/  @!P6 STG.E.U8 desc[UR30][R28.64+0x10], R3 ;  /* 0x000010031c00e986 */ /* 0x0005e2000c10111e */
[----:B------:R-:W-:Y:S01]  /*3a3f0*/  ISETP.LT.OR P6, PT, R0, 0x19, !P1 ;  /* 0x000000190000780c */ /* 0x000fe20004fc1670 */
[----:B-1----:R-:W-:Y:S02]  /*3a400*/  FMUL R2, R35, UR26 ;  /* 0x0000001a23027c20 */ /* 0x002fe40008400000 */
        /* <DEDUP_REMOVED lines=12> */
[----:B------:R-:W-:Y:S02]  /*3a4d0*/  F2FP.SATFINITE.E4M3.F32.PACK_AB_MERGE_C R2, RZ, R2, RZ ;  /* 0x00000002ff02723e */ /* 0x000fe400048070ff */
[----:B------:R-:W-:Y:S02]  /*3a4e0*/  ISETP.LT.OR P6, PT, R0, 0x19, !P0 ;  /* 0x000000190000780c */ /* 0x000fe400047c1670 */
        /* <DEDUP_REMOVED lines=218> */
[----:B-1----:R-:W-:-:S04]  /*3b290*/  FMUL R3, R38, UR26 ;  /* 0x0000001a26037c20 */ /* 0x002fc80008400000 */
[----:B------:R0:W-:Y:S01]  /*3b2a0*/  @!P5 STG.E.U8 desc[UR30][R30.64+0x71], R2 ;  /* 0x000071021e00d986 */ /* 0x0001e2000c10111e */
[C---:B------:R-:W-:Y:S02]  /*3b2b0*/  ISETP.LT.OR P5, PT, R0.reuse, 0x72, !P0 ;  /* 0x000000720000780c */ /* 0x040fe400047a1670 */
[----:B------:R-:W-:Y:S01]  /*3b2c0*/  F2FP.SATFINITE.E4M3.F32.PACK_AB_MERGE_C R3, RZ, R3, RZ ;  /* 0x00000003ff03723e */ /* 0x000fe200048070ff */
[----:B------:R-:W3:Y:S04]  /*3b2d0*/  LDL.LU R38, [R1+0x4d4] ;  /* 0x0004d40001267983 */ /* 0x000ee80000300800 */
[----:B------:R1:W-:Y:S01]  /*3b2e0*/  @!P6 STG.E.U8 desc[UR30][R28.64+0x70], R3 ;  /* 0x000070031c00e986 */ /* 0x0003e2000c10111e */
[----:B------:R-:W-:Y:S01]  /*3b2f0*/  ISETP.LT.OR P6, PT, R0, 0x79, !P1 ;  /* 0x000000790000780c */ /* 0x000fe20004fc1670 */
[----:B0-----:R-:W-:-:S02]  /*3b300*/  FMUL R2, R37, UR26 ;  /* 0x0000001a25027c20 */ /* 0x001fc40008400000 */
[----:B------:R-:W3:Y:S03]  /*3b310*/  LDL.LU R37, [R1+0x4d8] ;  /* 0x0004d80001257983 */ /* 0x000ee60000300800 */
        /* <DEDUP_REMOVED lines=19> */
[----:B------:R-:W-:Y:S01]  /*3b450*/  @!P6 STG.E.U8 desc[UR30][R28.64+0x78], R4 ;  /* 0x000078041c00e986 */ /* 0x000fe2000c10111e */
[----:B------:R-:W-:Y:S01]  /*3b460*/  ISETP.LT.OR P6, PT, R0, 0x81, !P1 ;  /* 0x000000810000780c */ /* 0x000fe20004fc1670 */
[----:B------:R-:W-:Y:S02]  /*3b470*/  FMUL R2, R39, UR26 ;  /* 0x0000001a27027c20 */ /* 0x000fe40008400000 */
[----:B------:R-:W3:Y:S03]  /*3b480*/  LDL.LU R39, [R1+0x4ec] ;  /* 0x0004ec0001277983 */ /* 0x000ee60000300800 */
[----:B------:R-:W-:Y:S01]  /*3b490*/  F2FP.SATFINITE.E4M3.F32.PACK_AB_MERGE_C R2, RZ, R2, RZ ;  /* 0x00000002ff02723e */ /* 0x000fe200048070ff */
[----:B------:R0:W-:Y:S06]  /*3b4a0*/  @!P5 STG.E.U8 desc[UR30][R28.64+0x79], R3 ;  /* 0x000079031c00d986 */ /* 0x0001ec000c10111e */
[----:B------:R1:W-:Y:S01]  /*3b4b0*/  @!P6 STG.E.U8 desc[UR30][R30.64+0x80], R2 ;  /* 0x000080021e00e986 */ /* 0x0003e2000c10111e */
[----:B0-----:R-:W-:-:S03]  /*3b4c0*/  FMUL R3, R38, UR26 ;  /* 0x0000001a26037c20 */ /* 0x001fc60008400000 */
[----:B------:R-:W3:Y:S01]  /*3b4d0*/  LDL.LU R38, [R1+0x4f0] ;  /* 0x0004f00001267983 */ /* 0x000ee20000300800 */
[----:B-1----:R-:W-:-:S03]  /*3b4e0*/  FMUL R2, R37, UR26 ;  /* 0x0000001a25027c20 */ /* 0x002fc60008400000 */
[----:B------:R-:W3:Y:S02]  /*3b4f0*/  LDL.LU R37, [R1+0x4f4] ;  /* 0x0004f40001257983 */ /* 0x000ee40000300800 */
[----:B------:R-:W-:Y:S01]  /*3b500*/  F2FP.SATFINITE.E4M3.F32.PACK_AB_MERGE_C R5, RZ, R2, RZ ;  /* 0x00000002ff05723e */ /* 0x000fe200048070ff */
[----:B------:R-:W-:Y:S02]  /*3b510*/  FMUL R4, R35, UR26 ;  /* 0x0000001a23047c20 */ /* 0x000fe40008400000 */
[----:B------:R-:W3:Y:S03]  /*3b520*/  LDL.LU R35, [R1+0x4f8] ;  /* 0x0004f80001237983 */ /* 0x000ee60000300800 */
[----:B------:R-:W-:Y:S01]  /*3b530*/  F2FP.SATFINITE.E4M3.F32.PACK_AB_MERGE_C R7, RZ, R4, RZ ;  /* 0x00000004ff07723e */ /* 0x000fe200048070ff */
[----:B--2---:R-:W-:Y:S02]  /*3b540*/  FMUL R4, R34, UR26 ;  /* 0x0000001a22047c20 */ /* 0x004fe40008400000 */
[----:B------:R-:W2:Y:S01]  /*3b550*/  LDL.LU R34, [R1+0x4fc] ;  /* 0x0004fc0001227983 */ /* 0x000ea20000300800 */
[----:B----4-:R-:W-:-:S03]  /*3b560*/  FMUL R2, R33, UR26 ;  /* 0x0000001a21027c20 */ /* 0x010fc60008400000 */
[----:B------:R-:W4:Y:S02]  /*3b570*/  LDL.LU R33, [R1+0x500] ;  /* 0x0005000001217983 */ /* 0x000f240000300800 */
[----:B------:R-:W-:Y:S01]  /*3b580*/  F2FP.SATFINITE.E4M3.F32.PACK_AB_MERGE_C R11, RZ, R2, RZ ;  /* 0x00000002ff0b723e */ /* 0x000fe200048070ff */
[----:B---3--:R-:W-:Y:S02]  /*3b590*/  FMUL R2, R32, UR26 ;  /* 0x0000001a20027c20 */ /* 0x008fe40008400000 */
[----:B------:R-:W3:Y:S01]  /*3b5a0*/  LDL.LU R32, [R1+0x504] ;  /* 0x0005040001207983 */ /* 0x000ee20000300800 */
[C---:B------:R-:W-:Y:S02]  /*3b5b0*/  ISETP.LT.OR P5, PT, R0.reuse, 0x82, !P1 ;  /* 0x000000820000780c */ /* 0x040fe40004fa1670 */
[----:B------:R-:W-:Y:S02]  /*3b5c0*/  F2FP.SATFINITE.E4M3.F32.PACK_AB_MERGE_C R3, RZ, R3, RZ ;  /* 0x00000003ff03723e */ /* 0x000fe400048070ff */
[----:B------:R-:W-:-:S09]  /*3b5d0*/  ISETP.LT.OR P6, PT, R0, 0x81, !P0 ;  /* 0x000000810000780c */ /* 0x000fd200047c1670 */
[----:B------:R0:W-:Y:S01]  /*3b5e0*/  @!P5 STG.E.U8 desc[UR30][R30.64+0x81], R3 ;  /* 0x000081031e00d986 */ /* 0x0001e2000c10111e */
[----:B------:R-:W-:-:S03]  /*3b5f0*/  ISETP.LT.OR P5, PT, R0, 0x82, !P0 ;  /* 0x000000820000780c */ /* 0x000fc600047a1670 */
[----:B------:R1:W-:Y:S01]  /*3b600*/  @!P6 STG.E.U8 desc[UR30][R28.64+0x80], R5 ;  /* 0x000080051c00e986 */ /* 0x0003e2000c10111e */
[----:B------:R-:W-:-:S09]  /*3b610*/  ISETP.LT.OR P6, PT, R0, 0x89, !P1 ;  /* 0x000000890000780c */ /* 0x000fd20004fc1670 */
[----:B------:R1:W-:Y:S01]  /*3b620*/  @!P5 STG.E.U8 desc[UR30][R28.64+0x81], R7 ;  /* 0x000081071c00d986 */ /* 0x0003e2000c10111e */
[----:B------:R-:W-:Y:S02]  /*3b630*/  ISETP.LT.OR P5, PT, R0, 0x8a, !P1 ;  /* 0x0000008a0000780c */ /* 0x000fe40004fa1670 */
[----:B------:R-:W-:Y:S01]  /*3b640*/  F2FP.SATFINITE.E4M3.F32.PACK_AB_MERGE_C R9, RZ, R4, RZ ;  /* 0x00000004ff09723e */ /* 0x000fe200048070ff */
[----:B0-----:R-:W-:Y:S02]  /*3b650*/  FMUL R3, R39, UR26 ;  /* 0x0000001a27037c20 */ /* 0x001fe40008400000 */
[----:B------:R-:W3:Y:S01]  /*3b660*/  LDL.LU R39, [R1+0x508] ;  /* 0x0005080001277983 */ /* 0x000ee20000300800 */
[----:B-1----:R-:W-:-:S03]  /*3b670*/  F2FP.SATFINITE.E4M3.F32.PACK_AB_MERGE_C R5, RZ, R2, RZ ;  /* 0x00000002ff05723e */ /* 0x002fc600048070ff */
[----:B------:R0:W-:Y:S01]  /*3b680*/  @!P6 STG.E.U8 desc[UR30][R30.64+0x88], R9 ;  /* 0x000088091e00e986 */ /* 0x0001e2000c10111e */
[----:B------:R-:W-:-:S03]  /*3b690*/  ISETP.LT.OR P6, PT, R0, 0x89, !P0 ;  /* 0x000000890000780c */ /* 0x000fc600047c1670 */
[----:B------:R1:W-:Y:S01]  /*3b6a0*/  @!P5 STG.E.U8 desc[UR30][R30.64+0x89], R11 ;  /* 0x0000890b1e00d986 */ /* 0x0003e2000c10111e */
[----:B------:R-:W-:Y:S01]  /*3b6b0*/  ISETP.LT.OR P5, PT, R0, 0x8a, !P0 ;  /* 0x0000008a0000780c */ /* 0x000fe200047a1670 */
[----:B------:R-:W-:Y:S01]  /*3b6c0*/  FMUL R2, R38, UR26 ;  /* 0x0000001a26027c20 */ /* 0x000fe20008400000 */
[----:B------:R-:W-:Y:S01]  /*3b6d0*/  F2FP.SATFINITE.E4M3.F32.PACK_AB_MERGE_C R7, RZ, R3, RZ ;  /* 0x00000003ff07723e */ /* 0x000fe200048070ff */
[----:B------:R-:W3:Y:S01]  /*3b6e0*/  LDL.LU R38, [R1+0x50c] ;  /* 0x00050c0001267983 */ /* 0x000ee20000300800 */
[----:B------:R-:W-:-:S03]  /*3b6f0*/  FMUL R3, R37, UR26 ;  /* 0x0000001a25037c20 */ /* 0x000fc60008400000 */
[----:B------:R-:W3:Y:S01]  /*3b700*/  LDL.LU R37, [R1+0x510] ;  /* 0x0005100001257983 */ /* 0x000ee20000300800 */
[----:B0-----:R-:W-:Y:S02]  /*3b710*/  F2FP.SATFINITE.E4M3.F32.PACK_AB_MERGE_C R9, RZ, R2, RZ ;  /* 0x00000002ff09723e */ /* 0x001fe400048070ff */
[----:B-1----:R-:W-:Y:S01]  /*3b720*/  F2FP.SATFINITE.E4M3.F32.PACK_AB_MERGE_C R11, RZ, R3, RZ ;  /* 0x00000003ff0b723e */ /* 0x002fe200048070ff */
[----:B------:R0:W-:Y:S04]  /*3b730*/  @!P6 STG.E.U8 desc[UR30][R28.64+0x88], R5 ;  /* 0x000088051c00e986 */ /* 0x0001e8000c10111e */
[----:B------:R1:W-:Y:S01]  /*3b740*/  @!P5 STG.E.U8 desc[UR30][R28.64+0x89], R7 ;  /* 0x000089071c00d986 */ /* 0x0003e2000c10111e */
[----:B------:R-:W-:-:S03]  /*3b750*/  FMUL R2, R35, UR26 ;  /* 0x0000001a23027c20 */ /* 0x000fc60008400000 */
[----:B------:R-:W3:Y:S02]  /*3b760*/  LDL.LU R35, [R1+0x514] ;  /* 0x0005140001237983 */ /* 0x000ee40000300800 */
[----:B0-----:R-:W-:Y:S01]  /*3b770*/  F2FP.SATFINITE.E4M3.F32.PACK_AB_MERGE_C R5, RZ, R2, RZ ;  /* 0x00000002ff05723e */ /* 0x001fe200048070ff */
[----:B--2---:R-:W-:Y:S02]  /*3b780*/  FMUL R3, R34, UR26 ;  /* 0x0000001a22037c20 */ /* 0x004fe40008400000 */
[----:B------:R-:W2:Y:S03]  /*3b790*/  LDL.LU R34, [R1+0x518] ;  /* 0x0005180001227983 */ /* 0x000ea60000300800 */
[----:B-1----:R-:W-:Y:S01]  /*3b7a0*/  F2FP.SATFINITE.E4M3.F32.PACK_AB_MERGE_C R7, RZ, R3, RZ ;  /* 0x00000003ff07723e */ /* 0x002fe200048070ff */
[----:B----4-:R-:W-:Y:S02]  /*3b7b0*/  FMUL R2, R33, UR26 ;  /* 0x0000001a21027c20 */ /* 0x010fe40008400000 */
[----:B------:R-:W4:Y:S01]  /*3b7c0*/  LDL.LU R33, [R1+0x51c] ;  /* 0x00051c0001217983 */ /* 0x000f220000300800 */
[----:B---3--:R-:W-:-:S03]  /*3b7d0*/  FMUL R3, R32, UR26 ;  /* 0x0000001a20037c20 */ /* 0x008fc60008400000 */
[----:B------:R-:W3:Y:S01]  /*3b7e0*/  LDL.LU R32, [R1+0x520] ;  /* 0x0005200001207983 */ /* 0x000ee20000300800 */
[C---:B------:R-:W-:Y:S02]  /*3b7f0*/  ISETP.LT.OR P6, PT, R0.reuse, 0x91, !P1 ;  /* 0x000000910000780c */ /* 0x040fe40004fc1670 */
[----:B------:R-:W-:-:S11]  /*3b800*/  ISETP.LT.OR P5, PT, R0, 0x92, !P1 ;  /* 0x000000920000780c */ /* 0x000fd60004fa1670 */
[----:B------:R0:W-:Y:S01]  /*3b810*/  @!P6 STG.E.U8 desc[UR30][R30.64+0x90], R9 ;  /* 0x000090091e00e986 */ /* 0x0001e2000c10111e */
[----:B------:R-:W-:-:S03]  /*3b820*/  ISETP.LT.OR P6, PT, R0, 0x91, !P0 ;  /* 0x000000910000780c */ /* 0x000fc600047c1670 */
[----:B------:R1:W-:Y:S01]  /*3b830*/  @!P5 STG.E.U8 desc[UR30][R30.64+0x91], R11 ;  /* 0x0000910b1e00d986 */ /* 0x0003e2000c10111e */
[----:B------:R-:W-:-:S09]  /*3b840*/  ISETP.LT.OR P5, PT, R0, 0x92, !P0 ;  /* 0x000000920000780c */ /* 0x000fd200047a1670 */
[----:B------:R1:W-:Y:S01]  /*3b850*/  @!P6 STG.E.U8 desc[UR30][R28.64+0x90], R5 ;  /* 0x000090051c00e986 */ /* 0x0003e2000c10111e */
[C---:B------:R-:W-:Y:S02]  /*3b860*/  ISETP.LT.OR P6, PT, R0.reuse, 0x99, !P1 ;  /* 0x000000990000780c */ /* 0x040fe40004fc1670 */
[----:B0-----:R-:W-:Y:S01]  /*3b870*/  F2FP.SATFINITE.E4M3.F32.PACK_AB_MERGE_C R9, RZ, R2, RZ ;  /* 0x00000002ff09723e */ /* 0x001fe200048070ff */
[----:B------:R-:W-:Y:S01]  /*3b880*/  FMUL R2, R39, UR26 ;  /* 0x0000001a27027c20 */ /* 0x000fe20008400000 */
[----:B------:R0:W-:Y:S01]  /*3b890*/  @!P5 STG.E.U8 desc[UR30][R28.64+0x91], R7 ;  /* 0x000091071c00d986 */ /* 0x0001e2000c10111e */
[----:B------:R-:W-:-:S03]  /*3b8a0*/  ISETP.LT.OR P5, PT, R0, 0x9a, !P1 ;  /* 0x0000009a0000780c */ /* 0x000fc60004fa1670 */
[----:B------:R-:W3:Y:S01]  /*3b8b0*/  LDL.LU R39, [R1+0x524] ;  /* 0x0005240001277983 */ /* 0x000ee20000300800 */
[----:B-1----:R-:W-:Y:S02]  /*3b8c0*/  F2FP.SATFINITE.E4M3.F32.PACK_AB_MERGE_C R11, RZ, R3, RZ ;  /* 0x00000003ff0b723e */ /* 0x002fe400048070ff */
[----:B------:R-:W-:Y:S02]  /*3b8d0*/  F2FP.SATFINITE.E4M3.F32.PACK_AB_MERGE_C R5, RZ, R2, RZ ;  /* 0x00000002ff05723e */ /* 0x000fe400048070ff */
[----:B------:R1:W-:Y:S01]  /*3b8e0*/  @!P6 STG.E.U8 desc[UR30][R30.64+0x98], R9 ;  /* 0x000098091e00e986 */ /* 0x0003e2000c10111e */
[----:B------:R-:W-:Y:S01]  /*3b8f0*/  ISETP.LT.OR P6, PT, R0, 0x99, !P0 ;  /* 0x000000990000780c */ /* 0x000fe200047c1670 */
[----:B------:R-:W-:Y:S02]  /*3b900*/  FMUL R3, R38, UR26 ;  /* 0x0000001a26037c20 */ /* 0x000fe40008400000 */
        /* <DEDUP_REMOVED lines=24> */
[----:B------:R-:W-:Y:S02]  /*3ba90*/  ISETP.LT.OR P5, PT, R0, 0xa2, !P0 ;  /* 0x000000a20000780c */ /* 0x000fe400047a1670 */
[----:B0-----:R-:W-:Y:S01]  /*3baa0*/  F2FP.SATFINITE.E4M3.F32.PACK_AB_MERGE_C R7, RZ, R3, RZ ;  /* 0x00000003ff07723e */ /* 0x001fe200048070ff */
[----:B------:R0:W-:Y:S01]  /*3bab0*/  @!P6 STG.E.U8 desc[UR30][R28.64+0xa0], R5 ;  /* 0x0000a0051c00e986 */ /* 0x0001e2000c10111e */
[----:B------:R-:W-:-:S03]  /*3bac0*/  FMUL R3, R39, UR26 ;  /* 0x0000001a27037c20 */ /* 0x000fc60008400000 */
[----:B------:R-:W3:Y:S01]  /*3bad0*/  LDL.LU R39, [R1+0x540] ;  /* 0x0005400001277983 */ /* 0x000ee20000300800 */
[----:B------:R-:W-:Y:S02]  /*3bae0*/  ISETP.LT.OR P6, PT, R0, 0xa9, !P1 ;  /* 0x000000a90000780c */ /* 0x000fe40004fc1670 */
[----:B-1----:R-:W-:-:S03]  /*3baf0*/  F2FP.SATFINITE.E4M3.F32.PACK_AB_MERGE_C R9, RZ, R2, RZ ;  /* 0x00000002ff09723e */ /* 0x002fc600048070ff */
        /* <DEDUP_REMOVED lines=442> */
[C---:B------:R-:W-:Y:S01]  /*3d6a0*/  ISETP.LT.OR P5, PT, R0.reuse, 0x152, !P2 ;  /* 0x000001520000780c */ /* 0x040fe200057a1670 */
[----:B------:R-:W3:Y:S10]  /*3d6b0*/  LDL.LU R41, [R1+0x6ac] ;  /* 0x0006ac0001297983 */ /* 0x000ef40000300800 */
        /* <DEDUP_REMOVED lines=42> */
[----:B------:R0:W-:Y:S01]  /*3d960*/  @!P6 STG.E.U8 desc[UR30][R24.64+0x168], R9 ;  /* 0x000168091800e986 */ /* 0x0001e2000c10111e */
[----:B------:R-:W-:Y:S01]  /*3d970*/  ISETP.LT.OR P6, PT, R0, 0x169, !P2 ;  /* 0x000001690000780c */ /* 0x000fe200057c1670 */
[----:B------:R-:W-:Y:S01]  /*3d980*/  FMUL R3, R41, UR26 ;  /* 0x0000001a29037c20 */ /* 0x000fe20008400000 */
[----:B-1----:R-:W-:Y:S01]  /*3d990*/  F2FP.SATFINITE.E4M3.F32.PACK_AB_MERGE_C R5, RZ, R2, RZ ;  /* 0x00000002ff05723e */ /* 0x002fe200048070ff */
[----:B------:R-:W-:Y:S01]  /*3d9a0*/  FMUL R2, R39, UR26 ;  /* 0x0000001a27027c20 */ /* 0x000fe20008400000 */
[----:B------:R-:W3:Y:S04]  /*3d9b0*/  LDL.LU R41, [R1+0x6cc] ;  /* 0x0006cc0001297983 */ /* 0x000ee80000300800 */
[----:B------:R-:W3:Y:S01]  /*3d9c0*/  LDL.LU R39, [R1+0x6d0] ;  /* 0x0006d00001277983 */ /* 0x000ee20000300800 */
[----:B------:R-:W-:-:S03]  /*3d9d0*/  F2FP.SATFINITE.E4M3.F32.PACK_AB_MERGE_C R7, RZ, R3, RZ ;  /* 0x00000003ff07723e */ /* 0x000fc600048070ff */
[----:B------:R1:W-:Y:S01]  /*3d9e0*/  @!P5 STG.E.U8 desc[UR30][R24.64+0x169], R11 ;  /* 0x0001690b1800d986 */ /* 0x0003e2000c10111e */
[----:B------:R-:W-:Y:S01]  /*3d9f0*/  ISETP.LT.OR P5, PT, R0, 0x16a, !P2 ;  /* 0x0000016a0000780c */ /* 0x000fe200057a1670 */
[----:B------:R-:W-:Y:S01]  /*3da00*/  FMUL R3, R38, UR26 ;  /* 0x0000001a26037c20 */ /* 0x000fe20008400000 */
[----:B0-----:R-:W-:Y:S01]  /*3da10*/  F2FP.SATFINITE.E4M3.F32.PACK_AB_MERGE_C R9, RZ, R2, RZ ;  /* 0x00000002ff09723e */ /* 0x001fe200048070ff */
[----:B------:R-:W3:Y:S01]  /*3da20*/  LDL.LU R38, [R1+0x6d4] ;  /* 0x0006d40001267983 */ /* 0x000ee20000300800 */
[----:B------:R-:W-:-:S03]  /*3da30*/  FMUL R2, R37, UR26 ;  /* 0x0000001a25027c20 */ /* 0x000fc60008400000 */
[----:B------:R-:W3:Y:S01]  /*3da40*/  LDL.LU R37, [R1+0x6d8] ;  /* 0x0006d80001257983 */ /* 0x000ee20000300800 */
[----:B-1----:R-:W-:-:S03]  /*3da50*/  F2FP.SATFINITE.E4M3.F32.PACK_AB_MERGE_C R11, RZ, R3, RZ ;  /* 0x00000003ff0b723e */ /* 0x002fc600048070ff */
[----:B------:R0:W-:Y:S04]  /*3da60*/  @!P6 STG.E.U8 desc[UR30][R26.64+0x168], R5 ;  /* 0x000168051a00e986 */ /* 0x0001e8000c10111e */
[----:B------:R1:W-:Y:S01]  /*3da70*/  @!P5 STG.E.U8 desc[UR30][R26.64+0x169], R7 ;  /* 0x000169071a00d986 */ /* 0x0003e2000c10111e */
[----:B------:R-:W-:Y:S01]  /*3da80*/  FMUL R3, R35, UR26 ;  /* 0x0000001a23037c20 */ /* 0x000fe20008400000 */
[----:B0-----:R-:W-:Y:S02]  /*3da90*/  F2FP.SATFINITE.E4M3.F32.PACK_AB_MERGE_C R5, RZ, R2, RZ ;  /* 0x00000002ff05723e */ /* 0x001fe400048070ff */
[----:B------:R-:W3:Y:S02]  /*3daa0*/  LDL.LU R35, [R1+0x6dc] ;  /* 0x0006dc0001237983 */ /* 0x000ee40000300800 */
[----:B-1----:R-:W-:Y:S01]  /*3dab0*/  F2FP.SATFINITE.E4M3.F32.PACK_AB_MERGE_C R7, RZ, R3, RZ ;  /* 0x00000003ff07723e */ /* 0x002fe200048070ff */
[----:B--2---:R-:W-:-:S02]  /*3dac0*/  FMUL R2, R34, UR26 ;  /* 0x0000001a22027c20 */ /* 0x004fc40008400000 */
[----:B------:R-:W2:Y:S01]  /*3dad0*/  LDL.LU R34, [R1+0x6e0] ;  /* 0x0006e00001227983 */ /* 0x000ea20000300800 */
[----:B----4-:R-:W-:-:S03]  /*3dae0*/  FMUL R3, R33, UR26 ;  /* 0x0000001a21037c20 */ /* 0x010fc60008400000 */
        /* <DEDUP_REMOVED lines=8> */
[----:B------:R-:W-:Y:S02]  /*3db70*/  ISETP.LT.OR P5, PT, R0, 0x172, !P2 ;  /* 0x000001720000780c */ /* 0x000fe400057a1670 */
[----:B0-----:R-:W-:-:S07]  /*3db80*/  F2FP.SATFINITE.E4M3.F32.PACK_AB_MERGE_C R9, RZ, R2, RZ ;  /* 0x00000002ff09723e */ /* 0x001fce00048070ff */
[----:B------:R0:W-:Y:S01]  /*3db90*/  @!P6 STG.E.U8 desc[UR30][R26.64+0x170], R5 ;  /* 0x000170051a00e986 */ /* 0x0001e2000c10111e */
[----:B------:R-:W-:Y:S02]  /*3dba0*/  ISETP.LT.OR P6, PT, R0, 0x179, !P3 ;  /* 0x000001790000780c */ /* 0x000fe40005fc1670 */
[----:B-1----:R-:W-:Y:S01]  /*3dbb0*/  F2FP.SATFINITE.E4M3.F32.PACK_AB_MERGE_C R11, RZ, R3, RZ ;  /* 0x00000003ff0b723e */ /* 0x002fe200048070ff */
[----:B------:R1:W-:Y:S01]  /*3dbc0*/  @!P5 STG.E.U8 desc[UR30][R26.64+0x171], R7 ;  /* 0x000171071a00d986 */ /* 0x0003e2000c10111e */
[----:B------:R-:W-:-:S03]  /*3dbd0*/  FMUL R2, R41, UR26 ;  /* 0x0000001a29027c20 */ /* 0x000fc60008400000 */
[----:B------:R-:W3:Y:S01]  /*3dbe0*/  LDL.LU R41, [R1+0x6ec] ;  /* 0x0006ec0001297983 */ /* 0x000ee20000300800 */
[----:B------:R-:W-:-:S03]  /*3dbf0*/  FMUL R3, R39, UR26 ;  /* 0x0000001a27037c20 */ /* 0x000fc60008400000 */
[----:B------:R-:W3:Y:S01]  /*3dc00*/  LDL.LU R39, [R1+0x6f0] ;  /* 0x0006f00001277983 */ /* 0x000ee20000300800 */
[C---:B------:R-:W-:Y:S02]  /*3dc10*/  ISETP.LT.OR P3, PT, R0.reuse, 0x17a, !P3 ;  /* 0x0000017a0000780c */ /* 0x040fe40005f61670 */
[----:B------:R-:W-:Y:S02]  /*3dc20*/  ISETP.LT.OR P5, PT, R0, 0x179, !P2 ;  /* 0x000001790000780c */ /* 0x000fe400057a1670 */
[----:B0-----:R-:W-:Y:S01]  /*3dc30*/  F2FP.SATFINITE.E4M3.F32.PACK_AB_MERGE_C R5, RZ, R4, RZ ;  /* 0x00000004ff05723e */ /* 0x001fe200048070ff */
[----:B------:R-:W-:Y:S01]  /*3dc40*/  FMUL R4, R38, UR26 ;  /* 0x0000001a26047c20 */ /* 0x000fe20008400000 */
[----:B------:R-:W-:Y:S01]  /*3dc50*/  ISETP.LT.OR P2, PT, R0, 0x17a, !P2 ;  /* 0x0000017a0000780c */ /* 0x000fe20005741670 */
[----:B------:R-:W3:Y:S01]  /*3dc60*/  LDL.LU R38, [R1+0x6f4] ;  /* 0x0006f40001267983 */ /* 0x000ee20000300800 */
[----:B-1----:R-:W-:Y:S01]  /*3dc70*/  F2FP.SATFINITE.E4M3.F32.PACK_AB_MERGE_C R7, RZ, R2, RZ ;  /* 0x00000002ff07723e */ /* 0x002fe200048070ff */
[----:B------:R-:W-:-:S02]  /*3dc80*/  FMUL R2, R37, UR26 ;  /* 0x0000001a25027c20 */ /* 0x000fc40008400000 */
[----:B------:R-:W3:Y:S04]  /*3dc90*/  LDL.LU R37, [R1+0x6f8] ;  /* 0x0006f80001257983 */ /* 0x000ee80000300800 */
[----:B------:R0:W-:Y:S01]  /*3dca0*/  @!P6 STG.E.U8 desc[UR30][R24.64+0x178], R9 ;  /* 0x000178091800e986 */ /* 0x0001e2000c10111e */
[----:B------:R-:W-:-:S03]  /*3dcb0*/  F2FP.SATFINITE.E4M3.F32.PACK_AB_MERGE_C R13, RZ, R2, RZ ;  /* 0x00000002ff0d723e */ /* 0x000fc600048070ff */
[----:B------:R1:W-:Y:S01]  /*3dcc0*/  @!P3 STG.E.U8 desc[UR30][R24.64+0x179], R11 ;  /* 0x0001790b1800b986 */ /* 0x0003e2000c10111e */
[----:B0-----:R-:W-:Y:S01]  /*3dcd0*/  F2FP.SATFINITE.E4M3.F32.PACK_AB_MERGE_C R9, RZ, R3, RZ ;  /* 0x00000003ff09723e */ /* 0x001fe200048070ff */
[----:B------:R-:W-:Y:S02]  /*3dce0*/  FMUL R3, R35, UR26 ;  /* 0x0000001a23037c20 */ /* 0x000fe40008400000 */
[----:B------:R-:W3:Y:S01]  /*3dcf0*/  LDL.LU R35, [R1+0x6fc] ;  /* 0x0006fc0001237983 */ /* 0x000ee20000300800 */
[----:B-1----:R-:W-:-:S03]  /*3dd00*/  F2FP.SATFINITE.E4M3.F32.PACK_AB_MERGE_C R11, RZ, R4, RZ ;  /* 0x00000004ff0b723e */ /* 0x002fc600048070ff */
[----:B------:R0:W-:Y:S01]  /*3dd10*/  @!P2 STG.E.U8 desc[UR30][R26.64+0x179], R7 ;  /* 0x000179071a00a986 */ /* 0x0001e2000c10111e */
[----:B--2---:R-:W-:-:S03]  /*3dd20*/  FMUL R2, R34, UR26 ;  /* 0x0000001a22027c20 */ /* 0x004fc60008400000 */
[----:B------:R-:W2:Y:S02]  /*3dd30*/  LDL.LU R34, [R1+0x700] ;  /* 0x0007000001227983 */ /* 0x000ea40000300800 */
[----:B0-----:R-:W-:Y:S01]  /*3dd40*/  F2FP.SATFINITE.E4M3.F32.PACK_AB_MERGE_C R7, RZ, R2, RZ ;  /* 0x00000002ff07723e */ /* 0x001fe200048070ff */
[----:B----4-:R-:W-:Y:S02]  /*3dd50*/  FMUL R4, R33, UR26 ;  /* 0x0000001a21047c20 */ /* 0x010fe40008400000 */
[----:B------:R-:W4:Y:S01]  /*3dd60*/  LDL.LU R33, [R1+0x704] ;  /* 0x0007040001217983 */ /* 0x000f220000300800 */
[----:B---3--:R-:W-:-:S03]  /*3dd70*/  FMUL R2, R32, UR26 ;  /* 0x0000001a20027c20 */ /* 0x008fc60008400000 */
[----:B------:R-:W3:Y:S01]  /*3dd80*/  LDL.LU R32, [R1+0x708] ;  /* 0x0007080001207983 */ /* 0x000ee20000300800 */
[C---:B------:R-:W-:Y:S02]  /*3dd90*/  ISETP.LT.OR P6, PT, R0.reuse, 0xc1, !P1 ;  /* 0x000000c10000780c */ /* 0x040fe40004fc1670 */
[C---:B------:R-:W-:Y:S01]  /*3dda0*/  ISETP.LT.OR P3, PT, R0.reuse, 0xc2, !P1 ;  /* 0x000000c20000780c */ /* 0x040fe20004f61670 */
[----:B------:R0:W-:Y:S01]  /*3ddb0*/  @!P5 STG.E.U8 desc[UR30][R26.64+0x178], R5 ;  /* 0x000178051a00d986 */ /* 0x0001e2000c10111e */
[----:B------:R-:W-:-:S09]  /*3ddc0*/  ISETP.LT.OR P5, PT, R0, 0xc1, !P0 ;  /* 0x000000c10000780c */ /* 0x000fd200047a1670 */
[----:B------:R-:W-:Y:S01]  /*3ddd0*/  @!P6 STG.E.U8 desc[UR30][R30.64+0xc0], R9 ;  /* 0x0000c0091e00e986 */ /* 0x000fe2000c10111e */
[----:B------:R-:W-:-:S03]  /*3dde0*/  ISETP.LT.OR P6, PT, R0, 0xc2, !P0 ;  /* 0x000000c20000780c */ /* 0x000fc600047c1670 */
[----:B------:R1:W-:Y:S01]  /*3ddf0*/  @!P3 STG.E.U8 desc[UR30][R30.64+0xc1], R11 ;  /* 0x0000c10b1e00b986 */ /* 0x0003e2000c10111e */
[C---:B------:R-:W-:Y:S02]  /*3de00*/  ISETP.LT.OR P3, PT, R0.reuse, 0xc9, !P1 ;  /* 0x000000c90000780c */ /* 0x040fe40004f61670 */
[----:B------:R-:W-:Y:S02]  /*3de10*/  ISETP.LT.OR P2, PT, R0, 0xca, !P1 ;  /* 0x000000ca0000780c */ /* 0x000fe40004f41670 */
[----:B0-----:R-:W-:Y:S02]  /*3de20*/  F2FP.SATFINITE.E4M3.F32.PACK_AB_MERGE_C R5, RZ, R3, RZ ;  /* 0x00000003ff05723e */ /* 0x001fe400048070ff */
[----:B-1----:R-:W-:-:S03]  /*3de30*/  F2FP.SATFINITE.E4M3.F32.PACK_AB_MERGE_C R11, RZ, R2, RZ ;  /* 0x00000002ff0b723e */ /* 0x002fc600048070ff */
[----:B------:R0:W-:Y:S01]  /*3de40*/  @!P6 STG.E.U8 desc[UR30][R28.64+0xc1], R5 ;  /* 0x0000c1051c00e986 */ /* 0x0001e2000c10111e */
[----:B------:R-:W-:-:S03]  /*3de50*/  FMUL R2, R41, UR26 ;  /* 0x0000001a29027c20 */ /* 0x000fc60008400000 */
[----:B------:R-:W3:Y:S01]  /*3de60*/  LDL.LU R41, [R1+0x70c] ;  /* 0x00070c0001297983 */ /* 0x000ee20000300800 */
[----:B------:R-:W-:-:S03]  /*3de70*/  FMUL R3, R39, UR26 ;  /* 0x0000001a27037c20 */ /* 0x000fc60008400000 */
[----:B------:R-:W3:Y:S01]  /*3de80*/  LDL.LU R39, [R1+0x710] ;  /* 0x0007100001277983 */ /* 0x000ee20000300800 */
[----:B------:R-:W-:Y:S02]  /*3de90*/  F2FP.SATFINITE.E4M3.F32.PACK_AB_MERGE_C R9, RZ, R4, RZ ;  /* 0x00000004ff09723e */ /* 0x000fe400048070ff */
[----:B------:R-:W-:Y:S01]  /*3dea0*/  ISETP.LT.OR P6, PT, R0, 0xca, !P0 ;  /* 0x000000ca0000780c */ /* 0x000fe200047c1670 */
[----:B------:R-:W-:Y:S02]  /*3deb0*/  FMUL R4, R38, UR26 ;  /* 0x0000001a26047c20 */ /* 0x000fe40008400000 */
[----:B------:R-:W3:Y:S01]  /*3dec0*/  LDL.LU R38, [R1+0x714] ;  /* 0x0007140001267983 */ /* 0x000ee20000300800 */
[----:B0-----:R-:W-:-:S03]  /*3ded0*/  FMUL R5, R37, UR26 ;  /* 0x0000001a25057c20 */ /* 0x001fc60008400000 */
[----:B------:R-:W3:Y:S04]  /*3dee0*/  LDL.LU R37, [R1+0x718] ;  /* 0x0007180001257983 */ /* 0x000ee80000300800 */
[----:B------:R-:W-:Y:S04]  /*3def0*/  @!P5 STG.E.U8 desc[UR30][R28.64+0xc0], R13 ;  /* 0x0000c00d1c00d986 */ /* 0x000fe8000c10111e */
[----:B------:R0:W-:Y:S04]  /*3df00*/  @!P3 STG.E.U8 desc[UR30][R30.64+0xc8], R7 ;  /* 0x0000c8071e00b986 */ /* 0x0001e8000c10111e */
[----:B------:R1:W-:Y:S01]  /*3df10*/  @!P2 STG.E.U8 desc[UR30][R30.64+0xc9], R9 ;  /* 0x0000c9091e00a986 */ /* 0x0003e2000c10111e */
[----:B0-----:R-:W-:Y:S01]  /*3df20*/  F2FP.SATFINITE.E4M3.F32.PACK_AB_MERGE_C R7, RZ, R2, RZ ;  /* 0x00000002ff07723e */ /* 0x001fe200048070ff */
[----:B------:R-:W-:-:S02]  /*3df30*/  FMUL R2, R35, UR26 ;  /* 0x0000001a23027c20 */ /* 0x000fc40008400000 */
[----:B------:R-:W3:Y:S01]  /*3df40*/  LDL.LU R35, [R1+0x71c] ;  /* 0x00071c0001237983 */ /* 0x000ee20000300800 */
[----:B-1----:R-:W-:Y:S02]  /*3df50*/  F2FP.SATFINITE.E4M3.F32.PACK_AB_MERGE_C R9, RZ, R3, RZ ;  /* 0x00000003ff09723e */ /* 0x002fe400048070ff */
[----:B------:R-:W-:Y:S01]  /*3df60*/  F2FP.SATFINITE.E4M3.F32.PACK_AB_MERGE_C R13, RZ, R4, RZ ;  /* 0x00000004ff0d723e */ /* 0x000fe200048070ff */
[----:B------:R0:W-:Y:S02]  /*3df70*/  @!P6 STG.E.U8 desc[UR30][R28.64+0xc9], R7 ;  /* 0x0000c9071c00e986 */ /* 0x0001e4000c10111e */
[----:B0-----:R-:W-:Y:S01]  /*3df80*/  F2FP.SATFINITE.E4M3.F32.PACK_AB_MERGE_C R7, RZ, R2, RZ ;  /* 0x00000002ff07723e */ /* 0x001fe200048070ff */
[----:B--2---:R-:W-:Y:S02]  /*3df90*/  FMUL R3, R34, UR26 ;  /* 0x0000001a22037c20 */ /* 0x004fe40008400000 */
[----:B------:R-:W2:Y:S01]  /*3dfa0*/  LDL.LU R34, [R1+0x720] ;  /* 0x0007200001227983 */ /* 0x000ea20000300800 */
[----:B----4-:R-:W-:-:S03]  /*3dfb0*/  FMUL R4, R33, UR26 ;  /* 0x0000001a21047c20 */ /* 0x010fc60008400000 */
[----:B------:R-:W4:Y:S01]  /*3dfc0*/  LDL.LU R33, [R1+0x724] ;  /* 0x0007240001217983 */ /* 0x000f220000300800 */
[----:B---3--:R-:W-:-:S03]  /*3dfd0*/  FMUL R2, R32, UR26 ;  /* 0x0000001a20027c20 */ /* 0x008fc60008400000 */
[----:B------:R-:W3:Y:S01]  /*3dfe0*/  LDL.LU R32, [R1+0x728] ;  /* 0x0007280001207983 */ /* 0x000ee20000300800 */
[C---:B------:R-:W-:Y:S02]  /*3dff0*/  ISETP.LT.OR P5, PT, R0.reuse, 0xc9, !P0 ;  /* 0x000000c90000780c */ /* 0x040fe400047a1670 */
[C---:B------:R-:W-:Y:S02]  /*3e000*/  ISETP.LT.OR P2, PT, R0.reuse, 0xd2, !P1 ;  /* 0x000000d20000780c */ /* 0x040fe40004f41670 */
[C---:B------:R-:W-:Y:S02]  /*3e010*/  ISETP.LT.OR P3, PT, R0.reuse, 0xd1, !P1 ;  /* 0x000000d10000780c */ /* 0x040fe40004f61670 */
[----:B------:R-:W-:-:S07]  /*3e020*/  ISETP.LT.OR P6, PT, R0, 0xd2, !P0 ;  /* 0x000000d20000780c */ /* 0x000fce00047c1670 */
[----:B------:R-:W-:Y:S01]  /*3e030*/  @!P5 STG.E.U8 desc[UR30][R28.64+0xc8], R11 ;  /* 0x0000c80b1c00d986 */ /* 0x000fe2000c10111e */
[----:B------:R-:W-:-:S03]  /*3e040*/  ISETP.LT.OR P5, PT, R0, 0xd1, !P0 ;  /* 0x000000d10000780c */ /* 0x000fc600047a1670 */
[----:B------:R0:W-:Y:S01]  /*3e050*/  @!P2 STG.E.U8 desc[UR30][R30.64+0xd1], R13 ;  /* 0x0000d10d1e00a986 */ /* 0x0001e2000c10111e */
[----:B------:R-:W-:-:S03]  /*3e060*/  ISETP.LT.OR P2, PT, R0, 0xda, !P1 ;  /* 0x000000da0000780c */ /* 0x000fc60004f41670 */
[----:B------:R1:W-:Y:S01]  /*3e070*/  @!P3 STG.E.U8 desc[UR30][R30.64+0xd0], R9 ;  /* 0x0000d0091e00b986 */ /* 0x0003e2000c10111e */
[----:B------:R-:W-:Y:S02]  /*3e080*/  ISETP.LT.OR P3, PT, R0, 0xd9, !P1 ;  /* 0x000000d90000780c */ /* 0x000fe40004f61670 */
[----:B------:R-:W-:Y:S02]  /*3e090*/  F2FP.SATFINITE.E4M3.F32.PACK_AB_MERGE_C R5, RZ, R5, RZ ;  /* 0x00000005ff05723e */ /* 0x000fe400048070ff */
[----:B0-----:R-:W-:Y:S02]  /*3e0a0*/  F2FP.SATFINITE.E4M3.F32.PACK_AB_MERGE_C R13, RZ, R2, RZ ;  /* 0x00000002ff0d723e */ /* 0x001fe400048070ff */
[----:B-1----:R-:W-:Y:S01]  /*3e0b0*/  F2FP.SATFINITE.E4M3.F32.PACK_AB_MERGE_C R9, RZ, R3, RZ ;  /* 0x00000003ff09723e */ /* 0x002fe200048070ff */
[----:B------:R-:W-:Y:S02]  /*3e0c0*/  FMUL R3, R41, UR26 ;  /* 0x0000001a29037c20 */ /* 0x000fe40008400000 */
[----:B------:R-:W3:Y:S01]  /*3e0d0*/  LDL.LU R41, [R1+0x72c] ;  /* 0x00072c0001297983 */ /* 0x000ee20000300800 */
[----:B------:R-:W-:-:S03]  /*3e0e0*/  FMUL R2, R39, UR26 ;  /* 0x0000001a27027c20 */ /* 0x000fc60008400000 */
[----:B------:R-:W3:Y:S01]  /*3e0f0*/  LDL.LU R39, [R1+0x730] ;  /* 0x0007300001277983 */ /* 0x000ee20000300800 */
[----:B------:R-:W-:-:S03]  /*3e100*/  F2FP.SATFINITE.E4M3.F32.PACK_AB_MERGE_C R11, RZ, R4, RZ ;  /* 0x00000004ff0b723e */ /* 0x000fc600048070ff */
[----:B------:R0:W-:Y:S01]  /*3e110*/  @!P6 STG.E.U8 desc[UR30][R28.64+0xd1], R7 ;  /* 0x0000d1071c00e986 */ /* 0x0001e2000c10111e */
[----:B------:R-:W-:Y:S01]  /*3e120*/  ISETP.LT.OR P6, PT, R0, 0xda, !P0 ;  /* 0x000000da0000780c */ /* 0x000fe200047c1670 */
[----:B------:R-:W-:Y:S02]  /*3e130*/  FMUL R4, R38, UR26 ;  /* 0x0000001a26047c20 */ /* 0x000fe40008400000 */
[----:B------:R-:W3:Y:S04]  /*3e140*/  LDL.LU R38, [R1+0x734] ;  /* 0x0007340001267983 */ /* 0x000ee80000300800 */
[----:B------:R1:W-:Y:S01]  /*3e150*/  @!P5 STG.E.U8 desc[UR30][R28.64+0xd0], R5 ;  /* 0x0000d0051c00d986 */ /* 0x0003e2000c10111e */
[----:B0-----:R-:W-:Y:S01]  /*3e160*/  F2FP.SATFINITE.E4M3.F32.PACK_AB_MERGE_C R7, RZ, R2, RZ ;  /* 0x00000002ff07723e */ /* 0x001fe200048070ff */
[----:B------:R-:W-:-:S02]  /*3e170*/  FMUL R2, R37, UR26 ;  /* 0x0000001a25027c20 */ /* 0x000fc40008400000 */
[----:B------:R-:W3:Y:S04]  /*3e180*/  LDL.LU R37, [R1+0x738] ;  /* 0x0007380001257983 */ /* 0x000ee80000300800 */
[----:B------:R0:W-:Y:S01]  /*3e190*/  @!P2 STG.E.U8 desc[UR30][R30.64+0xd9], R11 ;  /* 0x0000d90b1e00a986 */ /* 0x0001e2000c10111e */
[----:B-1----:R-:W-:-:S03]  /*3e1a0*/  F2FP.SATFINITE.E4M3.F32.PACK_AB_MERGE_C R5, RZ, R3, RZ ;  /* 0x00000003ff05723e */ /* 0x002fc600048070ff */
[----:B------:R1:W-:Y:S01]  /*3e1b0*/  @!P3 STG.E.U8 desc[UR30][R30.64+0xd8], R9 ;  /* 0x0000d8091e00b986 */ /* 0x0003e2000c10111e */
[----:B0-----:R-:W-:Y:S01]  /*3e1c0*/  F2FP.SATFINITE.E4M3.F32.PACK_AB_MERGE_C R11, RZ, R2, RZ ;  /* 0x00000002ff0b723e */ /* 0x001fe200048070ff */
[----:B------:R-:W-:Y:S02]  /*3e1d0*/  FMUL R2, R35, UR26 ;  /* 0x0000001a23027c20 */ /* 0x000fe40008400000 */
[----:B------:R-:W3:Y:S01]  /*3e1e0*/  LDL.LU R35, [R1+0x73c] ;  /* 0x00073c0001237983 */ /* 0x000ee20000300800 */
[----:B-1----:R-:W-:-:S03]  /*3e1f0*/  F2FP.SATFINITE.E4M3.F32.PACK_AB_MERGE_C R9, RZ, R4, RZ ;  /* 0x00000004ff09723e */ /* 0x002fc600048070ff */
[----:B------:R3:W-:Y:S01]  /*3e200*/  @!P6 STG.E.U8 desc[UR30][R28.64+0xd9], R5 ;  /* 0x0000d9051c00e986 */ /* 0x0007e2000c10111e */
[----:B--2---:R-:W-:-:S03]  /*3e210*/  FMUL R3, R34, UR26 ;  /* 0x0000001a22037c20 */ /* 0x004fc60008400000 */
        /* <DEDUP_REMOVED lines=30> */
[----:B------:R0:W-:Y:S04]  /*3e400*/  @!P3 STG.E.U8 desc[UR30][R30.64+0xe8], R9 ;  /* 0x0000e8091e00b986 */ /* 0x0001e8000c10111e */
[----:B------:R0:W-:Y:S01]  /*3e410*/  @!P2 STG.E.U8 desc[UR30][R30.64+0xe9], R13 ;  /* 0x0000e90d1e00a986 */ /* 0x0001e2000c10111e */
[----:B-1----:R-:W-:Y:S02]  /*3e420*/  F2FP.SATFINITE.E4M3.F32.PACK_AB_MERGE_C R11, RZ, R4, RZ ;  /* 0x00000004ff0b723e */ /* 0x002fe400048070ff */
[----:B0-----:R-:W-:Y:S01]  /*3e430*/  F2FP.SATFINITE.E4M3.F32.PACK_AB_MERGE_C R9, RZ, R3, RZ ;  /* 0x00000003ff09723e */ /* 0x001fe200048070ff */
[----:B------:R-:W-:-:S02]  /*3e440*/  FMUL R3, R35, UR26 ;  /* 0x0000001a23037c20 */ /* 0x000fc40008400000 */
[----:B------:R-:W3:Y:S01]  /*3e450*/  LDL.LU R35, [R1+0x75c] ;  /* 0x00075c0001237983 */ /* 0x000ee20000300800 */
[----:B------:R-:W-:-:S03]  /*3e460*/  F2FP.SATFINITE.E4M3.F32.PACK_AB_MERGE_C R13, RZ, R2, RZ ;  /* 0x00000002ff0d723e */ /* 0x000fc600048070ff */
        /* <DEDUP_REMOVED lines=9> */
[C---:B------:R-:W-:Y:S02]  /*3e500*/  ISETP.LT.OR P3, PT, R0.reuse, 0xf1, !P1 ;  /* 0x000000f10000780c */ /* 0x040fe40004f61670 */
[C---:B------:R-:W-:Y:S02]  /*3e510*/  ISETP.LT.OR P2, PT, R0.reuse, 0xf2, !P1 ;  /* 0x000000f20000780c */ /* 0x040fe40004f41670 */
[----:B------:R-:W-:Y:S02]  /*3e520*/  F2FP.SATFINITE.E4M3.F32.PACK_AB_MERGE_C R5, RZ, R5, RZ ;  /* 0x00000005ff05723e */ /* 0x000fe400048070ff */
[----:B------:R-:W-:-:S05]  /*3e530*/  ISETP.LT.OR P6, PT, R0, 0xf2, !P0 ;  /* 0x000000f20000780c */ /* 0x000fca00047c1670 */
[----:B------:R0:W-:Y:S01]  /*3e540*/  @!P5 STG.E.U8 desc[UR30][R28.64+0xe8], R5 ;  /* 0x0000e8051c00d986 */ /* 0x0001e2000c10111e */
[----:B------:R-:W-:-:S03]  /*3e550*/  ISETP.LT.OR P5, PT, R0, 0xf1, !P0 ;  /* 0x000000f10000780c */ /* 0x000fc600047a1670 */
[----:B------:R-:W-:Y:S01]  /*3e560*/  @!P3 STG.E.U8 desc[UR30][R30.64+0xf0], R9 ;  /* 0x0000f0091e00b986 */ /* 0x000fe2000c10111e */
        /* <DEDUP_REMOVED lines=15> */
[----:B0-----:R-:W-:-:S03]  /*3e660*/  FMUL R5, R37, UR26 ;  /* 0x0000001a25057c20 */ /* 0x001fc60008400000 */
        /* <DEDUP_REMOVED lines=151> */
[----:B------:R-:W-:Y:S01]  /*3efe0*/  FMUL R2, R39, UR26 ;  /* 0x0000001a27027c20 */ /* 0x000fe20008400000 */
[----:B------:R-:W-:-:S02]  /*3eff0*/  F2FP.SATFINITE.E4M3.F32.PACK_AB_MERGE_C R11, RZ, R4, RZ ;  /* 0x00000004ff0b723e */ /* 0x000fc400048070ff */
[----:B------:R0:W-:Y:S01]  /*3f000*/  @!P6 STG.E.U8 desc[UR30][R28.64+0x131], R7 ;  /* 0x000131071c00e986 */ /* 0x0001e2000c10111e */
[----:B------:R-:W-:-:S03]  /*3f010*/  ISETP.LT.OR P6, PT, R0, 0x13a, !P0 ;  /* 0x0000013a0000780c */ /* 0x000fc600047c1670 */
[----:B------:R-:W3:Y:S01]  /*3f020*/  LDL.LU R39, [R1+0x7f0] ;  /* 0x0007f00001277983 */ /* 0x000ee20000300800 */
[----:B------:R-:W-:-:S03]  /*3f030*/  FMUL R4, R38, UR26 ;  /* 0x0000001a26047c20 */ /* 0x000fc60008400000 */
[----:B------:R-:W3:Y:S01]  /*3f040*/  LDL.LU R38, [R1+0x7f4] ;  /* 0x0007f40001267983 */ /* 0x000ee20000300800 */
[----:B0-----:R-:W-:-:S03]  /*3f050*/  F2FP.SATFINITE.E4M3.F32.PACK_AB_MERGE_C R7, RZ, R2, RZ ;  /* 0x00000002ff07723e */ /* 0x001fc600048070ff */
[----:B------:R0:W-:Y:S01]  /*3f060*/  @!P5 STG.E.U8 desc[UR30][R28.64+0x130], R5 ;  /* 0x000130051c00d986 */ /* 0x0001e2000c10111e */
[----:B------:R-:W-:-:S03]  /*3f070*/  FMUL R2, R37, UR26 ;  /* 0x0000001a25027c20 */ /* 0x000fc60008400000 */
[----:B------:R-:W3:Y:S04]  /*3f080*/  LDL.LU R37, [R1+0x7f8] ;  /* 0x0007f80001257983 */ /* 0x000ee80000300800 */
[----:B------:R1:W-:Y:S01]  /*3f090*/  @!P2 STG.E.U8 desc[UR30][R30.64+0x139], R11 ;  /* 0x0001390b1e00a986 */ /* 0x0003e2000c10111e */
[----:B0-----:R-:W-:-:S03]  /*3f0a0*/  F2FP.SATFINITE.E4M3.F32.PACK_AB_MERGE_C R5, RZ, R3, RZ ;  /* 0x00000003ff05723e */ /* 0x001fc600048070ff */
[----:B------:R0:W-:Y:S01]  /*3f0b0*/  @!P3 STG.E.U8 desc[UR30][R30.64+0x138], R9 ;  /* 0x000138091e00b986 */ /* 0x0001e2000c10111e */
[----:B-1----:R-:W-:Y:S01]  /*3f0c0*/  F2FP.SATFINITE.E4M3.F32.PACK_AB_MERGE_C R11, RZ, R2, RZ ;  /* 0x00000002ff0b723e */ /* 0x002fe200048070ff */
[----:B------:R-:W-:Y:S02]  /*3f0d0*/  FMUL R2, R35, UR26 ;  /* 0x0000001a23027c20 */ /* 0x000fe40008400000 */
[----:B------:R-:W3:Y:S01]  /*3f0e0*/  LDL.LU R35, [R1+0x7fc] ;  /* 0x0007fc0001237983 */ /* 0x000ee20000300800 */
[----:B0-----:R-:W-:-:S03]  /*3f0f0*/  F2FP.SATFINITE.E4M3.F32.PACK_AB_MERGE_C R9, RZ, R4, RZ ;  /* 0x00000004ff09723e */ /* 0x001fc600048070ff */
        /* <DEDUP_REMOVED lines=16> */
[C---:B------:R-:W-:Y:S02]  /*3f200*/  ISETP.LT.OR P2, PT, R0.reuse, 0x14a, !P1 ;  /* 0x0000014a0000780c */ /* 0x040fe40004f41670 */
[----:B0-----:R-:W-:Y:S02]  /*3f210*/  F2FP.SATFINITE.E4M3.F32.PACK_AB_MERGE_C R7, RZ, R2, RZ ;  /* 0x00000002ff07723e */ /* 0x001fe400048070ff */
[----:B-1----:R-:W-:Y:S01]  /*3f220*/  F2FP.SATFINITE.E4M3.F32.PACK_AB_MERGE_C R9, RZ, R3, RZ ;  /* 0x00000003ff09723e */ /* 0x002fe200048070ff */
[----:B------:R-:W-:Y:S02]  /*3f230*/  FMUL R2, R41, UR26 ;  /* 0x0000001a29027c20 */ /* 0x000fe40008400000 */
[----:B------:R0:W-:Y:S01]  /*3f240*/  @!P6 STG.E.U8 desc[UR30][R28.64+0x141], R7 ;  /* 0x000141071c00e986 */ /* 0x0001e2000c10111e */
[----:B------:R-:W-:-:S03]  /*3f250*/  ISETP.LT.OR P6, PT, R0, 0x14a, !P0 ;  /* 0x0000014a0000780c */ /* 0x000fc600047c1670 */
[----:B------:R-:W3:Y:S01]  /*3f260*/  LDL.LU R41, [R1+0x80c] ;  /* 0x00080c0001297983 */ /* 0x000ee20000300800 */
[----:B------:R-:W-:-:S03]  /*3f270*/  FMUL R3, R39, UR26 ;  /* 0x0000001a27037c20 */ /* 0x000fc60008400000 */
[----:B------:R-:W3:Y:S01]  /*3f280*/  LDL.LU R39, [R1+0x810] ;  /* 0x0008100001277983 */ /* 0x000ee20000300800 */
[----:B------:R-:W-:Y:S02]  /*3f290*/  F2FP.SATFINITE.E4M3.F32.PACK_AB_MERGE_C R13, RZ, R4, RZ ;  /* 0x00000004ff0d723e */ /* 0x000fe400048070ff */
[----:B0-----:R-:W-:Y:S01]  /*3f2a0*/  F2FP.SATFINITE.E4M3.F32.PACK_AB_MERGE_C R7, RZ, R2, RZ ;  /* 0x00000002ff07723e */ /* 0x001fe200048070ff */
[----:B------:R-:W-:Y:S01]  /*3f2b0*/  @!P5 STG.E.U8 desc[UR30][R28.64+0x140], R11 ;  /* 0x0001400b1c00d986 */ /* 0x000fe2000c10111e */
[----:B------:R-:W-:-:S03]  /*3f2c0*/  FMUL R4, R38, UR26 ;  /* 0x0000001a26047c20 */ /* 0x000fc60008400000 */
[----:B------:R0:W-:Y:S01]  /*3f2d0*/  @!P3 STG.E.U8 desc[UR30][R30.64+0x148], R9 ;  /* 0x000148091e00b986 */ /* 0x0001e2000c10111e */
[----:B------:R-:W-:-:S03]  /*3f2e0*/  FMUL R2, R37, UR26 ;  /* 0x0000001a25027c20 */ /* 0x000fc60008400000 */
[----:B------:R1:W-:Y:S04]  /*3f2f0*/  @!P2 STG.E.U8 desc[UR30][R30.64+0x149], R13 ;  /* 0x0001490d1e00a986 */ /* 0x0003e8000c10111e */
[----:B------:R-:W3:Y:S01]  /*3f300*/  LDL.LU R38, [R1+0x814] ;  /* 0x0008140001267983 */ /* 0x000ee20000300800 */
[----:B0-----:R-:W-:-:S03]  /*3f310*/  F2FP.SATFINITE.E4M3.F32.PACK_AB_MERGE_C R9, RZ, R3, RZ ;  /* 0x00000003ff09723e */ /* 0x001fc600048070ff */
[----:B------:R-:W3:Y:S01]  /*3f320*/  LDL.LU R37, [R1+0x818] ;  /* 0x0008180001257983 */ /* 0x000ee20000300800 */
[----:B-1----:R-:W-:-:S03]  /*3f330*/  F2FP.SATFINITE.E4M3.F32.PACK_AB_MERGE_C R13, RZ, R2, RZ ;  /* 0x00000002ff0d723e */ /* 0x002fc600048070ff */
[----:B------:R0:W-:Y:S01]  /*3f340*/  @!P6 STG.E.U8 desc[UR30][R28.64+0x149], R7 ;  /* 0x000149071c00e986 */ /* 0x0001e2000c10111e */
[----:B------:R-:W-:Y:S01]  /*3f350*/  F2FP.SATFINITE.E4M3.F32.PACK_AB_MERGE_C R11, RZ, R4, RZ ;  /* 0x00000004ff0b723e */ /* 0x000fe200048070ff */
[----:B------:R-:W-:Y:S02]  /*3f360*/  FMUL R3, R35, UR26 ;  /* 0x0000001a23037c20 */ /* 0x000fe40008400000 */
[----:B------:R-:W3:Y:S01]  /*3f370*/  LDL.LU R35, [R1+0x81c] ;  /* 0x00081c0001237983 */ /* 0x000ee20000300800 */
        /* <DEDUP_REMOVED lines=9> */
[----:B------:R-:W3:Y:S01]  /*3f410*/  LDL.LU R42, [R1+0x82c] ;  /* 0x00082c00012a7983 */ /* 0x000ee20000300800 */
[C---:B------:R-:W-:Y:S02]  /*3f420*/  ISETP.LT.OR P2, PT, R0.reuse, 0x152, !P1 ;  /* 0x000001520000780c */ /* 0x040fe40004f41670 */
[----:B------:R-:W-:Y:S02]  /*3f430*/  ISETP.LT.OR P6, PT, R0, 0x152, !P0 ;  /* 0x000001520000780c */ /* 0x000fe400047c1670 */
[----:B------:R-:W-:-:S05]  /*3f440*/  F2FP.SATFINITE.E4M3.F32.PACK_AB_MERGE_C R5, RZ, R5, RZ ;  /* 0x00000005ff05723e */ /* 0x000fca00048070ff */
[----:B------:R0:W-:Y:S01]  /*3f450*/  @!P5 STG.E.U8 desc[UR30][R28.64+0x148], R5 ;  /* 0x000148051c00d986 */ /* 0x0001e2000c10111e */
[----:B------:R-:W-:-:S03]  /*3f460*/  ISETP.LT.OR P5, PT, R0, 0x151, !P0 ;  /* 0x000001510000780c */ /* 0x000fc600047a1670 */
[----:B------:R-:W-:Y:S01]  /*3f470*/  @!P3 STG.E.U8 desc[UR30][R30.64+0x150], R9 ;  /* 0x000150091e00b986 */ /* 0x000fe2000c10111e */
[----:B------:R-:W-:-:S03]  /*3f480*/  ISETP.LT.OR P3, PT, R0, 0x159, !P1 ;  /* 0x000001590000780c */ /* 0x000fc60004f61670 */
[----:B------:R1:W-:Y:S01]  /*3f490*/  @!P2 STG.E.U8 desc[UR30][R30.64+0x151], R11 ;  /* 0x0001510b1e00a986 */ /* 0x0003e2000c10111e */
[----:B0-----:R-:W-:Y:S02]  /*3f4a0*/  F2FP.SATFINITE.E4M3.F32.PACK_AB_MERGE_C R5, RZ, R3, RZ ;  /* 0x00000003ff05723e */ /* 0x001fe400048070ff */
[----:B------:R-:W-:-:S03]  /*3f4b0*/  ISETP.LT.OR P2, PT, R0, 0x15a, !P1 ;  /* 0x0000015a0000780c */ /* 0x000fc60004f41670 */
[----:B------:R-:W-:Y:S01]  /*3f4c0*/  @!P6 STG.E.U8 desc[UR30][R28.64+0x151], R5 ;  /* 0x000151051c00e986 */ /* 0x000fe2000c10111e */
[----:B-1----:R-:W-:Y:S02]  /*3f4d0*/  F2FP.SATFINITE.E4M3.F32.PACK_AB_MERGE_C R11, RZ, R2, RZ ;  /* 0x00000002ff0b723e */ /* 0x002fe400048070ff */
[----:B------:R-:W-:Y:S01]  /*3f4e0*/  ISETP.LT.OR P6, PT, R0, 0x15a, !P0 ;  /* 0x0000015a0000780c */ /* 0x000fe200047c1670 */
[----:B------:R-:W-:Y:S02]  /*3f4f0*/  FMUL R2, R41, UR26 ;  /* 0x0000001a29027c20 */ /* 0x000fe40008400000 */
[----:B------:R-:W3:Y:S01]  /*3f500*/  LDL.LU R41, [R1+0x830] ;  /* 0x0008300001297983 */ /* 0x000ee20000300800 */
[----:B------:R-:W-:-:S03]  /*3f510*/  FMUL R3, R39, UR26 ;  /* 0x0000001a27037c20 */ /* 0x000fc60008400000 */
[----:B------:R-:W3:Y:S01]  /*3f520*/  LDL.LU R39, [R1+0x834] ;  /* 0x0008340001277983 */ /* 0x000ee20000300800 */
[----:B------:R-:W-:-:S03]  /*3f530*/  F2FP.SATFINITE.E4M3.F32.PACK_AB_MERGE_C R9, RZ, R4, RZ ;  /* 0x00000004ff09723e */ /* 0x000fc600048070ff */
[----:B------:R-:W-:Y:S04]  /*3f540*/  @!P5 STG.E.U8 desc[UR30][R28.64+0x150], R13 ;  /* 0x0001500d1c00d986 */ /* 0x000fe8000c10111e */
[----:B------:R0:W-:Y:S04]  /*3f550*/  @!P3 STG.E.U8 desc[UR30][R30.64+0x158], R7 ;  /* 0x000158071e00b986 */ /* 0x0001e8000c10111e */
[----:B------:R1:W-:Y:S01]  /*3f560*/  @!P2 STG.E.U8 desc[UR30][R30.64+0x159], R9 ;  /* 0x000159091e00a986 */ /* 0x0003e2000c10111e */
[----:B------:R-:W-:-:S03]  /*3f570*/  FMUL R4, R38, UR26 ;  /* 0x0000001a26047c20 */ /* 0x000fc60008400000 */
[----:B------:R-:W3:Y:S01]  /*3f580*/  LDL.LU R38, [R1+0x838] ;  /* 0x0008380001267983 */ /* 0x000ee20000300800 */
[----:B0-----:R-:W-:Y:S01]  /*3f590*/  F2FP.SATFINITE.E4M3.F32.PACK_AB_MERGE_C R7, RZ, R2, RZ ;  /* 0x00000002ff07723e */ /* 0x001fe200048070ff */
[----:B------:R-:W-:Y:S01]  /*3f5a0*/  FMUL R5, R37, UR26 ;  /* 0x0000001a25057c20 */ /* 0x000fe20008400000 */
[----:B------:R-:W-:Y:S01]  /*3f5b0*/  F2FP.SATFINITE.E4M3.F32.PACK_AB_MERGE_C R13, RZ, R4, RZ ;  /* 0x00000004ff0d723e */ /* 0x000fe200048070ff */
[----:B------:R-:W3:Y:S01]  /*3f5c0*/  LDL.LU R37, [R1+0x83c] ;  /* 0x00083c0001257983 */ /* 0x000ee20000300800 */
[----:B-1----:R-:W-:-:S03]  /*3f5d0*/  F2FP.SATFINITE.E4M3.F32.PACK_AB_MERGE_C R9, RZ, R3, RZ ;  /* 0x00000003ff09723e */ /* 0x002fc600048070ff */
[----:B------:R0:W-:Y:S01]  /*3f5e0*/  @!P6 STG.E.U8 desc[UR30][R28.64+0x159], R7 ;  /* 0x000159071c00e986 */ /* 0x0001e2000c10111e */
[----:B------:R-:W-:-:S03]  /*3f5f0*/  FMUL R2, R35, UR26 ;  /* 0x0000001a23027c20 */ /* 0x000fc60008400000 */
[----:B------:R-:W3:Y:S02]  /*3f600*/  LDL.LU R35, [R1+0x840] ;  /* 0x0008400001237983 */ /* 0x000ee40000300800 */
        /* <DEDUP_REMOVED lines=12> */
[----:B------:R-:W-:-:S03]  /*3f6d0*/  ISETP.LT.OR P5, PT, R0, 0x161, !P0 ;  /* 0x000001610000780c */ /* 0x000fc600047a1670 */
[----:B------:R-:W-:Y:S01]  /*3f6e0*/  @!P2 STG.E.U8 desc[UR30][R30.64+0x161], R13 ;  /* 0x0001610d1e00a986 */ /* 0x000fe2000c10111e */
[----:B------:R-:W-:-:S03]  /*3f6f0*/  ISETP.LT.OR P2, PT, R0, 0x16a, !P1 ;  /* 0x0000016a0000780c */ /* 0x000fc60004f41670 */
[----:B------:R1:W-:Y:S01]  /*3f700*/  @!P3 STG.E.U8 desc[UR30][R30.64+0x160], R9 ;  /* 0x000160091e00b986 */ /* 0x0003e2000c10111e */
[C---:B------:R-:W-:Y:S02]  /*3f710*/  ISETP.LT.OR P3, PT, R0.reuse, 0x169, !P1 ;  /* 0x000001690000780c */ /* 0x040fe40004f61670 */
[----:B------:R-:W-:Y:S02]  /*3f720*/  F2FP.SATFINITE.E4M3.F32.PACK_AB_MERGE_C R5, RZ, R5, RZ ;  /* 0x00000005ff05723e */ /* 0x000fe400048070ff */
[----:B0-----:R-:W-:Y:S01]  /*3f730*/  F2FP.SATFINITE.E4M3.F32.PACK_AB_MERGE_C R11, RZ, R4, RZ ;  /* 0x00000004ff0b723e */ /* 0x001fe200048070ff */
[----:B------:R0:W-:Y:S01]  /*3f740*/  @!P6 STG.E.U8 desc[UR30][R28.64+0x161], R7 ;  /* 0x000161071c00e986 */ /* 0x0001e2000c10111e */
[C---:B------:R-:W-:Y:S02]  /*3f750*/  ISETP.LT.OR P6, PT, R0.reuse, 0x16a, !P0 ;  /* 0x0000016a0000780c */ /* 0x040fe400047c1670 */
[----:B-1----:R-:W-:Y:S01]  /*3f760*/  F2FP.SATFINITE.E4M3.F32.PACK_AB_MERGE_C R9, RZ, R3, RZ ;  /* 0x00000003ff09723e */ /* 0x002fe200048070ff */
[----:B------:R1:W-:Y:S01]  /*3f770*/  @!P5 STG.E.U8 desc[UR30][R28.64+0x160], R5 ;  /* 0x000160051c00d986 */ /* 0x0003e2000c10111e */
[----:B------:R-:W-:-:S03]  /*3f780*/  ISETP.LT.OR P5, PT, R0, 0x169, !P0 ;  /* 0x000001690000780c */ /* 0x000fc600047a1670 */
[----:B------:R-:W-:Y:S01]  /*3f790*/  @!P2 STG.E.U8 desc[UR30][R30.64+0x169], R11 ;  /* 0x0001690b1e00a986 */ /* 0x000fe2000c10111e */
[----:B------:R-:W-:Y:S01]  /*3f7a0*/  ISETP.LT.OR P2, PT, R0, 0x172, !P1 ;  /* 0x000001720000780c */ /* 0x000fe20004f41670 */
[----:B------:R-:W-:Y:S02]  /*3f7b0*/  FMUL R3, R42, UR26 ;  /* 0x0000001a2a037c20 */ /* 0x000fe40008400000 */
[----:B------:R1:W-:Y:S01]  /*3f7c0*/  @!P3 STG.E.U8 desc[UR30][R30.64+0x168], R9 ;  /* 0x000168091e00b986 */ /* 0x0003e2000c10111e */
[----:B------:R-:W-:Y:S01]  /*3f7d0*/  ISETP.LT.OR P3, PT, R0, 0x171, !P1 ;  /* 0x000001710000780c */ /* 0x000fe20004f61670 */
[----:B------:R-:W-:Y:S01]  /*3f7e0*/  FMUL R4, R39, UR26 ;  /* 0x0000001a27047c20 */ /* 0x000fe20008400000 */
[----:B------:R-:W-:Y:S01]  /*3f7f0*/  F2FP.SATFINITE.E4M3.F32.PACK_AB_MERGE_C R13, RZ, R2, RZ ;  /* 0x00000002ff0d723e */ /* 0x000fe200048070ff */
[----:B------:R-:W-:Y:S01]  /*3f800*/  FMUL R2, R41, UR26 ;  /* 0x0000001a29027c20 */ /* 0x000fe20008400000 */
[----:B------:R-:W-:Y:S02]  /*3f810*/  F2FP.SATFINITE.E4M3.F32.PACK_AB_MERGE_C R3, RZ, R3, RZ ;  /* 0x00000003ff03723e */ /* 0x000fe400048070ff */
[----:B0-----:R-:W-:-:S02]  /*3f820*/  F2FP.SATFINITE.E4M3.F32.PACK_AB_MERGE_C R7, RZ, R4, RZ ;  /* 0x00000004ff07723e */ /* 0x001fc400048070ff */
[----:B-1----:R-:W-:Y:S01]  /*3f830*/  F2FP.SATFINITE.E4M3.F32.PACK_AB_MERGE_C R5, RZ, R2, RZ ;  /* 0x00000002ff05723e */ /* 0x002fe200048070ff */
[----:B------:R-:W-:Y:S01]  /*3f840*/  @!P5 STG.E.U8 desc[UR30][R28.64+0x168], R13 ;  /* 0x0001680d1c00d986 */ /* 0x000fe2000c10111e */
[----:B------:R-:W-:-:S03]  /*3f850*/  ISETP.LT.OR P5, PT, R0, 0x171, !P0 ;  /* 0x000001710000780c */ /* 0x000fc600047a1670 */
[----:B------:R-:W-:Y:S01]  /*3f860*/  @!P6 STG.E.U8 desc[UR30][R28.64+0x169], R3 ;  /* 0x000169031c00e986 */ /* 0x000fe2000c10111e */
[----:B------:R-:W-:Y:S01]  /*3f870*/  ISETP.LT.OR P6, PT, R0, 0x172, !P0 ;  /* 0x000001720000780c */ /* 0x000fe200047c1670 */
[----:B------:R-:W-:Y:S02]  /*3f880*/  FMUL R2, R38, UR26 ;  /* 0x0000001a26027c20 */ /* 0x000fe40008400000 */
[----:B------:R0:W-:Y:S01]  /*3f890*/  @!P2 STG.E.U8 desc[UR30][R30.64+0x171], R7 ;  /* 0x000171071e00a986 */ /* 0x0001e2000c10111e */
[C---:B------:R-:W-:Y:S02]  /*3f8a0*/  ISETP.LT.OR P2, PT, R0.reuse, 0x17a, !P1 ;  /* 0x0000017a0000780c */ /* 0x040fe40004f41670 */
[C---:B------:R-:W-:Y:S01]  /*3f8b0*/  ISETP.LT.OR P1, PT, R0.reuse, 0x179, !P1 ;  /* 0x000001790000780c */ /* 0x040fe20004f21670 */
[----:B------:R4:W-:Y:S01]  /*3f8c0*/  @!P3 STG.E.U8 desc[UR30][R30.64+0x170], R5 ;  /* 0x000170051e00b986 */ /* 0x0009e2000c10111e */
[C---:B------:R-:W-:Y:S02]  /*3f8d0*/  ISETP.LT.OR P3, PT, R0.reuse, 0x17a, !P0 ;  /* 0x0000017a0000780c */ /* 0x040fe40004761670 */
[----:B------:R-:W-:Y:S01]  /*3f8e0*/  ISETP.LT.OR P0, PT, R0, 0x179, !P0 ;  /* 0x000001790000780c */ /* 0x000fe20004701670 */
[----:B------:R-:W-:Y:S01]  /*3f8f0*/  FMUL R0, R37, UR26 ;  /* 0x0000001a25007c20 */ /* 0x000fe20008400000 */
[----:B------:R-:W-:Y:S01]  /*3f900*/  F2FP.SATFINITE.E4M3.F32.PACK_AB_MERGE_C R9, RZ, R2, RZ ;  /* 0x00000002ff09723e */ /* 0x000fe200048070ff */
[----:B------:R-:W-:-:S03]  /*3f910*/  FMUL R2, R35, UR26 ;  /* 0x0000001a23027c20 */ /* 0x000fc60008400000 */
[----:B0-----:R-:W-:Y:S02]  /*3f920*/  F2FP.SATFINITE.E4M3.F32.PACK_AB_MERGE_C R7, RZ, R0, RZ ;  /* 0x00000000ff07723e */ /* 0x001fe400048070ff */
[----:B------:R-:W-:Y:S01]  /*3f930*/  F2FP.SATFINITE.E4M3.F32.PACK_AB_MERGE_C R11, RZ, R2, RZ ;  /* 0x00000002ff0b723e */ /* 0x000fe200048070ff */
[----:B------:R0:W-:Y:S04]  /*3f940*/  @!P5 STG.E.U8 desc[UR30][R28.64+0x170], R9 ;  /* 0x000170091c00d986 */ /* 0x0001e8000c10111e */
[----:B------:R0:W-:Y:S04]  /*3f950*/  @!P6 STG.E.U8 desc[UR30][R28.64+0x171], R7 ;  /* 0x000171071c00e986 */ /* 0x0001e8000c10111e */
[----:B------:R0:W-:Y:S01]  /*3f960*/  @!P1 STG.E.U8 desc[UR30][R30.64+0x178], R11 ;  /* 0x0001780b1e009986 */ /* 0x0001e2000c10111e */
[----:B--2---:R-:W-:-:S05]  /*3f970*/  FMUL R3, R34, UR26 ;  /* 0x0000001a22037c20 */ /* 0x004fca0008400000 */
[----:B------:R-:W-:-:S05]  /*3f980*/  F2FP.SATFINITE.E4M3.F32.PACK_AB_MERGE_C R3, RZ, R3, RZ ;  /* 0x00000003ff03723e */ /* 0x000fca00048070ff */
[----:B------:R0:W-:Y:S01]  /*3f990*/  @!P2 STG.E.U8 desc[UR30][R30.64+0x179], R3 ;  /* 0x000179031e00a986 */ /* 0x0001e2000c10111e */
[----:B----4-:R-:W-:Y:S01]  /*3f9a0*/  FMUL R5, R33, UR26 ;  /* 0x0000001a21057c20 */ /* 0x010fe20008400000 */
[----:B---3--:R-:W-:-:S04]  /*3f9b0*/  FMUL R4, R32, UR26 ;  /* 0x0000001a20047c20 */ /* 0x008fc80008400000 */
[----:B------:R-:W-:Y:S02]  /*3f9c0*/  F2FP.SATFINITE.E4M3.F32.PACK_AB_MERGE_C R13, RZ, R5, RZ ;  /* 0x00000005ff0d723e */ /* 0x000fe400048070ff */
[----:B------:R-:W-:-:S03]  /*3f9d0*/  F2FP.SATFINITE.E4M3.F32.PACK_AB_MERGE_C R5, RZ, R4, RZ ;  /* 0x00000004ff05723e */ /* 0x000fc600048070ff */
[----:B------:R0:W-:Y:S04]  /*3f9e0*/  @!P3 STG.E.U8 desc[UR30][R28.64+0x179], R13 ;  /* 0x0001790d1c00b986 */ /* 0x0001e8000c10111e */
[----:B------:R0:W-:Y:S02]  /*3f9f0*/  @!P0 STG.E.U8 desc[UR30][R28.64+0x178], R5 ;  /* 0x000178051c008986 */ /* 0x0001e4000c10111e */
.L_x_807:
[----:B------:R-:W-:Y:S05]  /*3fa00*/  BSYNC B0 ;  /* 0x0000000000007941 */ /* 0x000fea0003800000 */
.L_x_37:
[----:B0-----:R-:W2:Y:S04]  /*3fa10*/  LDL.LU R3, [R1+0x858] ;  /* 0x0008580001037983 */ /* 0x001ea80000300800 */
[----:B-----5:R-:W2:Y:S01]  /*3fa20*/  LDL.LU R2, [R1+0x85c] ;  /* 0x00085c0001027983 */ /* 0x020ea20000300800 */
[----:B------:R-:W-:Y:S01]  /*3fa30*/  ULDC UR10, c[0x0][0xc] ;  /* 0x00000300000a7ab9 */ /* 0x000fe20000000800 */
[----:B------:R-:W-:Y:S01]  /*3fa40*/  ULDC UR11, c[0x0][0x10] ;  /* 0x00000400000b7ab9 */ /* 0x000fe20000000800 */
[----:B----4-:R-:W2:Y:S01]  /*3fa50*/  LDC R5, c[0x0][0x14] ;  /* 0x00000500ff057b82 */ /* 0x010ea20000000800 */
[----:B------:R-:W-:Y:S01]  /*3fa60*/  UIMAD.WIDE.U32 UR10, UR10, UR11, URZ ;  /* 0x0000000b0a0a72a5 */ /* 0x000fe2000f8e003f */
[----:B------:R-:W-:Y:S01]  /*3fa70*/  PRMT R0, RZ, 0x7610, R0 ;  /* 0x00007610ff007816 */ /* 0x000fe20000000000 */
[----:B------:R-:W-:-:S04]  /*3fa80*/  UMOV UR27, 0xffffffff ;  /* 0xffffffff001b7882 */ /* 0x000fc80000000000 */
[----:B--2---:R-:W-:-:S04]  /*3fa90*/  IMAD.WIDE.U32 R2, R5, UR10, R2 ;  /* 0x0000000a05027c25 */ /* 0x004fc8000f8e0002 */
[----:B------:R-:W-:Y:S01]  /*3faa0*/  IMAD R5, R5, UR11, RZ ;  /* 0x0000000b05057c24 */ /* 0x000fe2000f8e02ff */
[----:B------:R-:W-:Y:S01]  /*3fab0*/  ULDC.64 UR10, c[0x0][0x650] ;  /* 0x00019400000a7ab9 */ /* 0x000fe20000000a00 */
[----:B------:R-:W-:Y:S01]  /*3fac0*/  IMAD.MOV.U32 R11, RZ, RZ, R2 ;  /* 0x000000ffff0b7224 */ /* 0x000fe200078e0002 */
[----:B------:R-:W-:Y:S01]  /*3fad0*/  ISETP.GE.U32.AND P0, PT, R2, UR10, PT ;  /* 0x0000000a02007c0c */ /* 0x000fe2000bf06070 */
[----:B------:R-:W-:Y:S01]  /*3fae0*/  IMAD.MOV.U32 R2, RZ, RZ, -0x1 ;  /* 0xffffffffff027424 */ /* 0x000fe200078e00ff */
[----:B------:R-:W-:-:S04]  /*3faf0*/  IADD3 R13, R3, R5, RZ ;  /* 0x00000005030d7210 */ /* 0x000fc80007ffe0ff */
[----:B------:R-:W-:Y:S01]  /*3fb00*/  ISETP.GE.U32.AND.EX P0, PT, R13, UR11, PT, P0 ;  /* 0x0000000b0d007c0c */ /* 0x000fe2000bf06100 */
[----:B------:R0:W-:Y:S04]  /*3fb10*/  STL [R1+0x858], R13 ;  /* 0x0008580d01007387 */ /* 0x0001e80000100800 */
[----:B------:R0:W-:Y:S04]  /*3fb20*/  STL [R1+0x85c], R11 ;  /* 0x00085c0b01007387 */ /* 0x0001e80000100800 */
[----:B------:R0:W-:Y:S04]  /*3fb30*/  STL [R1+0x864], R2 ;  /* 0x0008640201007387 */ /* 0x0001e80000100800 */
[----:B------:R-:W-:Y:S05]  /*3fb40*/  @P0 BRA `(.L_x_808) ;  /* 0x0000000400740947 */ /* 0x000fea0003800000 */
[----:B------:R-:W2:Y:S01]  /*3fb50*/  S2R R8, SR_CTAID.X ;  /* 0x0000000000087919 */ /* 0x000ea20000002500 */
[----:B------:R-:W-:Y:S01]  /*3fb60*/  ULDC.64 UR16, c[0x0][0x628] ;  /* 0x00018a0000107ab9 */ /* 0x000fe20000000a00 */
[----:B------:R-:W4:Y:S01]  /*3fb70*/  LDC R9, c[0x0][0x144] ;  /* 0x00005100ff097b82 */ /* 0x000f220000000800 */
[----:B------:R-:W-:Y:S01]  /*3fb80*/  ULDC UR6, c[0x0][0x150] ;  /* 0x0000540000067ab9 */ /* 0x000fe20000000800 */
[----:B------:R-:W0:Y:S01]  /*3fb90*/  S2R R12, SR_CTAID.Y ;  /* 0x00000000000c7919 */ /* 0x000e220000002600 */
[----:B------:R-:W-:Y:S01]  /*3fba0*/  ISETP.NE.U32.AND P0, PT, RZ, UR16, PT ;  /* 0x00000010ff007c0c */ /* 0x000fe2000bf05070 */
[----:B------:R-:W-:Y:S01]  /*3fbb0*/  ULDC UR18, c[0x0][0x630] ;  /* 0x00018c0000127ab9 */ /* 0x000fe20000000800 */
[----:B------:R-:W-:Y:S02]  /*3fbc0*/  R2UR UR14, R11 ;  /* 0x000000000b0e72ca */ /* 0x000fe400000e0000 */
[----:B------:R-:W-:Y:S01]  /*3fbd0*/  ISETP.NE.AND.EX P0, PT, RZ, UR17, PT, P0 ;  /* 0x00000011ff007c0c */ /* 0x000fe2000bf05300 */
[----:B---3--:R-:W3:Y:S01]  /*3fbe0*/  LDC.64 R6, c[0x0][0x620] ;  /* 0x00018800ff067b82 */ /* 0x008ee20000000a00 */
[----:B------:R-:W-:-:S02]  /*3fbf0*/  R2UR UR15, R13 ;  /* 0x000000000d0f72ca */ /* 0x000fc400000e0000 */
[----:B--2---:R-:W-:-:S05]  /*3fc00*/  I2FP.F32.U32 R0, R8 ;  /* 0x0000000800007245 */ /* 0x004fca0000201000 */
[----:B------:R-:W-:-:S06]  /*3fc10*/  FMUL R0, R0, UR6 ;  /* 0x0000000600007c20 */ /* 0x000fcc0008400000 */
[----:B------:R-:W2:Y:S01]  /*3fc20*/  F2I.U32.TRUNC.NTZ R0, R0 ;  /* 0x0000000000007305 */ /* 0x000ea2000020f000 */
[----:B0-----:R-:W-:Y:S05]  /*3fc30*/  @!P0 BRA `(.L_x_809) ;  /* 0x0000000000308947 */ /* 0x001fea0003800000 */
        /* <DEDUP_REMOVED lines=12> */
.L_x_809:
[----:B------:R-:W-:Y:S01]  /*3fd00*/  USHF.R.U64 UR27, UR14, UR18, UR15 ;  /* 0x000000120e1b7299 */ /* 0x000fe2000800120f */
[----:B------:R-:W0:Y:S01]  /*3fd10*/  LDC.64 R20, c[0x0][0x640] ;  /* 0x00019000ff147b82 */ /* 0x000e220000000a00 */
[----:B------:R-:W-:Y:S01]  /*3fd20*/  USHF.R.U32.HI UR6, URZ, UR18, UR15 ;  /* 0x000000123f067299 */ /* 0x000fe2000801160f */
[----:B--2---:R-:W-:Y:S02]  /*3fd30*/  IMAD.MOV R10, RZ, RZ, -R0 ;  /* 0x000000ffff0a7224 */ /* 0x004fe400078e0a00 */
[----:B------:R-:W-:Y:S01]  /*3fd40*/  IMAD.MOV.U32 R2, RZ, RZ, R11 ;  /* 0x000000ffff027224 */ /* 0x000fe200078e000b */
[----:B------:R-:W-:Y:S01]  /*3fd50*/  IADD3 R5, P0, RZ, -UR27, RZ ;  /* 0x8000001bff057c10 */ /* 0x000fe2000ff1e0ff */
[----:B----4-:R-:W-:Y:S02]  /*3fd60*/  IMAD R17, R9, R10, R8 ;  /* 0x0000000a09117224 */ /* 0x010fe400078e0208 */
[----:B------:R-:W2:Y:S01]  /*3fd70*/  LDC R4, c[0x0][0x618] ;  /* 0x00018600ff047b82 */ /* 0x000ea20000000800 */
[----:B------:R-:W-:Y:S01]  /*3fd80*/  IADD3.X R3, RZ, ~UR6, RZ, P0, !PT ;  /* 0x80000006ff037c10 */ /* 0x000fe200087fe4ff */
[----:B------:R-:W-:-:S04]  /*3fd90*/  ULDC UR6, c[0x0][0x154] ;  /* 0x0000550000067ab9 */ /* 0x000fc80000000800 */
[-C--:B---3--:R-:W-:Y:S01]  /*3fda0*/  IMAD R0, R3, R6.reuse, RZ ;  /* 0x0000000603007224 */ /* 0x088fe200078e02ff */
[----:B------:R-:W-:Y:S01]  /*3fdb0*/  MOV R3, R13 ;  /* 0x0000000d00037202 */ /* 0x000fe20000000f00 */
[----:B------:R-:W3:Y:S02]  /*3fdc0*/  LDC R14, c[0x0][0x608] ;  /* 0x00018200ff0e7b82 */ /* 0x000ee40000000800 */
[----:B------:R-:W-:-:S06]  /*3fdd0*/  IMAD.WIDE.U32 R2, R5, R6, R2 ;  /* 0x0000000605027225 */ /* 0x000fcc00078e0002 */
[----:B------:R-:W4:Y:S01]  /*3fde0*/  LDC R18, c[0x0][0x658] ;  /* 0x00019600ff127b82 */ /* 0x000f220000000800 */
[----:B------:R-:W-:Y:S01]  /*3fdf0*/  IMAD R5, R5, R7, R0 ;  /* 0x0000000705057224 */ /* 0x000fe200078e0200 */
[----:B------:R-:W-:Y:S02]  /*3fe00*/  I2FP.F32.U32 R0, R12 ;  /* 0x0000000c00007245 */ /* 0x000fe40000201000 */
[----:B0-----:R-:W-:Y:S01]  /*3fe10*/  ISETP.NE.U32.AND P0, PT, R20, RZ, PT ;  /* 0x000000ff1400720c */ /* 0x001fe20003f05070 */
[----:B------:R-:W-:Y:S01]  /*3fe20*/  IMAD.IADD R3, R3, 0x1, R5 ;  /* 0x0000000103037824 */ /* 0x000fe200078e0205 */
[----:B------:R-:W-:Y:S01]  /*3fe30*/  MOV R7, 0x1 ;  /* 0x0000000100077802 */ /* 0x000fe20000000f00 */
[----:B------:R-:W-:Y:S01]  /*3fe40*/  FMUL R0, R0, UR6 ;  /* 0x0000000600007c20 */ /* 0x000fe20008400000 */
[----:B------:R-:W0:Y:S01]  /*3fe50*/  LDC R15, c[0x0][0x148] ;  /* 0x00005200ff0f7b82 */ /* 0x000e220000000800 */
[----:B------:R-:W-:Y:S01]  /*3fe60*/  ISETP.NE.AND.EX P0, PT, R21, RZ, PT, P0 ;  /* 0x000000ff1500720c */ /* 0x000fe20003f05300 */
[----:B------:R-:W-:Y:S01]  /*3fe70*/  IMAD.MOV.U32 R5, RZ, RZ, -0x1 ;  /* 0xffffffffff057424 */ /* 0x000fe200078e00ff */
[-CC-:B--2---:R-:W-:Y:S01]  /*3fe80*/  SHF.R.U64 R10, R2, R4.reuse, R3.reuse ;  /* 0x00000004020a7219 */ /* 0x184fe20000001203 */
[----:B------:R2:W0:Y:S01]  /*3fe90*/  F2I.U32.TRUNC.NTZ R13, R0 ;  /* 0x00000000000d7305 */ /* 0x000422000020f000 */
[----:B------:R-:W-:-:S03]  /*3fea0*/  SHF.R.U32.HI R3, RZ, R4, R3 ;  /* 0x00000004ff037219 */ /* 0x000fc60000011603 */
[----:B------:R-:W0:Y:S01]  /*3feb0*/  LDC R16, c[0x0][0x600] ;  /* 0x00018000ff107b82 */ /* 0x000e220000000800 */
[-CC-:B---3--:R-:W-:Y:S02]  /*3fec0*/  SHF.R.U64 R8, R10, R14.reuse, R3.reuse ;  /* 0x0000000e0a087219 */ /* 0x188fe40000001203 */
[----:B------:R-:W-:-:S05]  /*3fed0*/  SHF.R.U32.HI R3, RZ, R14, R3 ;  /* 0x0000000eff037219 */ /* 0x000fca0000011603 */
[----:B------:R-:W3:Y:S01]  /*3fee0*/  LDC R22, c[0x0][0x648] ;  /* 0x00019200ff167b82 */ /* 0x000ee20000000800 */
[-CC-:B----4-:R-:W-:Y:S02]  /*3fef0*/  SHF.R.U64 R11, R8, R18.reuse, R3.reuse ;  /* 0x00000012080b7219 */ /* 0x190fe40000001203 */
[-C--:B------:R-:W-:Y:S02]  /*3ff00*/  SHF.L.U32 R5, R5, R18.reuse, RZ ;  /* 0x0000001205057219 */ /* 0x080fe400000006ff */
[-C--:B------:R-:W-:Y:S01]  /*3ff10*/  SHF.R.U32.HI R3, RZ, R18.reuse, R3 ;  /* 0x00000012ff037219 */ /* 0x080fe20000011603 */
[----:B------:R-:W-:Y:S01]  /*3ff20*/  IMAD.MOV.U32 R2, RZ, RZ, R11 ;  /* 0x000000ffff027224 */ /* 0x000fe200078e000b */
[----:B------:R-:W-:Y:S01]  /*3ff30*/  SHF.L.U32 R40, R7, R18, RZ ;  /* 0x0000001207287219 */ /* 0x000fe200000006ff */
[----:B------:R-:W4:Y:S01]  /*3ff40*/  LDC R23, c[0x0][0x638] ;  /* 0x00018e00ff177b82 */ /* 0x000f220000000800 */
[----:B------:R-:W-:-:S07]  /*3ff50*/  LOP3.LUT R19, RZ, R5, RZ, 0x33, !PT ;  /* 0x00000005ff137212 */ /* 0x000fce00078e33ff */
[----:B------:R-:W0:Y:S01]  /*3ff60*/  LDC R24, c[0x0][0x610] ;  /* 0x00018400ff187b82 */ /* 0x000e220000000800 */
[----:B--2---:R-:W-:Y:S05]  /*3ff70*/  @!P0 BRA `(.L_x_810) ;  /* 0x0000000000288947 */ /* 0x004fea0003800000 */
[----:B------:R-:W2:Y:S02]  /*3ff80*/  LDC R0, c[0x0][0x64c] ;  /* 0x00019300ff007b82 */ /* 0x000ea40000000800 */
[----:B--2---:R-:W-:-:S05]  /*3ff90*/  IADD3 R7, P0, R11, R0, RZ ;  /* 0x000000000b077210 */ /* 0x004fca0007f1e0ff */
[----:B------:R-:W-:-:S04]  /*3ffa0*/  IMAD.X R9, RZ, RZ, R3, P0 ;  /* 0x000000ffff097224 */ /* 0x000fc800000e0603 */
[----:B------:R-:W-:-:S04]  /*3ffb0*/  IMAD.WIDE.U32 R2, R9, R20, RZ ;  /* 0x0000001409027225 */ /* 0x000fc800078e00ff */
[----:B------:R-:W-:-:S04]  /*3ffc0*/  IMAD.WIDE.U32 R4, P0, R7, R21, R2 ;  /* 0x0000001507047225 */ /* 0x000fc80007800002 */
[----:B------:R-:W-:Y:S01]  /*3ffd0*/  IMAD.WIDE.U32 R2, R7, R20, RZ ;  /* 0x0000001407027225 */ /* 0x000fe200078e00ff */
[----:B------:R-:W-:-:S03]  /*3ffe0*/  IADD3.X R7, RZ, RZ, RZ, P0, !PT ;  /* 0x000000ffff077210 */ /* 0x000fc600007fe4ff */
[----:B------:R-:W-:Y:S01]  /*3fff0*/  IMAD.MOV.U32 R6, RZ, RZ, R5 ;  /* 0x000000ffff067224 */ /* 0x000fe200078e0005 */
[----:B------:R-:W-:-:S05]  /*40000*/  IADD3 RZ, P0, R3, R4, RZ ;  /* 0x0000000403ff7210 */ /* 0x000fca0007f1e0ff */
[----:B------:R-:W-:-:S08]  /*40010*/  IMAD.WIDE.U32.X R2, R9, R21, R6, P0 ;  /* 0x0000001509027225 */ /* 0x000fd000000e0406 */
.L_x_810:
[----:B---3--:R-:W-:Y:S01]  /*40020*/  SHF.R.U64 R0, R2, R22, R3 ;  /* 0x0000001602007219 */ /* 0x008fe20000001203 */
[----:B0-----:R-:W-:Y:S01]  /*40030*/  IMAD.MOV R13, RZ, RZ, -R13 ;  /* 0x000000ffff0d7224 */ /* 0x001fe200078e0a0d */
[----:B------:R-:W-:Y:S02]  /*40040*/  LOP3.LUT R3, R8, R19, RZ, 0xc0, !PT ;  /* 0x0000001308037212 */ /* 0x000fe400078ec0ff */
[----:B------:R-:W-:Y:S01]  /*40050*/  IADD3 R5, R16, -0x1, RZ ;  /* 0xffffffff10057810 */ /* 0x000fe20007ffe0ff */
[----:B------:R-:W-:Y:S02]  /*40060*/  IMAD.MOV R2, RZ, RZ, -R0 ;  /* 0x000000ffff027224 */ /* 0x000fe400078e0a00 */
[----:B------:R-:W-:Y:S01]  /*40070*/  IMAD R40, R40, R0, R3 ;  /* 0x0000000028287224 */ /* 0x000fe200078e0203 */
[----:B------:R-:W-:Y:S01]  /*40080*/  LOP3.LUT R3, R10, R5, RZ, 0xc0, !PT ;  /* 0x000000050a037212 */ /* 0x000fe200078ec0ff */
[----:B------:R-:W-:Y:S02]  /*40090*/  @P4 IMAD R17, R15, R13, R12 ;  /* 0x0000000d0f114224 */ /* 0x000fe400078e020c */
[----:B----4-:R-:W-:-:S02]  /*400a0*/  IMAD R0, R2, R23, R11 ;  /* 0x0000001702007224 */ /* 0x010fc400078e020b */
[----:B------:R-:W-:Y:S02]  /*400b0*/  IMAD.MOV.U32 R2, RZ, RZ, 0x1 ;  /* 0x00000001ff027424 */ /* 0x000fe400078e00ff */
[----:B------:R-:W-:Y:S02]  /*400c0*/  IMAD R40, R40, R24, R17 ;  /* 0x0000001828287224 */ /* 0x000fe400078e0211 */
[----:B------:R-:W-:Y:S01]  /*400d0*/  IMAD R3, R0, R16, R3 ;  /* 0x0000001000037224 */ /* 0x000fe200078e0203 */
[----:B------:R-:W-:-:S04]  /*400e0*/  PRMT R0, R2, 0x7610, R0 ;  /* 0x0000761002007816 */ /* 0x000fc80000000000 */
[----:B------:R-:W-:Y:S02]  /*400f0*/  SEL R2, R3, R40, !P4 ;  /* 0x0000002803027207 */ /* 0x000fe40006000000 */
[----:B------:R-:W-:-:S03]  /*40100*/  SEL R40, R40, R3, !P4 ;  /* 0x0000000328287207 */ /* 0x000fc60006000000 */
[----:B------:R2:W-:Y:S04]  /*40110*/  STL [R1+0x864], R2 ;  /* 0x0008640201007387 */ /* 0x0005e80000100800 */
.L_x_808:
[----:B------:R4:W-:Y:S01]  /*40120*/  STL [R1+0x860], R40 ;  /* 0x0008602801007387 */ /* 0x0009e20000100800 */
[----:B------:R-:W-:-:S13]  /*40130*/  LOP3.LUT P0, RZ, R0, 0xff, RZ, 0xc0, !PT ;  /* 0x000000ff00ff7812 */ /* 0x000fda000780c0ff */
[----:B----4-:R-:W-:Y:S05]  /*40140*/  @P0 BRA `(.L_x_811) ;  /* 0xfffffc1000640947 */ /* 0x010fea000383ffff */
[----:B------:R-:W-:Y:S05]  /*40150*/  EXIT ;  /* 0x000000000000794d */ /* 0x000fea0003800000 */
.L_x_7:
[----:B0-----:R-:W2:Y:S01]  /*40160*/  LDL R16, [R1+0x85c] ;  /* 0x00085c0001107983 */ /* 0x001ea20000100800 */
[----:B------:R-:W-:-:S03]  /*40170*/  ULDC.64 UR4, c[0x0][0x650] ;  /* 0x0001940000047ab9 */ /* 0x000fc60000000a00 */
[----:B------:R-:W3:Y:S01]  /*40180*/  LDL R20, [R1+0x858] ;  /* 0x0008580001147983 */ /* 0x000ee20000100800 */
[----:B------:R-:W-:Y:S01]  /*40190*/  PRMT R0, RZ, 0x7610, R0 ;  /* 0x00007610ff007816 */ /* 0x000fe20000000000 */
[----:B------:R-:W-:Y:S01]  /*401a0*/  IMAD.MOV.U32 R5, RZ, RZ, -0x1 ;  /* 0xffffffffff057424 */ /* 0x000fe200078e00ff */
[----:B------:R-:W-:Y:S01]  /*401b0*/  MOV R4, 0xffffffff ;  /* 0xffffffff00047802 */ /* 0x000fe20000000f00 */
[----:B------:R-:W-:Y:S01]  /*401c0*/  IMAD.MOV.U32 R10, RZ, RZ, -0x1 ;  /* 0xffffffffff0a7424 */ /* 0x000fe200078e00ff */
[----:B--2---:R-:W-:-:S04]  /*401d0*/  ISETP.GE.U32.AND P0, PT, R16, UR4, PT ;  /* 0x0000000410007c0c */ /* 0x004fc8000bf06070 */
[----:B---3--:R-:W-:-:S13]  /*401e0*/  ISETP.GE.U32.AND.EX P0, PT, R20, UR5, PT, P0 ;  /* 0x0000000514007c0c */ /* 0x008fda000bf06100 */
[----:B------:R-:W-:Y:S05]  /*401f0*/  @P0 BRA `(.L_x_812) ;  /* 0x0000000400300947 */ /* 0x000fea0003800000 */
[----:B------:R-:W0:Y:S01]  /*40200*/  LDC.64 R14, c[0x0][0x628] ;  /* 0x00018a00ff0e7b82 */ /* 0x000e220000000a00 */
[----:B------:R-:W-:Y:S01]  /*40210*/  MOV R8, R16 ;  /* 0x0000001000087202 */ /* 0x000fe20000000f00 */
[----:B------:R-:W-:-:S06]  /*40220*/  IMAD.MOV.U32 R9, RZ, RZ, R20 ;  /* 0x000000ffff097224 */ /* 0x000fcc00078e0014 */
[----:B------:R-:W1:Y:S08]  /*40230*/  LDC R10, c[0x0][0x630] ;  /* 0x00018c00ff0a7b82 */ /* 0x000e700000000800 */
[----:B------:R-:W2:Y:S01]  /*40240*/  LDC.64 R18, c[0x0][0x620] ;  /* 0x00018800ff127b82 */ /* 0x000ea20000000a00 */
[----:B0-----:R-:W-:-:S04]  /*40250*/  ISETP.NE.U32.AND P0, PT, R14, RZ, PT ;  /* 0x000000ff0e00720c */ /* 0x001fc80003f05070 */
[----:B------:R-:W-:-:S13]  /*40260*/  ISETP.NE.AND.EX P0, PT, R15, RZ, PT, P0 ;  /* 0x000000ff0f00720c */ /* 0x000fda0003f05300 */
[----:B-12---:R-:W-:Y:S05]  /*40270*/  @!P0 BRA `(.L_x_813) ;  /* 0x0000000000288947 */ /* 0x006fea0003800000 */
[----:B------:R-:W0:Y:S02]  /*40280*/  LDC R0, c[0x0][0x634] ;  /* 0x00018d00ff007b82 */ /* 0x000e240000000800 */
[----:B0-----:R-:W-:-:S05]  /*40290*/  IADD3 R9, P0, R16, R0, RZ ;  /* 0x0000000010097210 */ /* 0x001fca0007f1e0ff */
        /* <DEDUP_REMOVED lines=8> */
.L_x_813:
[----:B------:R-:W0:Y:S01]  /*40320*/  LDC.64 R22, c[0x0][0x640] ;  /* 0x00019000ff167b82 */ /* 0x000e220000000a00 */
[-CC-:B------:R-:W-:Y:S02]  /*40330*/  SHF.R.U64 R14, R8, R10.reuse, R9.reuse ;  /* 0x0000000a080e7219 */ /* 0x180fe40000001209 */
[----:B------:R-:W-:Y:S02]  /*40340*/  SHF.R.U32.HI R0, RZ, R10, R9 ;  /* 0x0000000aff007219 */ /* 0x000fe40000011609 */
[----:B------:R-:W-:Y:S02]  /*40350*/  IADD3 R7, P0, RZ, -R14, RZ ;  /* 0x8000000eff077210 */ /* 0x000fe40007f1e0ff */
[----:B------:R-:W-:Y:S01]  /*40360*/  MOV R4, R16 ;  /* 0x0000001000047202 */ /* 0x000fe20000000f00 */
[----:B------:R-:W1:Y:S02]  /*40370*/  LDC R6, c[0x0][0x618] ;  /* 0x00018600ff067b82 */ /* 0x000e640000000800 */
[----:B------:R-:W-:-:S04]  /*40380*/  IMAD.X R5, RZ, RZ, ~R0, P0 ;  /* 0x000000ffff057224 */ /* 0x000fc800000e0e00 */
[-C--:B------:R-:W-:Y:S02]  /*40390*/  IMAD R0, R5, R18.reuse, RZ ;  /* 0x0000001205007224 */ /* 0x080fe400078e02ff */
[----:B------:R-:W2:Y:S01]  /*403a0*/  LDC R8, c[0x0][0x608] ;  /* 0x00018200ff087b82 */ /* 0x000ea20000000800 */
[----:B------:R-:W-:Y:S02]  /*403b0*/  IMAD.MOV.U32 R5, RZ, RZ, R20 ;  /* 0x000000ffff057224 */ /* 0x000fe400078e0014 */
[----:B------:R-:W-:-:S05]  /*403c0*/  IMAD.WIDE.U32 R4, R7, R18, R4 ;  /* 0x0000001207047225 */ /* 0x000fca00078e0004 */
[----:B------:R-:W3:Y:S01]  /*403d0*/  LDC R21, c[0x0][0x658] ;  /* 0x00019600ff157b82 */ /* 0x000ee20000000800 */
[----:B------:R-:W-:Y:S01]  /*403e0*/  IMAD R7, R7, R19, R0 ;  /* 0x0000001307077224 */ /* 0x000fe200078e0200 */
[----:B0-----:R-:W-:-:S03]  /*403f0*/  ISETP.NE.U32.AND P0, PT, R22, RZ, PT ;  /* 0x000000ff1600720c */ /* 0x001fc60003f05070 */
[----:B------:R-:W-:Y:S01]  /*40400*/  IMAD.IADD R5, R5, 0x1, R7 ;  /* 0x0000000105057824 */ /* 0x000fe200078e0207 */
[----:B------:R-:W-:Y:S02]  /*40410*/  ISETP.NE.AND.EX P0, PT, R23, RZ, PT, P0 ;  /* 0x000000ff1700720c */ /* 0x000fe40003f05300 */
[----:B------:R-:W0:Y:S02]  /*40420*/  LDC R18, c[0x0][0x600] ;  /* 0x00018000ff127b82 */ /* 0x000e240000000800 */
[-CC-:B-1----:R-:W-:Y:S02]  /*40430*/  SHF.R.U64 R10, R4, R6.reuse, R5.reuse ;  /* 0x00000006040a7219 */ /* 0x182fe40000001205 */
[----:B------:R-:W-:Y:S02]  /*40440*/  SHF.R.U32.HI R5, RZ, R6, R5 ;  /* 0x00000006ff057219 */ /* 0x000fe40000011605 */
[----:B------:R-:W-:Y:S02]  /*40450*/  MOV R4, 0xffffffff ;  /* 0xffffffff00047802 */ /* 0x000fe40000000f00 */
[----:B------:R-:W1:Y:S01]  /*40460*/  LDC R19, c[0x0][0x648] ;  /* 0x00019200ff137b82 */ /* 0x000e620000000800 */
[----:B--2---:R-:W-:-:S02]  /*40470*/  SHF.R.U64 R17, R10, R8, R5 ;  /* 0x000000080a117219 */ /* 0x004fc40000001205 */
[----:B------:R-:W-:-:S05]  /*40480*/  SHF.R.U32.HI R0, RZ, R8, R5 ;  /* 0x00000008ff007219 */ /* 0x000fca0000011605 */
[----:B------:R-:W2:Y:S01]  /*40490*/  LDC R20, c[0x0][0x638] ;  /* 0x00018e00ff147b82 */ /* 0x000ea20000000800 */
[-C--:B---3--:R-:W-:Y:S02]  /*404a0*/  SHF.L.U32 R4, R4, R21.reuse, RZ ;  /* 0x0000001504047219 */ /* 0x088fe400000006ff */
[-CC-:B------:R-:W-:Y:S02]  /*404b0*/  SHF.R.U64 R16, R17, R21.reuse, R0.reuse ;  /* 0x0000001511107219 */ /* 0x180fe40000001200 */
[----:B------:R-:W-:Y:S01]  /*404c0*/  SHF.R.U32.HI R5, RZ, R21, R0 ;  /* 0x00000015ff057219 */ /* 0x000fe20000011600 */
[----:B------:R-:W-:Y:S01]  /*404d0*/  IMAD.MOV.U32 R0, RZ, RZ, 0x1 ;  /* 0x00000001ff007424 */ /* 0x000fe200078e00ff */
[----:B------:R-:W-:Y:S01]  /*404e0*/  LOP3.LUT R24, RZ, R4, RZ, 0x33, !PT ;  /* 0x00000004ff187212 */ /* 0x000fe200078e33ff */
[----:B------:R-:W3:Y:S01]  /*404f0*/  LDC R25, c[0x0][0x610] ;  /* 0x00018400ff197b82 */ /* 0x000ee20000000800 */
[----:B------:R-:W-:Y:S01]  /*40500*/  IMAD.MOV.U32 R4, RZ, RZ, R16 ;  /* 0x000000ffff047224 */ /* 0x000fe200078e0010 */
[----:B------:R-:W-:Y:S06]  /*40510*/  @!P0 BRA `(.L_x_814) ;  /* 0x0000000000288947 */ /* 0x000fec0003800000 */
        /* <DEDUP_REMOVED lines=10> */
.L_x_814:
[----:B-1----:R-:W-:Y:S01]  /*405c0*/  SHF.R.U64 R3, R4, R19, R5 ;  /* 0x0000001304037219 */ /* 0x002fe20000001205 */
[----:B------:R-:W-:Y:S01]  /*405d0*/  @P4 IMAD R11, R13, R12, R2 ;  /* 0x0000000c0d0b4224 */ /* 0x000fe200078e0202 */
[----:B------:R-:W-:Y:S01]  /*405e0*/  SHF.L.U32 R4, R0, R21, RZ ;  /* 0x0000001500047219 */ /* 0x000fe200000006ff */
[----:B------:R-:W-:Y:S01]  /*405f0*/  IMAD.MOV.U32 R2, RZ, RZ, 0x1 ;  /* 0x00000001ff027424 */ /* 0x000fe200078e00ff */
[----:B------:R-:W-:Y:S01]  /*40600*/  LOP3.LUT R0, R17, R24, RZ, 0xc0, !PT ;  /* 0x0000001811007212 */ /* 0x000fe200078ec0ff */
[----:B------:R-:W-:Y:S01]  /*40610*/  IMAD.MOV R5, RZ, RZ, -R3 ;  /* 0x000000ffff057224 */ /* 0x000fe200078e0a03 */
[----:B0-----:R-:W-:-:S03]  /*40620*/  IADD3 R7, R18, -0x1, RZ ;  /* 0xffffffff12077810 */ /* 0x001fc60007ffe0ff */
[----:B------:R-:W-:Y:S01]  /*40630*/  IMAD R4, R4, R3, R0 ;  /* 0x0000000304047224 */ /* 0x000fe200078e0200 */
[----:B------:R-:W-:Y:S01]  /*40640*/  LOP3.LUT R3, R10, R7, RZ, 0xc0, !PT ;  /* 0x000000070a037212 */ /* 0x000fe200078ec0ff */
[----:B--2---:R-:W-:Y:S01]  /*40650*/  IMAD R0, R5, R20, R16 ;  /* 0x0000001405007224 */ /* 0x004fe200078e0210 */
[----:B------:R-:W-:Y:S01]  /*40660*/  MOV R10, R14 ;  /* 0x0000000e000a7202 */ /* 0x000fe20000000f00 */
[----:B---3--:R-:W-:Y:S02]  /*40670*/  IMAD R4, R4, R25, R11 ;  /* 0x0000001904047224 */ /* 0x008fe400078e020b */
[----:B------:R-:W-:Y:S01]  /*40680*/  IMAD R3, R0, R18, R3 ;  /* 0x0000001200037224 */ /* 0x000fe200078e0203 */
[----:B------:R-:W-:-:S04]  /*40690*/  PRMT R0, R2, 0x7610, R0 ;  /* 0x0000761002007816 */ /* 0x000fc80000000000 */
[----:B------:R-:W-:Y:S02]  /*406a0*/  SEL R5, R3, R4, !P4 ;  /* 0x0000000403057207 */ /* 0x000fe40006000000 */
[----:B------:R-:W-:-:S07]  /*406b0*/  SEL R4, R4, R3, !P4 ;  /* 0x0000000304047207 */ /* 0x000fce0006000000 */
.L_x_812:
[----:B------:R-:W-:-:S08]  /*406c0*/  NOP ;  /* 0x0000000000007918 */ /* 0x000fd00000000000 */
[----:B------:R-:W0:-:S00]  /*406d0*/  USETMAXREG.DEALLOC.CTAPOOL 0x18 ;  /* 0x00000018000079c8 */ /* 0x000e0000080e0500 */
[----:B------:R-:W-:-:S13]  /*406e0*/  ISETP.NE.AND P0, PT, RZ, UR6, PT ;  /* 0x00000006ff007c0c */ /* 0x000fda000bf05270 */
[----:B------:R-:W-:Y:S05]  /*406f0*/  @P0 EXIT ;  /* 0x000000000000094d */ /* 0x000fea0003800000 */
[----:B0-----:R-:W-:Y:S01]  /*40700*/  LOP3.LUT P0, RZ, R0, 0xff, RZ, 0xc0, !PT ;  /* 0x000000ff00ff7812 */ /* 0x001fe2000780c0ff */
[----:B------:R-:W-:Y:S02]  /*40710*/  IMAD.MOV.U32 R6, RZ, RZ, 0x1 ;  /* 0x00000001ff067424 */ /* 0x000fe400078e00ff */
[----:B------:R-:W-:-:S10]  /*40720*/  IMAD.MOV.U32 R7, RZ, RZ, RZ ;  /* 0x000000ffff077224 */ /* 0x000fd400078e00ff */
[----:B------:R-:W-:Y:S05]  /*40730*/  @!P0 BRA `(.L_x_815) ;  /* 0x0000000c004c8947 */ /* 0x000fea0003800000 */
[----:B------:R-:W0:Y:S01]  /*40740*/  LDC R0, c[0x0][0x28c] ;  /* 0x0000a300ff007b82 */ /* 0x000e220000000800 */
[----:B------:R-:W1:Y:S01]  /*40750*/  S2R R14, SR_CgaCtaId ;  /* 0x00000000000e7919 */ /* 0x000e620000008800 */
[----:B------:R-:W-:Y:S01]  /*40760*/  ULDC UR8, c[0x0][0xc] ;  /* 0x0000030000087ab9 */ /* 0x000fe20000000800 */
[----:B------:R-:W-:Y:S01]  /*40770*/  ULDC UR9, c[0x0][0x10] ;  /* 0x0000040000097ab9 */ /* 0x000fe20000000800 */
[----:B------:R-:W-:Y:S01]  /*40780*/  ULDC UR5, c[0x0][0x658] ;  /* 0x0001960000057ab9 */ /* 0x000fe20000000800 */
[----:B------:R-:W-:Y:S01]  /*40790*/  UMOV UR6, 0xffffffff ;  /* 0xffffffff00067882 */ /* 0x000fe20000000000 */
[----:B------:R-:W-:Y:S01]  /*407a0*/  UMOV UR10, 0x1 ;  /* 0x00000001000a7882 */ /* 0x000fe20000000000 */
[----:B------:R-:W-:Y:S01]  /*407b0*/  UIMAD.WIDE.U32 UR8, UR8, UR9, URZ ;  /* 0x00000009080872a5 */ /* 0x000fe2000f8e003f */
[----:B------:R-:W-:Y:S01]  /*407c0*/  BSSY B0, `(.L_x_815) ;  /* 0x00000ca000007945 */ /* 0x000fe20003800000 */
[----:B------:R-:W-:Y:S01]  /*407d0*/  USHF.L.U32 UR6, UR6, UR5, URZ ;  /* 0x0000000506067299 */ /* 0x000fe2000800063f */
[----:B------:R-:W-:Y:S01]  /*407e0*/  IMAD.MOV.U32 R9, RZ, RZ, 0x1 ;  /* 0x00000001ff097424 */ /* 0x000fe200078e00ff */
[----:B------:R-:W-:Y:S01]  /*407f0*/  USHF.L.U32 UR19, UR10, UR5, URZ ;  /* 0x000000050a137299 */ /* 0x000fe2000800063f */
[----:B------:R-:W-:Y:S01]  /*40800*/  IMAD.MOV.U32 R6, RZ, RZ, 0x1 ;  /* 0x00000001ff067424 */ /* 0x000fe200078e00ff */
[----:B------:R-:W-:Y:S01]  /*40810*/  MOV R7, RZ ;  /* 0x000000ff00077202 */ /* 0x000fe20000000f00 */
[----:B------:R-:W-:Y:S01]  /*40820*/  ULDC UR5, c[0x0][0x14] ;  /* 0x0000050000057ab9 */ /* 0x000fe20000000800 */
[----:B------:R-:W-:Y:S01]  /*40830*/  ULDC UR4, c[0x0][0x600] ;  /* 0x0001800000047ab9 */ /* 0x000fe20000000800 */
[----:B------:R-:W-:-:S02]  /*40840*/  UIMAD.WIDE.U32 UR22, UR8, UR5, URZ ;  /* 0x00000005081672a5 */ /* 0x000fc4000f8e003f */
[----:B------:R-:W-:Y:S02]  /*40850*/  UIMAD UR13, UR9, UR5, URZ ;  /* 0x00000005090d72a4 */ /* 0x000fe4000f8e023f */
[----:B------:R-:W-:Y:S02]  /*40860*/  ULOP3.LUT UR21, UR7, 0x2, URZ, 0xfc, !UPT ;  /* 0x0000000207157892 */ /* 0x000fe4000f8efc3f */
[----:B------:R-:W-:Y:S01]  /*40870*/  UIADD3 UR4, UR4, -0x1, URZ ;  /* 0xffffffff04047890 */ /* 0x000fe2000fffe03f */
[----:B0-----:R-:W-:Y:S01]  /*40880*/  IADD3 R0, R0, 0x7f, RZ ;  /* 0x0000007f00007810 */ /* 0x001fe20007ffe0ff */
[----:B------:R-:W-:Y:S02]  /*40890*/  ULOP3.LUT UR18, URZ, UR6, URZ, 0x33, !UPT ;  /* 0x000000063f127292 */ /* 0x000fe4000f8e333f */
[----:B------:R-:W-:Y:S01]  /*408a0*/  UIADD3 UR13, UR23, UR13, URZ ;  /* 0x0000000d170d7290 */ /* 0x000fe2000fffe03f */
[----:B------:R-:W-:Y:S01]  /*408b0*/  SHF.R.S32.HI R3, RZ, 0x1f, R0 ;  /* 0x0000001fff037819 */ /* 0x000fe20000011400 */
[----:B------:R-:W-:-:S03]  /*408c0*/  ULDC.64 UR24, c[0x0][0x198] ;  /* 0x0000660000187ab9 */ /* 0x000fc60000000a00 */
[----:B------:R-:W-:Y:S02]  /*408d0*/  LEA.HI R0, R3, R0, RZ, 0x7 ;  /* 0x0000000003007211 */ /* 0x000fe400078f38ff */
[----:B-1----:R-:W-:Y:S02]  /*408e0*/  LOP3.LUT R14, R14, 0x1, RZ, 0xc0, !PT ;  /* 0x000000010e0e7812 */ /* 0x002fe400078ec0ff */
[----:B------:R-:W-:-:S05]  /*408f0*/  SHF.R.S32.HI R0, RZ, 0x7, R0 ;  /* 0x00000007ff007819 */ /* 0x000fca0000011400 */
[----:B------:R-:W-:-:S07]  /*40900*/  VIADD R16, R0, 0x1 ;  /* 0x0000000100107836 */ /* 0x000fce0000000000 */
.L_x_826:
[----:B------:R-:W-:-:S03]  /*40910*/  UMOV UR5, 0xffffffff ;  /* 0xffffffff00057882 */ /* 0x000fc60000000000 */
[----:B------:R-:W-:Y:S05]  /*40920*/  BRA.DIV UR5, `(.L_x_816) ;  /* 0x0000000e05a87947 */ /* 0x000fea000b800000 */
[----:B------:R-:W-:-:S13]  /*40930*/  ELECT P0, URZ, PT ;  /* 0x00000000003f782f */ /* 0x000fda0003800000 */
.L_x_836:
[----:B------:R-:W0:Y:S01]  /*40940*/  LDC R2, c[0x0][0x28c] ;  /* 0x0000a300ff027b82 */ /* 0x000e220000000800 */
[----:B------:R-:W-:Y:S01]  /*40950*/  BSSY B1, `(.L_x_817) ;  /* 0x000003a000017945 */ /* 0x000fe20003800000 */
[----:B0-----:R-:W-:-:S13]  /*40960*/  ISETP.LT.OR P0, PT, R2, 0x1, !P0 ;  /* 0x000000010200780c */ /* 0x001fda0004701670 */
[----:B------:R-:W-:Y:S05]  /*40970*/  @P0 BRA `(.L_x_818) ;  /* 0x0000000000dc0947 */ /* 0x000fea0003800000 */
[----:B------:R-:W-:Y:S01]  /*40980*/  IMAD R3, R5, 0x2, R14 ;  /* 0x0000000205037824 */ /* 0x000fe200078e020e */
[----:B------:R-:W-:Y:S01]  /*40990*/  MOV R15, RZ ;  /* 0x000000ff000f7202 */ /* 0x000fe20000000f00 */
[----:B------:R-:W-:Y:S01]  /*409a0*/  IMAD R2, R4, 0xc0, RZ ;  /* 0x000000c004027824 */ /* 0x000fe200078e02ff */
[----:B------:R-:W-:Y:S01]  /*409b0*/  MOV R11, R7 ;  /* 0x00000007000b7202 */ /* 0x000fe20000000f00 */
[----:B------:R-:W-:Y:S02]  /*409c0*/  IMAD R3, R3, 0xc0, RZ ;  /* 0x000000c003037824 */ /* 0x000fe400078e02ff */
[----:B------:R-:W-:Y:S02]  /*409d0*/  IMAD.MOV.U32 R4, RZ, RZ, R16 ;  /* 0x000000ffff047224 */ /* 0x000fe400078e0010 */
[----:B------:R-:W-:-:S07]  /*409e0*/  IMAD.MOV.U32 R5, RZ, RZ, R6 ;  /* 0x000000ffff057224 */ /* 0x000fce00078e0006 */
.L_x_821:
[----:B------:R-:W0:Y:S01]  /*409f0*/  S2R R13, SR_CgaCtaId ;  /* 0x00000000000d7919 */ /* 0x000e220000008800 */
[----:B------:R-:W-:Y:S02]  /*40a00*/  MOV R8, 0x400 ;  /* 0x0000040000087802 */ /* 0x000fe40000000f00 */
[----:B------:R-:W-:Y:S02]  /*40a10*/  SHF.L.U32 R12, R5, 0x1f, RZ ;  /* 0x0000001f050c7819 */ /* 0x000fe400000006ff */
[----:B0-----:R-:W-:-:S05]  /*40a20*/  LEA R8, R13, R8, 0x18 ;  /* 0x000000080d087211 */ /* 0x001fca00078ec0ff */
[----:B------:R-:W-:-:S04]  /*40a30*/  IMAD R13, R11, 0x8, R8 ;  /* 0x000000080b0d7824 */ /* 0x000fc800078e0208 */
[----:B------:R-:W0:Y:S02]  /*40a40*/  SYNCS.PHASECHK.TRANS64.TRYWAIT P0, [R13+URZ+0x18], R12 ;  /* 0x0000180c0d0075a7 */ /* 0x000e24000800017f */
[----:B0-----:R-:W-:Y:S05]  /*40a50*/  @!P0 BRA `(.L_x_819) ;  /* 0x0000000c007c8947 */ /* 0x001fea0003800000 */
.L_x_837:
[----:B------:R-:W1:Y:S01]  /*40a60*/  S2R R17, SR_TID.X ;  /* 0x0000000000117919 */ /* 0x000e620000002100 */
[----:B------:R-:W-:-:S04]  /*40a70*/  UPRMT UR5, UR21, 0x9910, URZ ;  /* 0x0000991015057896 */ /* 0x000fc8000800003f */
[----:B------:R-:W-:Y:S01]  /*40a80*/  UISETP.NE.AND UP0, UPT, UR5, 0x2, UPT ;  /* 0x000000020500788c */ /* 0x000fe2000bf05270 */
[----:B-1----:R-:W-:-:S13]  /*40a90*/  LOP3.LUT P0, RZ, R17, 0x7f, RZ, 0xc0, !PT ;  /* 0x0000007f11ff7812 */ /* 0x002fda000780c0ff */
[----:B0-----:R-:W0:Y:S02]  /*40aa0*/  @!P0 LDC R12, c[0x0][0x500] ;  /* 0x00014000ff0c8b82 */ /* 0x001e240000000800 */
[----:B0-----:R0:W-:Y:S01]  /*40ab0*/  @!P0 SYNCS.ARRIVE.TRANS64 RZ, [R13+URZ], R12 ;  /* 0x0000000c0dff89a7 */ /* 0x0011e2000800003f */
[----:B------:R-:W-:-:S13]  /*40ac0*/  PLOP3.LUT P0, PT, PT, PT, UP0, 0x80, 0x0 ;  /* 0x000000000000781c */ /* 0x000fda0003f0f008 */
[----:B0-----:R-:W-:Y:S05]  /*40ad0*/  @P0 BRA `(.L_x_820) ;  /* 0x0000000000040947 */ /* 0x001fea0003800000 */
[----:B------:R-:W-:Y:S01]  /*40ae0*/  BPT.TRAP 0x1 ;  /* 0x000000040000795c */ /* 0x000fe20000300000 */
.L_x_820:
[----:B------:R-:W-:Y:S01]  /*40af0*/  R2UR UR9, R13 ;  /* 0x000000000d0972ca */ /* 0x000fe200000e0000 */
[C---:B------:R-:W-:Y:S01]  /*40b00*/  IMAD R13, R11.reuse, 0x2, R14 ;  /* 0x000000020b0d7824 */ /* 0x040fe200078e020e */
[----:B------:R-:W-:Y:S01]  /*40b10*/  UIADD3 UR14, UP0, UR24, 0xf0, URZ ;  /* 0x000000f0180e7890 */ /* 0x000fe2000ff1e03f */
[--C-:B------:R-:W-:Y:S01]  /*40b20*/  IMAD R12, R11, 0x6000, R8.reuse ;  /* 0x000060000b0c7824 */ /* 0x100fe200078e0208 */
[----:B------:R-:W-:Y:S01]  /*40b30*/  R2UR UR11, R2 ;  /* 0x00000000020b72ca */ /* 0x000fe200000e0000 */
[----:B------:R-:W-:Y:S01]  /*40b40*/  IMAD R13, R13, 0x6000, R8 ;  /* 0x000060000d0d7824 */ /* 0x000fe200078e0208 */
[----:B------:R-:W-:Y:S01]  /*40b50*/  R2UR UR10, R15 ;  /* 0x000000000f0a72ca */ /* 0x000fe200000e0000 */
[----:B------:R-:W-:Y:S01]  /*40b60*/  VIADD R4, R4, 0xffffffff ;  /* 0xffffffff04047836 */ /* 0x000fe20000000000 */
[----:B------:R-:W-:Y:S01]  /*40b70*/  R2UR UR5, R12 ;  /* 0x000000000c0572ca */ /* 0x000fe200000e0000 */
[----:B------:R-:W-:Y:S01]  /*40b80*/  UIADD3 UR26, UP1, UR24, 0x1f0, URZ ;  /* 0x000001f0181a7890 */ /* 0x000fe2000ff3e03f */
[----:B------:R-:W-:Y:S01]  /*40b90*/  R2UR UR6, R13 ;  /* 0x000000000d0672ca */ /* 0x000fe200000e0000 */
[----:B------:R-:W-:Y:S01]  /*40ba0*/  UIADD3.X UR15, URZ, UR25, URZ, UP0, !UPT ;  /* 0x000000193f0f7290 */ /* 0x000fe200087fe43f */
[----:B------:R-:W-:Y:S01]  /*40bb0*/  R2UR UR12, R10 ;  /* 0x000000000a0c72ca */ /* 0x000fe200000e0000 */
[----:B------:R-:W-:Y:S01]  /*40bc0*/  UIADD3.X UR27, URZ, UR25, URZ, UP1, !UPT ;  /* 0x000000193f1b7290 */ /* 0x000fe20008ffe43f */
[----:B------:R-:W-:Y:S01]  /*40bd0*/  R2UR UR20, R3 ;  /* 0x00000000031472ca */ /* 0x000fe200000e0000 */
[----:B------:R-:W-:Y:S01]  /*40be0*/  UMOV UR16, 0x0 ;  /* 0x0000000000107882 */ /* 0x000fe20000000000 */
[----:B------:R-:W-:Y:S01]  /*40bf0*/  ISETP.GT.AND P1, PT, R4, 0x1, PT ;  /* 0x000000010400780c */ /* 0x000fe20003f24270 */
[----:B------:R-:W-:Y:S01]  /*40c00*/  UMOV UR17, 0x10000000 ;  /* 0x1000000000117882 */ /* 0x000fe20000000000 */
[----:B------:R-:W-:Y:S01]  /*40c10*/  IADD3 R11, R11, 0x1, RZ ;  /* 0x000000010b0b7810 */ /* 0x000fe20007ffe0ff */
[----:B------:R-:W-:Y:S01]  /*40c20*/  UMOV UR28, 0x30000 ;  /* 0x00030000001c7882 */ /* 0x000fe20000000000 */
[----:B------:R-:W-:Y:S01]  /*40c30*/  VIADD R15, R15, 0x80 ;  /* 0x000000800f0f7836 */ /* 0x000fe20000000000 */
[----:B------:R-:W-:Y:S01]  /*40c40*/  UIADD3 UR8, UR5, 0x100, URZ ;  /* 0x0000010005087890 */ /* 0x000fe2000fffe03f */
[----:B------:R-:W-:Y:S01]  /*40c50*/  ISETP.NE.AND P0, PT, R11, 0x3, PT ;  /* 0x000000030b00780c */ /* 0x000fe20003f05270 */
[----:B------:R-:W-:-:S03]  /*40c60*/  UIADD3 UR6, UR6, 0x12100, URZ ;  /* 0x0001210006067890 */ /* 0x000fc6000fffe03f */
[----:B------:R-:W-:Y:S02]  /*40c70*/  SEL R8, RZ, 0x1, P0 ;  /* 0x00000001ff087807 */ /* 0x000fe40000000000 */
[----:B------:R-:W-:Y:S02]  /*40c80*/  SEL R11, R11, RZ, P0 ;  /* 0x000000ff0b0b7207 */ /* 0x000fe40000000000 */
[----:B------:R0:W-:Y:S01]  /*40c90*/  UTMALDG.3D [UR8], [UR14], desc[UR16] ;  /* 0x000010080e0075b4 */ /* 0x0001e20008011000 */
[----:B------:R-:W-:Y:S01]  /*40ca0*/  LOP3.LUT R5, R5, R8, RZ, 0x3c, !PT ;  /* 0x0000000805057212 */ /* 0x000fe200078e3cff */
[----:B0-----:R-:W-:Y:S01]  /*40cb0*/  UMOV UR8, UR6 ;  /* 0x0000000600087c82 */ /* 0x001fe20008000000 */
[----:B------:R-:W-:Y:S02]  /*40cc0*/  UMOV UR11, UR20 ;  /* 0x00000014000b7c82 */ /* 0x000fe40008000000 */
[----:B------:R0:W-:Y:S02]  /*40cd0*/  UTMALDG.3D.MULTICAST [UR8], [UR26], UR28, desc[UR16] ;  /* 0x000010081a0073b4 */ /* 0x0001e4000801181c */
[----:B0-----:R-:W-:Y:S05]  /*40ce0*/  @P1 BRA `(.L_x_821) ;  /* 0xfffffffc00401947 */ /* 0x001fea000383ffff */
.L_x_818:
[----:B------:R-:W-:Y:S05]  /*40cf0*/  BSYNC B1 ;  /* 0x0000000000017941 */ /* 0x000fea0003800000 */
.L_x_817:
[----:B------:R-:W2:Y:S01]  /*40d00*/  LDL.LU R13, [R1+0x858] ;  /* 0x00085800010d7983 */ /* 0x000ea20000300800 */
[----:B------:R-:W-:Y:S01]  /*40d10*/  LOP3.LUT P0, RZ, R9, 0xff, RZ, 0xc0, !PT ;  /* 0x000000ff09ff7812 */ /* 0x000fe2000780c0ff */
[----:B------:R-:W-:Y:S02]  /*40d20*/  ULDC.64 UR8, c[0x0][0x650] ;  /* 0x0001940000087ab9 */ /* 0x000fe40000000a00 */
[----:B------:R-:W3:Y:S01]  /*40d30*/  LDL.LU R12, [R1+0x85c] ;  /* 0x00085c00010c7983 */ /* 0x000ee20000300800 */
[C---:B------:R-:W-:Y:S01]  /*40d40*/  IADD3 R4, R0.reuse, R7, RZ ;  /* 0x0000000700047210 */ /* 0x040fe20007ffe0ff */
[----:B------:R-:W-:Y:S01]  /*40d50*/  BSSY B1, `(.L_x_822) ;  /* 0x000006e000017945 */ /* 0x000fe20003800000 */
[----:B------:R-:W-:Y:S02]  /*40d60*/  ISETP.GE.U32.AND P1, PT, R0, 0x3, PT ;  /* 0x000000030000780c */ /* 0x000fe40003f26070 */
[----:B------:R-:W-:Y:S02]  /*40d70*/  MOV R10, 0xffffffff ;  /* 0xffffffff000a7802 */ /* 0x000fe40000000f00 */
[----:B------:R-:W-:-:S03]  /*40d80*/  PRMT R9, RZ, 0x7610, R9 ;  /* 0x00007610ff097816 */ /* 0x000fc60000000009 */
[----:B------:R-:W0:Y:S01]  /*40d90*/  @P0 S2R R3, SR_CgaCtaId ;  /* 0x0000000000030919 */ /* 0x000e220000008800 */
[----:B------:R-:W-:-:S04]  /*40da0*/  @P0 MOV R2, 0x400 ;  /* 0x0000040000020802 */ /* 0x000fc80000000f00 */
[----:B0-----:R-:W-:-:S04]  /*40db0*/  @P0 LEA R2, R3, R2, 0x18 ;  /* 0x0000000203020211 */ /* 0x001fc800078ec0ff */
[----:B------:R0:W-:Y:S01]  /*40dc0*/  @P0 SYNCS.ARRIVE.TRANS64.A1T0 RZ, [R2+URZ+0x48], RZ ;  /* 0x000048ff02ff09a7 */ /* 0x0001e2000810003f */
[----:B------:R-:W-:-:S04]  /*40dd0*/  ISETP.GT.U32.AND P0, PT, R4, 0x2, PT ;  /* 0x000000020400780c */ /* 0x000fc80003f04070 */
[----:B------:R-:W-:Y:S01]  /*40de0*/  ISETP.LT.U32.AND P0, PT, R0, 0x3, P0 ;  /* 0x000000030000780c */ /* 0x000fe20000701070 */
[----:B0-----:R-:W-:-:S05]  /*40df0*/  IMAD.WIDE.U32 R2, R4, -0x55555555, RZ ;  /* 0xaaaaaaab04027825 */ /* 0x001fca00078e00ff */
[----:B------:R-:W-:Y:S02]  /*40e00*/  SHF.R.U32.HI R5, RZ, 0x1, R3 ;  /* 0x00000001ff057819 */ /* 0x000fe40000011603 */
[----:B------:R-:W-:Y:S02]  /*40e10*/  SEL R3, RZ, 0x1, !P0 ;  /* 0x00000001ff037807 */ /* 0x000fe40004000000 */
[----:B------:R-:W-:Y:S01]  /*40e20*/  PRMT R2, RZ, 0x7610, R2 ;  /* 0x00007610ff027816 */ /* 0x000fe20000000002 */
[----:B------:R-:W-:Y:S01]  /*40e30*/  IMAD R7, R5, -0x3, R4 ;  /* 0xfffffffd05077824 */ /* 0x000fe200078e0204 */
[----:B------:R-:W-:Y:S01]  /*40e40*/  LOP3.LUT R6, R6, R3, RZ, 0x3c, !PT ;  /* 0x0000000306067212 */ /* 0x000fe200078e3cff */
[----:B------:R-:W-:-:S03]  /*40e50*/  IMAD.MOV.U32 R4, RZ, RZ, -0x1 ;  /* 0xffffffffff047424 */ /* 0x000fc600078e00ff */
[----:B------:R-:W-:Y:S01]  /*40e60*/  @P1 LOP3.LUT R6, R6, 0x1, R5, 0x78, !PT ;  /* 0x0000000106061812 */ /* 0x000fe200078e7805 */
[----:B------:R-:W-:Y:S01]  /*40e70*/  IMAD.MOV.U32 R5, RZ, RZ, -0x1 ;  /* 0xffffffffff057424 */ /* 0x000fe200078e00ff */
[----:B---3--:R-:W-:-:S04]  /*40e80*/  IADD3 R12, P0, R12, UR22, RZ ;  /* 0x000000160c0c7c10 */ /* 0x008fc8000ff1e0ff */
[----:B--2---:R-:W-:Y:S01]  /*40e90*/  IADD3.X R13, R13, UR13, RZ, P0, !PT ;  /* 0x0000000d0d0d7c10 */ /* 0x004fe200087fe4ff */
[----:B------:R0:W-:Y:S01]  /*40ea0*/  STL [R1+0x85c], R12 ;  /* 0x00085c0c01007387 */ /* 0x0001e20000100800 */
[----:B------:R-:W-:-:S03]  /*40eb0*/  ISETP.GE.U32.AND P0, PT, R12, UR8, PT ;  /* 0x000000080c007c0c */ /* 0x000fc6000bf06070 */
[----:B------:R0:W-:Y:S01]  /*40ec0*/  STL [R1+0x858], R13 ;  /* 0x0008580d01007387 */ /* 0x0001e20000100800 */
[----:B------:R-:W-:-:S13]  /*40ed0*/  ISETP.GE.U32.AND.EX P0, PT, R13, UR9, PT, P0 ;  /* 0x000000090d007c0c */ /* 0x000fda000bf06100 */
[----:B0-----:R-:W-:Y:S05]  /*40ee0*/  @P0 BRA `(.L_x_823) ;  /* 0x0000000400500947 */ /* 0x001fea0003800000 */
[----:B------:R-:W0:Y:S01]  /*40ef0*/  S2R R8, SR_CTAID.X ;  /* 0x0000000000087919 */ /* 0x000e220000002500 */
[----:B------:R-:W-:Y:S01]  /*40f00*/  ULDC UR5, c[0x0][0x150] ;  /* 0x0000540000057ab9 */ /* 0x000fe20000000800 */
[----:B------:R-:W1:Y:S01]  /*40f10*/  LDC R5, c[0x0][0x144] ;  /* 0x00005100ff057b82 */ /* 0x000e620000000800 */
[----:B------:R-:W-:Y:S01]  /*40f20*/  ULDC.64 UR8, c[0x0][0x628] ;  /* 0x00018a0000087ab9 */ /* 0x000fe20000000a00 */
[----:B------:R-:W2:Y:S01]  /*40f30*/  S2R R2, SR_CTAID.Y ;  /* 0x0000000000027919 */ /* 0x000ea20000002600 */
[----:B------:R-:W-:Y:S01]  /*40f40*/  ISETP.NE.U32.AND P0, PT, RZ, UR8, PT ;  /* 0x00000008ff007c0c */ /* 0x000fe2000bf05070 */
[----:B------:R-:W-:-:S03]  /*40f50*/  ULDC UR6, c[0x0][0x630] ;  /* 0x00018c0000067ab9 */ /* 0x000fc60000000800 */
[----:B------:R-:W-:Y:S01]  /*40f60*/  ISETP.NE.AND.EX P0, PT, RZ, UR9, PT, P0 ;  /* 0x00000009ff007c0c */ /* 0x000fe2000bf05300 */
[----:B------:R-:W3:Y:S01]  /*40f70*/  LDC R11, c[0x0][0x148] ;  /* 0x00005200ff0b7b82 */ /* 0x000ee20000000800 */
[----:B0-----:R-:W-:Y:S02]  /*40f80*/  I2FP.F32.U32 R3, R8 ;  /* 0x0000000800037245 */ /* 0x001fe40000201000 */
[----:B--2---:R-:W-:-:S03]  /*40f90*/  I2FP.F32.U32 R4, R2 ;  /* 0x0000000200047245 */ /* 0x004fc60000201000 */
[----:B------:R-:W-:Y:S01]  /*40fa0*/  FMUL R3, R3, UR5 ;  /* 0x0000000503037c20 */ /* 0x000fe20008400000 */
[----:B------:R-:W-:Y:S02]  /*40fb0*/  ULDC UR5, c[0x0][0x154] ;  /* 0x0000550000057ab9 */ /* 0x000fe40000000800 */
[----:B------:R-:W-:-:S03]  /*40fc0*/  FMUL R10, R4, UR5 ;  /* 0x00000005040a7c20 */ /* 0x000fc60008400000 */
[----:B------:R-:W0:Y:S08]  /*40fd0*/  F2I.U32.TRUNC.NTZ R3, R3 ;  /* 0x0000000300037305 */ /* 0x000e30000020f000 */
[----:B------:R-:W2:Y:S01]  /*40fe0*/  F2I.U32.TRUNC.NTZ R10, R10 ;  /* 0x0000000a000a7305 */ /* 0x000ea2000020f000 */
[----:B0-----:R-:W-:Y:S02]  /*40ff0*/  IMAD.MOV R4, RZ, RZ, -R3 ;  /* 0x000000ffff047224 */ /* 0x001fe400078e0a03 */
[----:B------:R-:W-:-:S02]  /*41000*/  IMAD.MOV.U32 R3, RZ, RZ, R13 ;  /* 0x000000ffff037224 */ /* 0x000fc400078e000d */
[----:B-1----:R-:W-:Y:S02]  /*41010*/  IMAD R8, R5, R4, R8 ;  /* 0x0000000405087224 */ /* 0x002fe400078e0208 */
[----:B--2---:R-:W-:-:S04]  /*41020*/  IMAD.MOV R4, RZ, RZ, -R10 ;  /* 0x000000ffff047224 */ /* 0x004fc800078e0a0a */
[----:B---3--:R-:W-:Y:S01]  /*41030*/  @P4 IMAD R8, R11, R4, R2 ;  /* 0x000000040b084224 */ /* 0x008fe200078e0202 */
[----:B------:R-:W-:Y:S01]  /*41040*/  MOV R2, R12 ;  /* 0x0000000c00027202 */ /* 0x000fe20000000f00 */
[----:B------:R-:W-:Y:S06]  /*41050*/  @!P0 BRA `(.L_x_824) ;  /* 0x0000000000288947 */ /* 0x000fec0003800000 */
[----:B------:R-:W-:Y:S02]  /*41060*/  ULDC UR5, c[0x0][0x634] ;  /* 0x00018d0000057ab9 */ /* 0x000fe40000000800 */
[----:B------:R-:W-:-:S05]  /*41070*/  IADD3 R3, P0, R12, UR5, RZ ;  /* 0x000000050c037c10 */ /* 0x000fca000ff1e0ff */
[----:B------:R-:W-:-:S04]  /*41080*/  IMAD.X R11, RZ, RZ, R13, P0 ;  /* 0x000000ffff0b7224 */ /* 0x000fc800000e060d */
[----:B------:R-:W-:-:S04]  /*41090*/  IMAD.WIDE.U32 R4, R11, UR8, RZ ;  /* 0x000000080b047c25 */ /* 0x000fc8000f8e00ff */
[----:B------:R-:W-:-:S04]  /*410a0*/  IMAD.WIDE.U32 R4, P0, R3, UR9, R4 ;  /* 0x0000000903047c25 */ /* 0x000fc8000f800004 */
[----:B------:R-:W-:-:S04]  /*410b0*/  IMAD.WIDE.U32 R2, R3, UR8, RZ ;  /* 0x0000000803027c25 */ /* 0x000fc8000f8e00ff */
[----:B------:R-:W-:Y:S01]  /*410c0*/  IMAD.MOV.U32 R2, RZ, RZ, R5 ;  /* 0x000000ffff027224 */ /* 0x000fe200078e0005 */
[----:B------:R-:W-:Y:S02]  /*410d0*/  IADD3 RZ, P1, R3, R4, RZ ;  /* 0x0000000403ff7210 */ /* 0x000fe40007f3e0ff */
[----:B------:R-:W-:-:S03]  /*410e0*/  IADD3.X R3, RZ, RZ, RZ, P0, !PT ;  /* 0x000000ffff037210 */ /* 0x000fc600007fe4ff */
[----:B------:R-:W-:-:S08]  /*410f0*/  IMAD.WIDE.U32.X R2, R11, UR9, R2, P1 ;  /* 0x000000090b027c25 */ /* 0x000fd000088e0402 */
.L_x_824:
[--C-:B------:R-:W-:Y:S01]  /*41100*/  SHF.R.U64 R10, R2, UR6, R3.reuse ;  /* 0x00000006020a7c19 */ /* 0x100fe20008001203 */
[----:B------:R-:W-:Y:S01]  /*41110*/  ULDC.64 UR8, c[0x0][0x620] ;  /* 0x0001880000087ab9 */ /* 0x000fe20000000a00 */
[----:B------:R-:W-:Y:S01]  /*41120*/  SHF.R.U32.HI R2, RZ, UR6, R3 ;  /* 0x00000006ff027c19 */ /* 0x000fe20008011603 */
[----:B------:R-:W-:Y:S01]  /*41130*/  IMAD.MOV.U32 R3, RZ, RZ, R13 ;  /* 0x000000ffff037224 */ /* 0x000fe200078e000d */
[----:B------:R-:W-:Y:S01]  /*41140*/  IADD3 R11, P0, RZ, -R10, RZ ;  /* 0x8000000aff0b7210 */ /* 0x000fe20007f1e0ff */
[----:B------:R-:W-:-:S04]  /*41150*/  ULDC UR5, c[0x0][0x618] ;  /* 0x0001860000057ab9 */ /* 0x000fc80000000800 */
[----:B------:R-:W-:-:S04]  /*41160*/  IMAD.X R2, RZ, RZ, ~R2, P0 ;  /* 0x000000ffff027224 */ /* 0x000fc800000e0e02 */
[----:B------:R-:W-:-:S04]  /*41170*/  IMAD R2, R2, UR8, RZ ;  /* 0x0000000802027c24 */ /* 0x000fc8000f8e02ff */
[----:B------:R-:W-:Y:S01]  /*41180*/  IMAD R5, R11, UR9, R2 ;  /* 0x000000090b057c24 */ /* 0x000fe2000f8e0202 */
[----:B------:R-:W-:-:S05]  /*41190*/  MOV R2, R12 ;  /* 0x0000000c00027202 */ /* 0x000fca0000000f00 */
[----:B------:R-:W-:Y:S01]  /*411a0*/  IMAD.WIDE.U32 R2, R11, UR8, R2 ;  /* 0x000000080b027c25 */ /* 0x000fe2000f8e0002 */
[----:B------:R-:W-:Y:S02]  /*411b0*/  ULDC.64 UR8, c[0x0][0x640] ;  /* 0x0001900000087ab9 */ /* 0x000fe40000000a00 */
[----:B------:R-:W-:Y:S01]  /*411c0*/  ISETP.NE.U32.AND P0, PT, RZ, UR8, PT ;  /* 0x00000008ff007c0c */ /* 0x000fe2000bf05070 */
[----:B------:R-:W-:-:S03]  /*411d0*/  IMAD.IADD R3, R3, 0x1, R5 ;  /* 0x0000000103037824 */ /* 0x000fc600078e0205 */
[----:B------:R-:W-:Y:S02]  /*411e0*/  ISETP.NE.AND.EX P0, PT, RZ, UR9, PT, P0 ;  /* 0x00000009ff007c0c */ /* 0x000fe4000bf05300 */
[--C-:B------:R-:W-:Y:S02]  /*411f0*/  SHF.R.U64 R11, R2, UR5, R3.reuse ;  /* 0x00000005020b7c19 */ /* 0x100fe40008001203 */
[----:B------:R-:W-:Y:S01]  /*41200*/  SHF.R.U32.HI R2, RZ, UR5, R3 ;  /* 0x00000005ff027c19 */ /* 0x000fe20008011603 */
[----:B------:R-:W-:-:S03]  /*41210*/  ULDC UR5, c[0x0][0x608] ;  /* 0x0001820000057ab9 */ /* 0x000fc60000000800 */
[--C-:B------:R-:W-:Y:S02]  /*41220*/  SHF.R.U32.HI R3, RZ, UR5, R2.reuse ;  /* 0x00000005ff037c19 */ /* 0x100fe40008011602 */
[----:B------:R-:W-:Y:S01]  /*41230*/  SHF.R.U64 R12, R11, UR5, R2 ;  /* 0x000000050b0c7c19 */ /* 0x000fe20008001202 */
[----:B------:R-:W-:Y:S02]  /*41240*/  ULDC UR5, c[0x0][0x658] ;  /* 0x0001960000057ab9 */ /* 0x000fe40000000800 */
[--C-:B------:R-:W-:Y:S02]  /*41250*/  SHF.R.U32.HI R15, RZ, UR5, R3.reuse ;  /* 0x00000005ff0f7c19 */ /* 0x100fe40008011603 */
[----:B------:R-:W-:-:S03]  /*41260*/  SHF.R.U64 R13, R12, UR5, R3 ;  /* 0x000000050c0d7c19 */ /* 0x000fc60008001203 */
[----:B------:R-:W-:Y:S01]  /*41270*/  IMAD.MOV.U32 R3, RZ, RZ, R15 ;  /* 0x000000ffff037224 */ /* 0x000fe200078e000f */
        /* <DEDUP_REMOVED lines=12> */
.L_x_825:
[----:B------:R-:W-:Y:S01]  /*41340*/  ULDC UR5, c[0x0][0x648] ;  /* 0x0001920000057ab9 */ /* 0x000fe20000000800 */
[----:B------:R-:W-:Y:S02]  /*41350*/  LOP3.LUT R12, R12, UR18, RZ, 0xc0, !PT ;  /* 0x000000120c0c7c12 */ /* 0x000fe4000f8ec0ff */
[----:B------:R-:W-:Y:S01]  /*41360*/  SHF.R.U64 R3, R2, UR5, R3 ;  /* 0x0000000502037c19 */ /* 0x000fe20008001203 */
[----:B------:R-:W-:-:S04]  /*41370*/  ULDC UR5, c[0x0][0x638] ;  /* 0x00018e0000057ab9 */ /* 0x000fc80000000800 */
[----:B------:R-:W-:Y:S02]  /*41380*/  IMAD.MOV R2, RZ, RZ, -R3 ;  /* 0x000000ffff027224 */ /* 0x000fe400078e0a03 */
[----:B------:R-:W-:Y:S02]  /*41390*/  IMAD R5, R3, UR19, R12 ;  /* 0x0000001303057c24 */ /* 0x000fe4000f8e020c */
[----:B------:R-:W-:Y:S01]  /*413a0*/  IMAD R13, R2, UR5, R13 ;  /* 0x00000005020d7c24 */ /* 0x000fe2000f8e020d */
[----:B------:R-:W-:Y:S01]  /*413b0*/  ULDC UR5, c[0x0][0x610] ;  /* 0x0001840000057ab9 */ /* 0x000fe20000000800 */
[----:B------:R-:W-:Y:S01]  /*413c0*/  LOP3.LUT R2, R11, UR4, RZ, 0xc0, !PT ;  /* 0x000000040b027c12 */ /* 0x000fe2000f8ec0ff */
[----:B------:R-:W-:Y:S01]  /*413d0*/  IMAD R8, R5, UR5, R8 ;  /* 0x0000000505087c24 */ /* 0x000fe2000f8e0208 */
[----:B------:R-:W-:-:S03]  /*413e0*/  ULDC UR5, c[0x0][0x600] ;  /* 0x0001800000057ab9 */ /* 0x000fc60000000800 */
[----:B------:R-:W-:Y:S01]  /*413f0*/  IMAD R13, R13, UR5, R2 ;  /* 0x000000050d0d7c24 */ /* 0x000fe2000f8e0202 */
[----:B------:R-:W-:-:S04]  /*41400*/  MOV R2, 0x1 ;  /* 0x0000000100027802 */ /* 0x000fc80000000f00 */
[----:B------:R-:W-:Y:S02]  /*41410*/  SEL R5, R13, R8, !P4 ;  /* 0x000000080d057207 */ /* 0x000fe40006000000 */
[----:B------:R-:W-:-:S07]  /*41420*/  SEL R4, R8, R13, !P4 ;  /* 0x0000000d08047207 */ /* 0x000fce0006000000 */
.L_x_823:
[----:B------:R-:W-:Y:S05]  /*41430*/  BSYNC B1 ;  /* 0x0000000000017941 */ /* 0x000fea0003800000 */
.L_x_822:
[----:B------:R-:W-:-:S13]  /*41440*/  LOP3.LUT P0, RZ, R2, 0xff, RZ, 0xc0, !PT ;  /* 0x000000ff02ff7812 */ /* 0x000fda000780c0ff */
[----:B------:R-:W-:Y:S05]  /*41450*/  @P0 BRA `(.L_x_826) ;  /* 0xfffffff4002c0947 */ /* 0x000fea000383ffff */
[----:B------:R-:W-:Y:S05]  /*41460*/  BSYNC B0 ;  /* 0x0000000000007941 */ /* 0x000fea0003800000 */
.L_x_815:
[----:B------:R-:W-:-:S03]  /*41470*/  UMOV UR5, 0xffffffff ;  /* 0xffffffff00057882 */ /* 0x000fc60000000000 */
[----:B------:R-:W-:Y:S05]  /*41480*/  BRA.DIV UR5, `(.L_x_827) ;  /* 0x0000000605047947 */ /* 0x000fea000b800000 */
[----:B------:R-:W-:-:S13]  /*41490*/  ELECT P0, URZ, PT ;  /* 0x00000000003f782f */ /* 0x000fda0003800000 */
.L_x_840:
[----:B------:R-:W-:Y:S04]  /*414a0*/  BSSY B0, `(.L_x_828) ;  /* 0x0000023000007945 */ /* 0x000fe80003800000 */
[----:B------:R-:W-:Y:S05]  /*414b0*/  @!P0 BRA `(.L_x_829) ;  /* 0x0000000000848947 */ /* 0x000fea0003800000 */
[----:B------:R-:W-:-:S04]  /*414c0*/  ULOP3.LUT UR5, UR7, 0x2, URZ, 0xfc, !UPT ;  /* 0x0000000207057892 */ /* 0x000fc8000f8efc3f */
[----:B------:R-:W-:-:S06]  /*414d0*/  UISETP.NE.AND UP0, UPT, UR5, 0x3, UPT ;  /* 0x000000030500788c */ /* 0x000fcc000bf05270 */
[----:B------:R-:W-:-:S13]  /*414e0*/  PLOP3.LUT P0, PT, PT, PT, UP0, 0x80, 0x0 ;  /* 0x000000000000781c */ /* 0x000fda0003f0f008 */
[----:B------:R-:W-:Y:S05]  /*414f0*/  @!P0 BRA `(.L_x_830) ;  /* 0x0000000000048947 */ /* 0x000fea0003800000 */
[----:B------:R-:W-:Y:S01]  /*41500*/  BPT.TRAP 0x1 ;  /* 0x000000040000795c */ /* 0x000fe20000300000 */
.L_x_830:
[----:B------:R-:W0:Y:S01]  /*41510*/  S2R R3, SR_CgaCtaId ;  /* 0x0000000000037919 */ /* 0x000e220000008800 */
[----:B------:R-:W-:Y:S02]  /*41520*/  MOV R0, 0x400 ;  /* 0x0000040000007802 */ /* 0x000fe40000000f00 */
[----:B------:R-:W-:Y:S02]  /*41530*/  SHF.L.U32 R2, R6, 0x1f, RZ ;  /* 0x0000001f06027819 */ /* 0x000fe400000006ff */
[----:B0-----:R-:W-:-:S05]  /*41540*/  LEA R0, R3, R0, 0x18 ;  /* 0x0000000003007211 */ /* 0x001fca00078ec0ff */
[----:B------:R-:W-:-:S04]  /*41550*/  VIADD R0, R0, 0x18 ;  /* 0x0000001800007836 */ /* 0x000fc80000000000 */
[----:B------:R-:W-:-:S04]  /*41560*/  IMAD R3, R7, 0x8, R0 ;  /* 0x0000000807037824 */ /* 0x000fc800078e0200 */
[----:B------:R-:W0:Y:S02]  /*41570*/  SYNCS.PHASECHK.TRANS64.TRYWAIT P0, [R3+URZ], R2 ;  /* 0x00000002030075a7 */ /* 0x000e24000800017f */
[----:B0-----:R-:W-:Y:S05]  /*41580*/  @!P0 BRA `(.L_x_831) ;  /* 0x0000000000e48947 */ /* 0x001fea0003800000 */
.L_x_841:
[----:B------:R-:W-:-:S04]  /*41590*/  IADD3 R7, R7, 0x1, RZ ;  /* 0x0000000107077810 */ /* 0x000fc80007ffe0ff */
[----:B------:R-:W-:-:S04]  /*415a0*/  ISETP.NE.AND P0, PT, R7, 0x3, PT ;  /* 0x000000030700780c */ /* 0x000fc80003f05270 */
[----:B0-----:R-:W-:Y:S02]  /*415b0*/  SEL R3, RZ, 0x1, P0 ;  /* 0x00000001ff037807 */ /* 0x001fe40000000000 */
[----:B------:R-:W-:Y:S02]  /*415c0*/  SEL R7, R7, RZ, P0 ;  /* 0x000000ff07077207 */ /* 0x000fe40000000000 */
[----:B------:R-:W-:-:S03]  /*415d0*/  LOP3.LUT R5, R6, R3, RZ, 0x3c, !PT ;  /* 0x0000000306057212 */ /* 0x000fc600078e3cff */
[----:B------:R-:W-:Y:S01]  /*415e0*/  IMAD R3, R7, 0x8, R0 ;  /* 0x0000000807037824 */ /* 0x000fe200078e0200 */
[----:B------:R-:W-:-:S04]  /*415f0*/  SHF.L.U32 R2, R5, 0x1f, RZ ;  /* 0x0000001f05027819 */ /* 0x000fc800000006ff */
[----:B------:R-:W0:Y:S02]  /*41600*/  SYNCS.PHASECHK.TRANS64.TRYWAIT P0, [R3+URZ], R2 ;  /* 0x00000002030075a7 */ /* 0x000e24000800017f */
[----:B0-----:R-:W-:Y:S05]  /*41610*/  @!P0 BRA `(.L_x_832) ;  /* 0x0000000000d48947 */ /* 0x001fea0003800000 */
.L_x_842:
[----:B0-----:R-:W-:-:S05]  /*41620*/  VIADD R2, R7, 0x1 ;  /* 0x0000000107027836 */ /* 0x001fca0000000000 */
[----:B------:R-:W-:-:S04]  /*41630*/  ISETP.NE.AND P0, PT, R2, 0x3, PT ;  /* 0x000000030200780c */ /* 0x000fc80003f05270 */
[----:B------:R-:W-:Y:S02]  /*41640*/  SEL R4, RZ, 0x1, P0 ;  /* 0x00000001ff047807 */ /* 0x000fe40000000000 */
[----:B------:R-:W-:Y:S02]  /*41650*/  SEL R3, R2, RZ, P0 ;  /* 0x000000ff02037207 */ /* 0x000fe40000000000 */
[----:B------:R-:W-:Y:S02]  /*41660*/  LOP3.LUT R4, R5, R4, RZ, 0x3c, !PT ;  /* 0x0000000405047212 */ /* 0x000fe400078e3cff */
[----:B------:R-:W-:Y:S02]  /*41670*/  LEA R3, R3, R0, 0x3 ;  /* 0x0000000003037211 */ /* 0x000fe400078e18ff */
[----:B------:R-:W-:-:S07]  /*41680*/  SHF.L.U32 R0, R4, 0x1f, RZ ;  /* 0x0000001f04007819 */ /* 0x000fce00000006ff */
.L_x_833:
[----:B0-----:R0:W1:Y:S02]  /*41690*/  SYNCS.PHASECHK.TRANS64.TRYWAIT P0, [R3+URZ], R0 ;  /* 0x00000000030075a7 */ /* 0x001064000800017f */
[----:B-1----:R-:W-:Y:S05]  /*416a0*/  @!P0 NANOSLEEP.SYNCS 0x989680 ;  /* 0x009896800000895d */ /* 0x002fea0003900000 */
[----:B------:R-:W1:Y:S02]  /*416b0*/  @!P0 SYNCS.PHASECHK.TRANS64 P0, [R3+URZ], R0 ;  /* 0x00000000030085a7 */ /* 0x000e64000800007f */
[----:B-1----:R-:W-:Y:S05]  /*416c0*/  @!P0 BRA `(.L_x_833) ;  /* 0xfffffffc00f08947 */ /* 0x002fea000383ffff */
.L_x_829:
[----:B------:R-:W-:Y:S05]  /*416d0*/  BSYNC B0 ;  /* 0x0000000000007941 */ /* 0x000fea0003800000 */
.L_x_828:
[----:B------:R-:W-:Y:S05]  /*416e0*/  EXIT ;  /* 0x000000000000794d */ /* 0x000fea0003800000 */
.L_x_21:
[----:B--2---:R-:W-:-:S04]  /*416f0*/  IMAD.U32 R3, RZ, RZ, UR6 ;  /* 0x00000006ff037e24 */ /* 0x004fc8000f8e00ff */
[----:B------:R2:W3:Y:S03]  /*41700*/  SYNCS.PHASECHK.TRANS64.TRYWAIT P0, [R3+URZ], R0 ;  /* 0x00000000030075a7 */ /* 0x0004e6000800017f */
[----:B---3--:R-:W-:Y:S05]  /*41710*/  @!P0 NANOSLEEP.SYNCS 0x989680 ;  /* 0x009896800000895d */ /* 0x008fea0003900000 */
[----:B------:R-:W3:Y:S02]  /*41720*/  @!P0 SYNCS.PHASECHK.TRANS64 P0, [R3+URZ], R0 ;  /* 0x00000000030085a7 */ /* 0x000ee4000800007f */
[----:B---3--:R-:W-:Y:S05]  /*41730*/  @!P0 BRA `(.L_x_21) ;  /* 0xfffffffc00ec8947 */ /* 0x008fea000383ffff */
[----:B------:R-:W-:Y:S05]  /*41740*/  BRA `(.L_x_20) ;  /* 0xfffffc24009c7947 */ /* 0x000fea000383ffff */
.L_x_27:
[----:B-----5:R2:W-:Y:S02]  /*41750*/  STL [R1+0x870], R2 ;  /* 0x0008700201007387 */ /* 0x0205e40000100800 */
[----:B--2---:R-:W-:-:S04]  /*41760*/  IMAD.U32 R2, RZ, RZ, UR18 ;  /* 0x00000012ff027e24 */ /* 0x004fc8000f8e00ff */
[----:B------:R2:W3:Y:S03]  /*41770*/  SYNCS.PHASECHK.TRANS64.TRYWAIT P0, [R2+URZ], R0 ;  /* 0x00000000020075a7 */ /* 0x0004e6000800017f */
[----:B---3--:R-:W-:Y:S05]  /*41780*/  @!P0 NANOSLEEP.SYNCS 0x989680 ;  /* 0x009896800000895d */ /* 0x008fea0003900000 */
[----:B------:R2:W3:Y:S02]  /*41790*/  @!P0 SYNCS.PHASECHK.TRANS64 P0, [R2+URZ], R0 ;  /* 0x00000000020085a7 */ /* 0x0004e4000800007f */
[----:B--2---:R2:W5:Y:S02]  /*417a0*/  LDL.LU R2, [R1+0x870] ;  /* 0x0008700001027983 */ /* 0x0045640000300800 */
[----:B--23--:R-:W-:Y:S05]  /*417b0*/  @!P0 BRA `(.L_x_27) ;  /* 0xfffffffc00e48947 */ /* 0x00cfea000383ffff */
[----:B------:R-:W-:Y:S05]  /*417c0*/  BRA `(.L_x_26) ;  /* 0xfffffce400147947 */ /* 0x000fea000383ffff */
.L_x_816:
[----:B------:R-:W-:Y:S01]  /*417d0*/  BSSY B1, `(.L_x_834) ;  /* 0x0000006000017945 */ /* 0x000fe20003800000 */
[----:B------:R-:W-:-:S07]  /*417e0*/  MOV R2, 0xffffffff ;  /* 0xffffffff00027802 */ /* 0x000fce0000000f00 */
[----:B------:R-:W-:Y:S05]  /*417f0*/  WARPSYNC.COLLECTIVE R2, `(.L_x_835) ;  /* 0x00000000020c7348 */ /* 0x000fea0003c00000 */
[----:B------:R-:W-:Y:S02]  /*41800*/  ELECT P0, UR62, PT ;  /* 0x00000000003e782f */ /* 0x000fe40003800000 */
[----:B------:R-:W-:Y:S01]  /*41810*/  MOV R2, UR62 ;  /* 0x0000003e00027c02 */ /* 0x000fe20008000f00 */
[----:B------:R-:W-:Y:S10]  /*41820*/  ENDCOLLECTIVE ;  /* 0x000000000000791b */ /* 0x000ff40003800000 */
.L_x_835:
[----:B------:R-:W-:Y:S05]  /*41830*/  BSYNC B1 ;  /* 0x0000000000017941 */ /* 0x000fea0003800000 */
.L_x_834:
[----:B------:R-:W-:Y:S05]  /*41840*/  BRA `(.L_x_836) ;  /* 0xfffffff0003c7947 */ /* 0x000fea000383ffff */
.L_x_819:
[----:B0-----:R0:W1:Y:S02]  /*41850*/  SYNCS.PHASECHK.TRANS64.TRYWAIT P0, [R13+URZ+0x18], R12 ;  /* 0x0000180c0d0075a7 */ /* 0x001064000800017f */
[----:B-1----:R-:W-:Y:S05]  /*41860*/  @!P0 NANOSLEEP.SYNCS 0x989680 ;  /* 0x009896800000895d */ /* 0x002fea0003900000 */
[----:B------:R-:W1:Y:S02]  /*41870*/  @!P0 SYNCS.PHASECHK.TRANS64 P0, [R13+URZ+0x18], R12 ;  /* 0x0000180c0d0085a7 */ /* 0x000e64000800007f */
[----:B-1----:R-:W-:Y:S05]  /*41880*/  @!P0 BRA `(.L_x_819) ;  /* 0xfffffffc00f08947 */ /* 0x002fea000383ffff */
[----:B------:R-:W-:Y:S05]  /*41890*/  BRA `(.L_x_837) ;  /* 0xfffffff000707947 */ /* 0x000fea000383ffff */
.L_x_827:
[----:B------:R-:W-:Y:S01]  /*418a0*/  BSSY B0, `(.L_x_838) ;  /* 0x0000006000007945 */ /* 0x000fe20003800000 */
[----:B------:R-:W-:-:S07]  /*418b0*/  IMAD.MOV.U32 R2, RZ, RZ, -0x1 ;  /* 0xffffffffff027424 */ /* 0x000fce00078e00ff */
[----:B------:R-:W-:Y:S05]  /*418c0*/  WARPSYNC.COLLECTIVE R2, `(.L_x_839) ;  /* 0x00000000020c7348 */ /* 0x000fea0003c00000 */
[----:B------:R-:W-:Y:S02]  /*418d0*/  ELECT P0, UR62, PT ;  /* 0x00000000003e782f */ /* 0x000fe40003800000 */
[----:B------:R-:W-:Y:S01]  /*418e0*/  MOV R2, UR62 ;  /* 0x0000003e00027c02 */ /* 0x000fe20008000f00 */
[----:B------:R-:W-:Y:S10]  /*418f0*/  ENDCOLLECTIVE ;  /* 0x000000000000791b */ /* 0x000ff40003800000 */
.L_x_839:
[----:B------:R-:W-:Y:S05]  /*41900*/  BSYNC B0 ;  /* 0x0000000000007941 */ /* 0x000fea0003800000 */
.L_x_838:
[----:B------:R-:W-:Y:S05]  /*41910*/  BRA `(.L_x_840) ;  /* 0xfffffff800e07947 */ /* 0x000fea000383ffff */
.L_x_831:
[----:B0-----:R0:W1:Y:S02]  /*41920*/  SYNCS.PHASECHK.TRANS64.TRYWAIT P0, [R3+URZ], R2 ;  /* 0x00000002030075a7 */ /* 0x001064000800017f */
[----:B-1----:R-:W-:Y:S05]  /*41930*/  @!P0 NANOSLEEP.SYNCS 0x989680 ;  /* 0x009896800000895d */ /* 0x002fea0003900000 */
[----:B------:R-:W1:Y:S02]  /*41940*/  @!P0 SYNCS.PHASECHK.TRANS64 P0, [R3+URZ], R2 ;  /* 0x00000002030085a7 */ /* 0x000e64000800007f */
[----:B-1----:R-:W-:Y:S05]  /*41950*/  @!P0 BRA `(.L_x_831) ;  /* 0xfffffffc00f08947 */ /* 0x002fea000383ffff */
[----:B------:R-:W-:Y:S05]  /*41960*/  BRA `(.L_x_841) ;  /* 0xfffffffc00087947 */ /* 0x000fea000383ffff */
.L_x_832:
[----:B0-----:R0:W1:Y:S02]  /*41970*/  SYNCS.PHASECHK.TRANS64.TRYWAIT P0, [R3+URZ], R2 ;  /* 0x00000002030075a7 */ /* 0x001064000800017f */
[----:B-1----:R-:W-:Y:S05]  /*41980*/  @!P0 NANOSLEEP.SYNCS 0x989680 ;  /* 0x009896800000895d */ /* 0x002fea0003900000 */
[----:B------:R-:W1:Y:S02]  /*41990*/  @!P0 SYNCS.PHASECHK.TRANS64 P0, [R3+URZ], R2 ;  /* 0x00000002030085a7 */ /* 0x000e64000800007f */
[----:B-1----:R-:W-:Y:S05]  /*419a0*/  @!P0 BRA `(.L_x_832) ;  /* 0xfffffffc00f08947 */ /* 0x002fea000383ffff */
[----:B------:R-:W-:Y:S05]  /*419b0*/  BRA `(.L_x_842) ;  /* 0xfffffffc00187947 */ /* 0x000fea000383ffff */
.L_x_843:
[----:B------:R-:W-:-:S00]  /*419c0*/  BRA `(.L_x_843) ;  /* 0xfffffffc00fc7947 */ /* 0x000fc0000383ffff */
[----:B------:R-:W-:-:S00]  /*419d0*/  NOP ;  /* 0x0000000000007918 */ /* 0x000fc00000000000 */
        /* <DEDUP_REMOVED lines=10> */
.L_x_844:


//--------------------- .nv.shared._ZN7cutlass13device_kernelINS_4gemm6kernel13GemmUniversalIN4cute5tupleIJiiiiEEENS1_10collective13CollectiveMmaINS1_37MainloopSm90TmaGmmaWarpSpecializedFP8ILi3ENS5_IJNS4_1CILi2EEENSA_ILi1EEESC_EEENS1_35KernelTmaWarpSpecializedCooperativeEEENS5_IJNSA_ILi192EEENSA_ILi384EEENSA_ILi128EEEEEENS_12float_e4m3_tENS5_IJlSC_lEEESK_SL_NS4_8TiledMMAINS4_8MMA_AtomIJNS4_4SM904GMMA31MMA_64x192x32_F32E4M3E4M3_SS_TNILNSP_7ScaleInE1ELSR_1EEEEEENS4_6LayoutISD_NS5_IJSC_NSA_ILi0EEESV_EEEEENS5_IJNS4_10UnderscoreESY_SY_EEEEENS4_13SM90_TMA_LOADENS4_14ComposedLayoutINS4_7SwizzleILi3ELi4ELi3EEENS4_18smem_ptr_flag_bitsILi8EEENSU_INS5_IJNSA_ILi8EEESI_EEENS5_IJSI_SC_EEEEEEEvNS4_8identityENS4_23SM90_TMA_LOAD_MULTICASTES1B_vS1C_EENS_8epilogue10collective6detail29Sm90TmaWarpSpecializedAdapterINS1G_15DefaultEpilogueISK_SL_SL_NS1F_6thread17LinearCombinationISK_Li1EffLNS1K_9ScaleType4KindE0ELNS_15FloatRoundStyleE2ESK_EENS1_15EpilogueDefaultEEEEEvvEEEEvNT_6ParamsE --------------------------
	.section	.nv.shared._ZN7cutlass13device_kernelINS_4gemm6kernel13GemmUniversalIN4cute5tupleIJiiiiEEENS1_10collective13CollectiveMmaINS1_37MainloopSm90TmaGmmaWarpSpecializedFP8ILi3ENS5_IJNS4_1CILi2EEENSA_ILi1EEESC_EEENS1_35KernelTmaWarpSpecializedCooperativeEEENS5_IJNSA_ILi192EEENSA_ILi384EEENSA_ILi128EEEEEENS_12float_e4m3_tENS5_IJlSC_lEEESK_SL_NS4_8TiledMMAINS4_8MMA_AtomIJNS4_4SM904GMMA31MMA_64x192x32_F32E4M3E4M3_SS_TNILNSP_7ScaleInE1ELSR_1EEEEEENS4_6LayoutISD_NS5_IJSC_NSA_ILi0EEESV_EEEEENS5_IJNS4_10UnderscoreESY_SY_EEEEENS4_13SM90_TMA_LOADENS4_14ComposedLayoutINS4_7SwizzleILi3ELi4ELi3EEENS4_18smem_ptr_flag_bitsILi8EEENSU_INS5_IJNSA_ILi8EEESI_EEENS5_IJSI_SC_EEEEEEEvNS4_8identityENS4_23SM90_TMA_LOAD_MULTICASTES1B_vS1C_EENS_8epilogue10collective6detail29Sm90TmaWarpSpecializedAdapterINS1G_15DefaultEpilogueISK_SL_SL_NS1F_6thread17LinearCombinationISK_Li1EffLNS1K_9ScaleType4KindE0ELNS_15FloatRoundStyleE2ESK_EENS1_15EpilogueDefaultEEEEEvvEEEEvNT_6ParamsE,"aw",@nobits
	.sectionflags	@""
	.align	16
	.zero		1024


//--------------------- .nv.shared.reserved.0     --------------------------
	.section	.nv.shared.reserved.0,"aw",@nobits
	.weak		__nv_reservedSMEM_offset_0_alias
	.size		__nv_reservedSMEM_offset_0_alias, 0, 0
	.other		__nv_reservedSMEM_offset_0_alias,@"STO_CUDA_RESERVED_SHARED STV_DEFAULT"
__nv_reservedSMEM_offset_0_alias:
	.zero		0


//--------------------- .nv.global                --------------------------
	.section	.nv.global,"aw",@nobits
.nv.global:
	.type		_ZN40_INTERNAL_cd6b6226_4_k_cu_efde6ac1_133444cute1_E,@object
	.size		_ZN40_INTERNAL_cd6b6226_4_k_cu_efde6ac1_133444cute1_E,(_ZN40_INTERNAL_cd6b6226_4_k_cu_efde6ac1_133444cuda3std3__45__cpo6cbeginE - _ZN40_INTERNAL_cd6b6226_4_k_cu_efde6ac1_133444cute1_E)
_ZN40_INTERNAL_cd6b6226_4_k_cu_efde6ac1_133444cute1_E:
	.zero		1
	.type		_ZN40_INTERNAL_cd6b6226_4_k_cu_efde6ac1_133444cuda3std3__45__cpo6cbeginE,@object
	.size		_ZN40_INTERNAL_cd6b6226_4_k_cu_efde6ac1_133444cuda3std3__45__cpo6cbeginE,(_ZN40_INTERNAL_cd6b6226_4_k_cu_efde6ac1_133444cuda3std3__48in_placeE - _ZN40_INTERNAL_cd6b6226_4_k_cu_efde6ac1_133444cuda3std3__45__cpo6cbeginE)
_ZN40_INTERNAL_cd6b6226_4_k_cu_efde6ac1_133444cuda3std3__45__cpo6cbeginE:
	.zero		1
	.type		_ZN40_INTERNAL_cd6b6226_4_k_cu_efde6ac1_133444cuda3std3__48in_placeE,@object
	.size		_ZN40_INTERNAL_cd6b6226_4_k_cu_efde6ac1_133444cuda3std3__48in_placeE,(_ZN40_INTERNAL_cd6b6226_4_k_cu_efde6ac1_133444cuda3std6ranges3__45__cpo9iter_moveE - _ZN40_INTERNAL_cd6b6226_4_k_cu_efde6ac1_133444cuda3std3__48in_placeE)
_ZN40_INTERNAL_cd6b6226_4_k_cu_efde6ac1_133444cuda3std3__48in_placeE:
	.zero		1
	.type		_ZN40_INTERNAL_cd6b6226_4_k_cu_efde6ac1_133444cuda3std6ranges3__45__cpo9iter_moveE,@object
	.size		_ZN40_INTERNAL_cd6b6226_4_k_cu_efde6ac1_133444cuda3std6ranges3__45__cpo9iter_moveE,(_ZN40_INTERNAL_cd6b6226_4_k_cu_efde6ac1_133444cuda3std3__45__cpo5beginE - _ZN40_INTERNAL_cd6b6226_4_k_cu_efde6ac1_133444cuda3std6ranges3__45__cpo9iter_moveE)
_ZN40_INTERNAL_cd6b6226_4_k_cu_efde6ac1_133444cuda3std6ranges3__45__cpo9iter_moveE:
	.zero		1
	.type		_ZN40_INTERNAL_cd6b6226_4_k_cu_efde6ac1_133444cuda3std3__45__cpo5beginE,@object
	.size		_ZN40_INTERNAL_cd6b6226_4_k_cu_efde6ac1_133444cuda3std3__45__cpo5beginE,(_ZN40_INTERNAL_cd6b6226_4_k_cu_efde6ac1_133444cuda3std3__442_GLOBAL__N__cd6b6226_4_k_cu_efde6ac1_133446ignoreE - _ZN40_INTERNAL_cd6b6226_4_k_cu_efde6ac1_133444cuda3std3__45__cpo5beginE)
_ZN40_INTERNAL_cd6b6226_4_k_cu_efde6ac1_133444cuda3std3__45__cpo5beginE:
	.zero		1
	.type		_ZN40_INTERNAL_cd6b6226_4_k_cu_efde6ac1_133444cuda3std3__442_GLOBAL__N__cd6b6226_4_k_cu_efde6ac1_133446ignoreE,@object
	.size		_ZN40_INTERNAL_cd6b6226_4_k_cu_efde6ac1_133444cuda3std3__442_GLOBAL__N__cd6b6226_4_k_cu_efde6ac1_133446ignoreE,(_ZN40_INTERNAL_cd6b6226_4_k_cu_efde6ac1_133444cute7productE - _ZN40_INTERNAL_cd6b6226_4_k_cu_efde6ac1_133444cuda3std3__442_GLOBAL__N__cd6b6226_4_k_cu_efde6ac1_133446ignoreE)
_ZN40_INTERNAL_cd6b6226_4_k_cu_efde6ac1_133444cuda3std3__442_GLOBAL__N__cd6b6226_4_k_cu_efde6ac1_133446ignoreE:
	.zero		1
	.type		_ZN40_INTERNAL_cd6b6226_4_k_cu_efde6ac1_133444cute7productE,@object
	.size		_ZN40_INTERNAL_cd6b6226_4_k_cu_efde6ac1_133444cute7productE,(_ZN40_INTERNAL_cd6b6226_4_k_cu_efde6ac1_133444cuda3std3__45__cpo3endE - _ZN40_INTERNAL_cd6b6226_4_k_cu_efde6ac1_133444cute7productE)
_ZN40_INTERNAL_cd6b6226_4_k_cu_efde6ac1_133444cute7productE:
	.zero		1
	.type		_ZN40_INTERNAL_cd6b6226_4_k_cu_efde6ac1_133444cuda3std3__45__cpo3endE,@object
	.size		_ZN40_INTERNAL_cd6b6226_4_k_cu_efde6ac1_133444cuda3std3__45__cpo3endE,(_ZN40_INTERNAL_cd6b6226_4_k_cu_efde6ac1_133444cuda3std3__419piecewise_constructE - _ZN40_INTERNAL_cd6b6226_4_k_cu_efde6ac1_133444cuda3std3__45__cpo3endE)
_ZN40_INTERNAL_cd6b6226_4_k_cu_efde6ac1_133444cuda3std3__45__cpo3endE:
	.zero		1
	.type		_ZN40_INTERNAL_cd6b6226_4_k_cu_efde6ac1_133444cuda3std3__419piecewise_constructE,@object
	.size		_ZN40_INTERNAL_cd6b6226_4_k_cu_efde6ac1_133444cuda3std3__419piecewise_constructE,(_ZN40_INTERNAL_cd6b6226_4_k_cu_efde6ac1_133444cuda3std3__45__cpo4cendE - _ZN40_INTERNAL_cd6b6226_4_k_cu_efde6ac1_133444cuda3std3__419piecewise_constructE)
_ZN40_INTERNAL_cd6b6226_4_k_cu_efde6ac1_133444cuda3std3__419piecewise_constructE:
	.zero		1
	.type		_ZN40_INTERNAL_cd6b6226_4_k_cu_efde6ac1_133444cuda3std3__45__cpo4cendE,@object
	.size		_ZN40_INTERNAL_cd6b6226_4_k_cu_efde6ac1_133444cuda3std3__45__cpo4cendE,(_ZN40_INTERNAL_cd6b6226_4_k_cu_efde6ac1_133444cuda3std6ranges3__45__cpo4swapE - _ZN40_INTERNAL_cd6b6226_4_k_cu_efde6ac1_133444cuda3std3__45__cpo4cendE)
_ZN40_INTERNAL_cd6b6226_4_k_cu_efde6ac1_133444cuda3std3__45__cpo4cendE:
	.zero		1
	.type		_ZN40_INTERNAL_cd6b6226_4_k_cu_efde6ac1_133444cuda3std6ranges3__45__cpo4swapE,@object
	.size		_ZN40_INTERNAL_cd6b6226_4_k_cu_efde6ac1_133444cuda3std6ranges3__45__cpo4swapE,(.L_7 - _ZN40_INTERNAL_cd6b6226_4_k_cu_efde6ac1_133444cuda3std6ranges3__45__cpo4swapE)
_ZN40_INTERNAL_cd6b6226_4_k_cu_efde6ac1_133444cuda3std6ranges3__45__cpo4swapE:
	.zero		1
.L_7:


//--------------------- .nv.constant0._ZN7cutlass13device_kernelINS_4gemm6kernel13GemmUniversalIN4cute5tupleIJiiiiEEENS1_10collective13CollectiveMmaINS1_37MainloopSm90TmaGmmaWarpSpecializedFP8ILi3ENS5_IJNS4_1CILi2EEENSA_ILi1EEESC_EEENS1_35KernelTmaWarpSpecializedCooperativeEEENS5_IJNSA_ILi192EEENSA_ILi384EEENSA_ILi128EEEEEENS_12float_e4m3_tENS5_IJlSC_lEEESK_SL_NS4_8TiledMMAINS4_8MMA_AtomIJNS4_4SM904GMMA31MMA_64x192x32_F32E4M3E4M3_SS_TNILNSP_7ScaleInE1ELSR_1EEEEEENS4_6LayoutISD_NS5_IJSC_NSA_ILi0EEESV_EEEEENS5_IJNS4_10UnderscoreESY_SY_EEEEENS4_13SM90_TMA_LOADENS4_14ComposedLayoutINS4_7SwizzleILi3ELi4ELi3EEENS4_18smem_ptr_flag_bitsILi8EEENSU_INS5_IJNSA_ILi8EEESI_EEENS5_IJSI_SC_EEEEEEEvNS4_8identityENS4_23SM90_TMA_LOAD_MULTICASTES1B_vS1C_EENS_8epilogue10collective6detail29Sm90TmaWarpSpecializedAdapterINS1G_15DefaultEpilogueISK_SL_SL_NS1F_6thread17LinearCombinationISK_Li1EffLNS1K_9ScaleType4KindE0ELNS_15FloatRoundStyleE2ESK_EENS1_15EpilogueDefaultEEEEEvvEEEEvNT_6ParamsE --------------------------
	.section	.nv.constant0._ZN7cutlass13device_kernelINS_4gemm6kernel13GemmUniversalIN4cute5tupleIJiiiiEEENS1_10collective13CollectiveMmaINS1_37MainloopSm90TmaGmmaWarpSpecializedFP8ILi3ENS5_IJNS4_1CILi2EEENSA_ILi1EEESC_EEENS1_35KernelTmaWarpSpecializedCooperativeEEENS5_IJNSA_ILi192EEENSA_ILi384EEENSA_ILi128EEEEEENS_12float_e4m3_tENS5_IJlSC_lEEESK_SL_NS4_8TiledMMAINS4_8MMA_AtomIJNS4_4SM904GMMA31MMA_64x192x32_F32E4M3E4M3_SS_TNILNSP_7ScaleInE1ELSR_1EEEEEENS4_6LayoutISD_NS5_IJSC_NSA_ILi0EEESV_EEEEENS5_IJNS4_10UnderscoreESY_SY_EEEEENS4_13SM90_TMA_LOADENS4_14ComposedLayoutINS4_7SwizzleILi3ELi4ELi3EEENS4_18smem_ptr_flag_bitsILi8EEENSU_INS5_IJNSA_ILi8EEESI_EEENS5_IJSI_SC_EEEEEEEvNS4_8identityENS4_23SM90_TMA_LOAD_MULTICASTES1B_vS1C_EENS_8epilogue10collective6detail29Sm90TmaWarpSpecializedAdapterINS1G_15DefaultEpilogueISK_SL_SL_NS1F_6thread17LinearCombinationISK_Li1EffLNS1K_9ScaleType4KindE0ELNS_15FloatRoundStyleE2ESK_EENS1_15EpilogueDefaultEEEEEvvEEEEvNT_6ParamsE,"a",@progbits
	.sectionflags	@""
	.align	4
.nv.constant0._ZN7cutlass13device_kernelINS_4gemm6kernel13GemmUniversalIN4cute5tupleIJiiiiEEENS1_10collective13CollectiveMmaINS1_37MainloopSm90TmaGmmaWarpSpecializedFP8ILi3ENS5_IJNS4_1CILi2EEENSA_ILi1EEESC_EEENS1_35KernelTmaWarpSpecializedCooperativeEEENS5_IJNSA_ILi192EEENSA_ILi384EEENSA_ILi128EEEEEENS_12float_e4m3_tENS5_IJlSC_lEEESK_SL_NS4_8TiledMMAINS4_8MMA_AtomIJNS4_4SM904GMMA31MMA_64x192x32_F32E4M3E4M3_SS_TNILNSP_7ScaleInE1ELSR_1EEEEEENS4_6LayoutISD_NS5_IJSC_NSA_ILi0EEESV_EEEEENS5_IJNS4_10UnderscoreESY_SY_EEEEENS4_13SM90_TMA_LOADENS4_14ComposedLayoutINS4_7SwizzleILi3ELi4ELi3EEENS4_18smem_ptr_flag_bitsILi8EEENSU_INS5_IJNSA_ILi8EEESI_EEENS5_IJSI_SC_EEEEEEEvNS4_8identityENS4_23SM90_TMA_LOAD_MULTICASTES1B_vS1C_EENS_8epilogue10collective6detail29Sm90TmaWarpSpecializedAdapterINS1G_15DefaultEpilogueISK_SL_SL_NS1F_6thread17LinearCombinationISK_Li1EffLNS1K_9ScaleType4KindE0ELNS_15FloatRoundStyleE2ESK_EENS1_15EpilogueDefaultEEEEEvvEEEEvNT_6ParamsE:
	.zero		1664


//--------------------- SYMBOLS --------------------------

	.type		.nv.reservedSmem.offset0,@object
	.size		.nv.reservedSmem.offset0,0x4
